//
// Generated by NVIDIA NVVM Compiler
//
// Compiler Build ID: CL-36424714
// Cuda compilation tools, release 13.0, V13.0.88
// Based on NVVM 20.0.0
//

.version 9.0
.target sm_100
.address_size 64

	// .globl	_Z17countRowPerVertexPiiS_
// _ZZN3cub18CUB_300001_SM_10006detail10radix_sort31DeviceRadixSortSingleTileKernelINS1_5radix10policy_hubIiiyE10Policy1000ELNS0_9SortOrderE0EiiyNS1_21identity_decomposer_tEEEvPKT1_PSA_PKT2_PSE_T3_iiT4_E12temp_storage has been demoted
// _ZZN3cub18CUB_300001_SM_10006detail10radix_sort30DeviceRadixSortHistogramKernelINS1_5radix10policy_hubIiiyE10Policy1000ELNS0_9SortOrderE0EiyNS1_21identity_decomposer_tEEEvPT2_PKT1_SA_iiT3_E12temp_storage has been demoted
// _ZZN3cub18CUB_300001_SM_10006detail10radix_sort33DeviceRadixSortExclusiveSumKernelINS1_5radix10policy_hubIiiyE10Policy1000EyEEvPT0_E12temp_storage has been demoted
// _ZZN3cub18CUB_300001_SM_10006detail10radix_sort29DeviceRadixSortOnesweepKernelINS1_5radix10policy_hubIiiyE10Policy1000ELNS0_9SortOrderE0EiiyiiNS1_21identity_decomposer_tEEEvPT5_SB_PT3_PKSC_PT1_PKSG_PT2_PKSK_T4_iiT6_E1s has been demoted
// _ZZN3cub18CUB_300001_SM_10006detail4scan16DeviceScanKernelINS2_10policy_hubIiiijN4cuda3std3__44plusIvEEE10Policy1000EN6thrust24THRUST_300001_SM_1000_NS6detail15normal_iteratorINSD_10device_ptrIiEEEESI_NS0_13ScanTileStateIiLb1EEES9_NS1_10InputValueIiPiEEjiLb0EiEEvT0_T1_T2_iT3_T4_T5_E12temp_storage has been demoted
// _ZZN3cub18CUB_300001_SM_10006detail4scan16DeviceScanKernelINS2_10policy_hubIiiimN4cuda3std3__44plusIvEEE10Policy1000EN6thrust24THRUST_300001_SM_1000_NS6detail15normal_iteratorINSD_10device_ptrIiEEEESI_NS0_13ScanTileStateIiLb1EEES9_NS1_10InputValueIiPiEEmiLb0EiEEvT0_T1_T2_iT3_T4_T5_E12temp_storage has been demoted
.global .align 1 .b8 _ZN34_INTERNAL_9cd5aa14_4_k_cu_4abdd4ee4cuda3std3__45__cpo5beginE[1];
.global .align 1 .b8 _ZN34_INTERNAL_9cd5aa14_4_k_cu_4abdd4ee4cuda3std3__45__cpo3endE[1];
.global .align 1 .b8 _ZN34_INTERNAL_9cd5aa14_4_k_cu_4abdd4ee4cuda3std3__45__cpo6cbeginE[1];
.global .align 1 .b8 _ZN34_INTERNAL_9cd5aa14_4_k_cu_4abdd4ee4cuda3std3__45__cpo4cendE[1];
.global .align 1 .b8 _ZN34_INTERNAL_9cd5aa14_4_k_cu_4abdd4ee4cuda3std3__45__cpo6rbeginE[1];
.global .align 1 .b8 _ZN34_INTERNAL_9cd5aa14_4_k_cu_4abdd4ee4cuda3std3__45__cpo4rendE[1];
.global .align 1 .b8 _ZN34_INTERNAL_9cd5aa14_4_k_cu_4abdd4ee4cuda3std3__45__cpo7crbeginE[1];
.global .align 1 .b8 _ZN34_INTERNAL_9cd5aa14_4_k_cu_4abdd4ee4cuda3std3__45__cpo5crendE[1];
.global .align 1 .b8 _ZN34_INTERNAL_9cd5aa14_4_k_cu_4abdd4ee4cuda3std3__436_GLOBAL__N__9cd5aa14_4_k_cu_4abdd4ee6ignoreE[1];
.global .align 1 .b8 _ZN34_INTERNAL_9cd5aa14_4_k_cu_4abdd4ee4cuda3std3__419piecewise_constructE[1];
.global .align 1 .b8 _ZN34_INTERNAL_9cd5aa14_4_k_cu_4abdd4ee4cuda3std3__48in_placeE[1];
.global .align 1 .b8 _ZN34_INTERNAL_9cd5aa14_4_k_cu_4abdd4ee4cuda3std3__420unreachable_sentinelE[1];
.global .align 1 .b8 _ZN34_INTERNAL_9cd5aa14_4_k_cu_4abdd4ee4cuda3std3__47nulloptE[1];
.global .align 1 .b8 _ZN34_INTERNAL_9cd5aa14_4_k_cu_4abdd4ee4cuda3std3__48unexpectE[1];
.global .align 1 .b8 _ZN34_INTERNAL_9cd5aa14_4_k_cu_4abdd4ee4cuda3std6ranges3__45__cpo4swapE[1];
.global .align 1 .b8 _ZN34_INTERNAL_9cd5aa14_4_k_cu_4abdd4ee4cuda3std6ranges3__45__cpo9iter_moveE[1];
.global .align 1 .b8 _ZN34_INTERNAL_9cd5aa14_4_k_cu_4abdd4ee4cuda3std6ranges3__45__cpo5beginE[1];
.global .align 1 .b8 _ZN34_INTERNAL_9cd5aa14_4_k_cu_4abdd4ee4cuda3std6ranges3__45__cpo3endE[1];
.global .align 1 .b8 _ZN34_INTERNAL_9cd5aa14_4_k_cu_4abdd4ee4cuda3std6ranges3__45__cpo6cbeginE[1];
.global .align 1 .b8 _ZN34_INTERNAL_9cd5aa14_4_k_cu_4abdd4ee4cuda3std6ranges3__45__cpo4cendE[1];
.global .align 1 .b8 _ZN34_INTERNAL_9cd5aa14_4_k_cu_4abdd4ee4cuda3std6ranges3__45__cpo7advanceE[1];
.global .align 1 .b8 _ZN34_INTERNAL_9cd5aa14_4_k_cu_4abdd4ee4cuda3std6ranges3__45__cpo9iter_swapE[1];
.global .align 1 .b8 _ZN34_INTERNAL_9cd5aa14_4_k_cu_4abdd4ee4cuda3std6ranges3__45__cpo4nextE[1];
.global .align 1 .b8 _ZN34_INTERNAL_9cd5aa14_4_k_cu_4abdd4ee4cuda3std6ranges3__45__cpo4prevE[1];
.global .align 1 .b8 _ZN34_INTERNAL_9cd5aa14_4_k_cu_4abdd4ee4cuda3std6ranges3__45__cpo4dataE[1];
.global .align 1 .b8 _ZN34_INTERNAL_9cd5aa14_4_k_cu_4abdd4ee4cuda3std6ranges3__45__cpo5cdataE[1];
.global .align 1 .b8 _ZN34_INTERNAL_9cd5aa14_4_k_cu_4abdd4ee4cuda3std6ranges3__45__cpo4sizeE[1];
.global .align 1 .b8 _ZN34_INTERNAL_9cd5aa14_4_k_cu_4abdd4ee4cuda3std6ranges3__45__cpo5ssizeE[1];
.global .align 1 .b8 _ZN34_INTERNAL_9cd5aa14_4_k_cu_4abdd4ee4cuda3std6ranges3__45__cpo8distanceE[1];
.global .align 1 .b8 _ZN34_INTERNAL_9cd5aa14_4_k_cu_4abdd4ee6thrust24THRUST_300001_SM_1000_NS8cuda_cub3parE[1];
.global .align 1 .b8 _ZN34_INTERNAL_9cd5aa14_4_k_cu_4abdd4ee6thrust24THRUST_300001_SM_1000_NS8cuda_cub10par_nosyncE[1];
.global .align 1 .b8 _ZN34_INTERNAL_9cd5aa14_4_k_cu_4abdd4ee6thrust24THRUST_300001_SM_1000_NS6system6detail10sequential3seqE[1];
.global .align 1 .b8 _ZN34_INTERNAL_9cd5aa14_4_k_cu_4abdd4ee6thrust24THRUST_300001_SM_1000_NS6system3cpp3parE[1];
.global .align 1 .b8 _ZN34_INTERNAL_9cd5aa14_4_k_cu_4abdd4ee6thrust24THRUST_300001_SM_1000_NS12placeholders2_1E[1];
.global .align 1 .b8 _ZN34_INTERNAL_9cd5aa14_4_k_cu_4abdd4ee6thrust24THRUST_300001_SM_1000_NS12placeholders2_2E[1];
.global .align 1 .b8 _ZN34_INTERNAL_9cd5aa14_4_k_cu_4abdd4ee6thrust24THRUST_300001_SM_1000_NS12placeholders2_3E[1];
.global .align 1 .b8 _ZN34_INTERNAL_9cd5aa14_4_k_cu_4abdd4ee6thrust24THRUST_300001_SM_1000_NS12placeholders2_4E[1];
.global .align 1 .b8 _ZN34_INTERNAL_9cd5aa14_4_k_cu_4abdd4ee6thrust24THRUST_300001_SM_1000_NS12placeholders2_5E[1];
.global .align 1 .b8 _ZN34_INTERNAL_9cd5aa14_4_k_cu_4abdd4ee6thrust24THRUST_300001_SM_1000_NS12placeholders2_6E[1];
.global .align 1 .b8 _ZN34_INTERNAL_9cd5aa14_4_k_cu_4abdd4ee6thrust24THRUST_300001_SM_1000_NS12placeholders2_7E[1];
.global .align 1 .b8 _ZN34_INTERNAL_9cd5aa14_4_k_cu_4abdd4ee6thrust24THRUST_300001_SM_1000_NS12placeholders2_8E[1];
.global .align 1 .b8 _ZN34_INTERNAL_9cd5aa14_4_k_cu_4abdd4ee6thrust24THRUST_300001_SM_1000_NS12placeholders2_9E[1];
.global .align 1 .b8 _ZN34_INTERNAL_9cd5aa14_4_k_cu_4abdd4ee6thrust24THRUST_300001_SM_1000_NS12placeholders3_10E[1];
.global .align 1 .b8 _ZN34_INTERNAL_9cd5aa14_4_k_cu_4abdd4ee6thrust24THRUST_300001_SM_1000_NS3seqE[1];
.global .align 1 .b8 _ZN34_INTERNAL_9cd5aa14_4_k_cu_4abdd4ee6thrust24THRUST_300001_SM_1000_NS6deviceE[1];

.visible .entry _Z17countRowPerVertexPiiS_(
	.param .u64 .ptr .align 1 _Z17countRowPerVertexPiiS__param_0,
	.param .u32 _Z17countRowPerVertexPiiS__param_1,
	.param .u64 .ptr .align 1 _Z17countRowPerVertexPiiS__param_2
)
{
	.reg .pred 	%p<2>;
	.reg .b32 	%r<8>;
	.reg .b64 	%rd<9>;

	ld.param.u64 	%rd1, [_Z17countRowPerVertexPiiS__param_0];
	ld.param.u32 	%r2, [_Z17countRowPerVertexPiiS__param_1];
	ld.param.u64 	%rd2, [_Z17countRowPerVertexPiiS__param_2];
	mov.u32 	%r3, %tid.x;
	mov.u32 	%r4, %ntid.x;
	mov.u32 	%r5, %ctaid.x;
	mad.lo.s32 	%r1, %r4, %r5, %r3;
	setp.ge.u32 	%p1, %r1, %r2;
	@%p1 bra 	$L__BB0_2;
	cvta.to.global.u64 	%rd3, %rd1;
	cvta.to.global.u64 	%rd4, %rd2;
	mul.wide.u32 	%rd5, %r1, 4;
	add.s64 	%rd6, %rd3, %rd5;
	ld.global.u32 	%r6, [%rd6];
	mul.wide.s32 	%rd7, %r6, 4;
	add.s64 	%rd8, %rd4, %rd7;
	atom.global.add.u32 	%r7, [%rd8], 1;
$L__BB0_2:
	ret;

}
	// .globl	_Z37preprocess_insert_updateOffset_kernelP10DynamicCsrPiiS1_
.visible .entry _Z37preprocess_insert_updateOffset_kernelP10DynamicCsrPiiS1_(
	.param .u64 .ptr .align 1 _Z37preprocess_insert_updateOffset_kernelP10DynamicCsrPiiS1__param_0,
	.param .u64 .ptr .align 1 _Z37preprocess_insert_updateOffset_kernelP10DynamicCsrPiiS1__param_1,
	.param .u32 _Z37preprocess_insert_updateOffset_kernelP10DynamicCsrPiiS1__param_2,
	.param .u64 .ptr .align 1 _Z37preprocess_insert_updateOffset_kernelP10DynamicCsrPiiS1__param_3
)
{
	.reg .pred 	%p<3>;
	.reg .b32 	%r<10>;
	.reg .b64 	%rd<15>;

	ld.param.u64 	%rd4, [_Z37preprocess_insert_updateOffset_kernelP10DynamicCsrPiiS1__param_0];
	ld.param.u64 	%rd3, [_Z37preprocess_insert_updateOffset_kernelP10DynamicCsrPiiS1__param_1];
	ld.param.u32 	%r2, [_Z37preprocess_insert_updateOffset_kernelP10DynamicCsrPiiS1__param_2];
	ld.param.u64 	%rd5, [_Z37preprocess_insert_updateOffset_kernelP10DynamicCsrPiiS1__param_3];
	cvta.to.global.u64 	%rd1, %rd5;
	cvta.to.global.u64 	%rd2, %rd4;
	mov.u32 	%r3, %ctaid.x;
	mov.u32 	%r4, %ntid.x;
	mov.u32 	%r5, %tid.x;
	mad.lo.s32 	%r1, %r3, %r4, %r5;
	setp.gt.s32 	%p1, %r1, %r2;
	@%p1 bra 	$L__BB1_3;
	cvta.to.global.u64 	%rd6, %rd3;
	ld.global.u64 	%rd7, [%rd2+8];
	cvta.to.global.u64 	%rd8, %rd7;
	mul.wide.s32 	%rd9, %r1, 4;
	add.s64 	%rd10, %rd8, %rd9;
	ld.global.u32 	%r6, [%rd10];
	add.s64 	%rd11, %rd6, %rd9;
	ld.global.u32 	%r7, [%rd11];
	add.s32 	%r8, %r7, %r6;
	add.s64 	%rd12, %rd1, %rd9;
	st.global.u32 	[%rd12], %r8;
	setp.ne.s32 	%p2, %r1, %r2;
	@%p2 bra 	$L__BB1_3;
	mul.wide.s32 	%rd13, %r2, 4;
	add.s64 	%rd14, %rd1, %rd13;
	ld.global.u32 	%r9, [%rd14];
	st.global.u32 	[%rd2], %r9;
$L__BB1_3:
	ret;

}
	// .globl	_Z19batch_insert_kernelP10DynamicCsrPiS1_iS1_S1_
.visible .entry _Z19batch_insert_kernelP10DynamicCsrPiS1_iS1_S1_(
	.param .u64 .ptr .align 1 _Z19batch_insert_kernelP10DynamicCsrPiS1_iS1_S1__param_0,
	.param .u64 .ptr .align 1 _Z19batch_insert_kernelP10DynamicCsrPiS1_iS1_S1__param_1,
	.param .u64 .ptr .align 1 _Z19batch_insert_kernelP10DynamicCsrPiS1_iS1_S1__param_2,
	.param .u32 _Z19batch_insert_kernelP10DynamicCsrPiS1_iS1_S1__param_3,
	.param .u64 .ptr .align 1 _Z19batch_insert_kernelP10DynamicCsrPiS1_iS1_S1__param_4,
	.param .u64 .ptr .align 1 _Z19batch_insert_kernelP10DynamicCsrPiS1_iS1_S1__param_5
)
{
	.reg .pred 	%p<12>;
	.reg .b32 	%r<80>;
	.reg .b64 	%rd<51>;

	ld.param.u64 	%rd9, [_Z19batch_insert_kernelP10DynamicCsrPiS1_iS1_S1__param_0];
	ld.param.u64 	%rd7, [_Z19batch_insert_kernelP10DynamicCsrPiS1_iS1_S1__param_1];
	ld.param.u64 	%rd10, [_Z19batch_insert_kernelP10DynamicCsrPiS1_iS1_S1__param_2];
	ld.param.u32 	%r43, [_Z19batch_insert_kernelP10DynamicCsrPiS1_iS1_S1__param_3];
	ld.param.u64 	%rd8, [_Z19batch_insert_kernelP10DynamicCsrPiS1_iS1_S1__param_4];
	ld.param.u64 	%rd11, [_Z19batch_insert_kernelP10DynamicCsrPiS1_iS1_S1__param_5];
	cvta.to.global.u64 	%rd1, %rd11;
	cvta.to.global.u64 	%rd2, %rd10;
	cvta.to.global.u64 	%rd3, %rd9;
	mov.u32 	%r44, %ntid.x;
	mov.u32 	%r45, %ctaid.x;
	mov.u32 	%r46, %tid.x;
	mad.lo.s32 	%r1, %r44, %r45, %r46;
	setp.ge.u32 	%p1, %r1, %r43;
	@%p1 bra 	$L__BB2_15;
	cvta.to.global.u64 	%rd12, %rd8;
	ld.global.u64 	%rd13, [%rd3+8];
	cvta.to.global.u64 	%rd14, %rd13;
	mul.wide.u32 	%rd15, %r1, 4;
	add.s64 	%rd16, %rd14, %rd15;
	ld.global.u32 	%r2, [%rd16];
	ld.global.u32 	%r3, [%rd16+4];
	add.s64 	%rd17, %rd12, %rd15;
	ld.global.u32 	%r71, [%rd17];
	setp.ge.s32 	%p2, %r2, %r3;
	@%p2 bra 	$L__BB2_8;
	sub.s32 	%r48, %r3, %r2;
	and.b32  	%r5, %r48, 3;
	setp.eq.s32 	%p3, %r5, 0;
	mov.u32 	%r65, %r2;
	@%p3 bra 	$L__BB2_5;
	neg.s32 	%r62, %r5;
	mov.u32 	%r65, %r2;
$L__BB2_4:
	.pragma "nounroll";
	mul.wide.s32 	%rd18, %r65, 4;
	mul.wide.s32 	%rd19, %r71, 4;
	add.s64 	%rd20, %rd1, %rd19;
	ld.global.u64 	%rd21, [%rd3+16];
	cvta.to.global.u64 	%rd22, %rd21;
	add.s64 	%rd23, %rd22, %rd18;
	ld.global.u32 	%r49, [%rd23];
	st.global.u32 	[%rd20], %r49;
	add.s32 	%r71, %r71, 1;
	add.s32 	%r65, %r65, 1;
	add.s32 	%r62, %r62, 1;
	setp.ne.s32 	%p4, %r62, 0;
	@%p4 bra 	$L__BB2_4;
$L__BB2_5:
	sub.s32 	%r50, %r2, %r3;
	setp.gt.u32 	%p5, %r50, -4;
	@%p5 bra 	$L__BB2_8;
	sub.s32 	%r68, %r65, %r3;
	add.s64 	%rd4, %rd1, 8;
$L__BB2_7:
	mul.wide.s32 	%rd24, %r65, 4;
	add.s64 	%rd25, %rd24, 8;
	mul.wide.s32 	%rd26, %r71, 4;
	add.s64 	%rd27, %rd4, %rd26;
	ld.global.u64 	%rd28, [%rd3+16];
	cvta.to.global.u64 	%rd29, %rd28;
	add.s64 	%rd30, %rd29, %rd25;
	ld.global.u32 	%r51, [%rd30+-8];
	st.global.u32 	[%rd27+-8], %r51;
	ld.global.u64 	%rd31, [%rd3+16];
	cvta.to.global.u64 	%rd32, %rd31;
	add.s64 	%rd33, %rd32, %rd25;
	ld.global.u32 	%r52, [%rd33+-4];
	st.global.u32 	[%rd27+-4], %r52;
	ld.global.u64 	%rd34, [%rd3+16];
	cvta.to.global.u64 	%rd35, %rd34;
	add.s64 	%rd36, %rd35, %rd25;
	ld.global.u32 	%r53, [%rd36];
	st.global.u32 	[%rd27], %r53;
	ld.global.u64 	%rd37, [%rd3+16];
	cvta.to.global.u64 	%rd38, %rd37;
	add.s64 	%rd39, %rd38, %rd25;
	ld.global.u32 	%r54, [%rd39+4];
	st.global.u32 	[%rd27+4], %r54;
	add.s32 	%r71, %r71, 4;
	add.s32 	%r65, %r65, 4;
	add.s32 	%r68, %r68, 4;
	setp.ne.s32 	%p6, %r68, 0;
	@%p6 bra 	$L__BB2_7;
$L__BB2_8:
	cvta.to.global.u64 	%rd40, %rd7;
	add.s64 	%rd42, %rd40, %rd15;
	ld.global.u32 	%r24, [%rd42];
	ld.global.u32 	%r25, [%rd42+4];
	setp.ge.s32 	%p7, %r24, %r25;
	@%p7 bra 	$L__BB2_15;
	sub.s32 	%r55, %r25, %r24;
	and.b32  	%r26, %r55, 3;
	setp.eq.s32 	%p8, %r26, 0;
	mov.u32 	%r75, %r24;
	@%p8 bra 	$L__BB2_12;
	neg.s32 	%r72, %r26;
	mov.u32 	%r75, %r24;
$L__BB2_11:
	.pragma "nounroll";
	mul.wide.s32 	%rd43, %r75, 4;
	add.s64 	%rd44, %rd2, %rd43;
	mul.wide.s32 	%rd45, %r71, 4;
	add.s64 	%rd46, %rd1, %rd45;
	ld.global.u32 	%r56, [%rd44];
	st.global.u32 	[%rd46], %r56;
	add.s32 	%r71, %r71, 1;
	add.s32 	%r75, %r75, 1;
	add.s32 	%r72, %r72, 1;
	setp.ne.s32 	%p9, %r72, 0;
	@%p9 bra 	$L__BB2_11;
$L__BB2_12:
	sub.s32 	%r57, %r24, %r25;
	setp.gt.u32 	%p10, %r57, -4;
	@%p10 bra 	$L__BB2_15;
	sub.s32 	%r77, %r75, %r25;
	add.s64 	%rd5, %rd1, 8;
	add.s64 	%rd6, %rd2, 8;
$L__BB2_14:
	mul.wide.s32 	%rd47, %r71, 4;
	add.s64 	%rd48, %rd5, %rd47;
	mul.wide.s32 	%rd49, %r75, 4;
	add.s64 	%rd50, %rd6, %rd49;
	ld.global.u32 	%r58, [%rd50+-8];
	st.global.u32 	[%rd48+-8], %r58;
	ld.global.u32 	%r59, [%rd50+-4];
	st.global.u32 	[%rd48+-4], %r59;
	ld.global.u32 	%r60, [%rd50];
	st.global.u32 	[%rd48], %r60;
	ld.global.u32 	%r61, [%rd50+4];
	st.global.u32 	[%rd48+4], %r61;
	add.s32 	%r71, %r71, 4;
	add.s32 	%r75, %r75, 4;
	add.s32 	%r77, %r77, 4;
	setp.ne.s32 	%p11, %r77, 0;
	@%p11 bra 	$L__BB2_14;
$L__BB2_15:
	ret;

}
	// .globl	_ZN3cub18CUB_300001_SM_10006detail11EmptyKernelIvEEvv
.visible .entry _ZN3cub18CUB_300001_SM_10006detail11EmptyKernelIvEEvv()
{


	ret;

}
	// .globl	_ZN3cub18CUB_300001_SM_10006detail8for_each13static_kernelINS2_12policy_hub_t12policy_500_tEmN6thrust24THRUST_300001_SM_1000_NS8cuda_cub20__uninitialized_fill7functorINS7_10device_ptrIiEEiEEEEvT0_T1_
.visible .entry _ZN3cub18CUB_300001_SM_10006detail8for_each13static_kernelINS2_12policy_hub_t12policy_500_tEmN6thrust24THRUST_300001_SM_1000_NS8cuda_cub20__uninitialized_fill7functorINS7_10device_ptrIiEEiEEEEvT0_T1_(
	.param .u64 _ZN3cub18CUB_300001_SM_10006detail8for_each13static_kernelINS2_12policy_hub_t12policy_500_tEmN6thrust24THRUST_300001_SM_1000_NS8cuda_cub20__uninitialized_fill7functorINS7_10device_ptrIiEEiEEEEvT0_T1__param_0,
	.param .align 8 .b8 _ZN3cub18CUB_300001_SM_10006detail8for_each13static_kernelINS2_12policy_hub_t12policy_500_tEmN6thrust24THRUST_300001_SM_1000_NS8cuda_cub20__uninitialized_fill7functorINS7_10device_ptrIiEEiEEEEvT0_T1__param_1[16]
)
.maxntid 256
{
	.reg .pred 	%p<4>;
	.reg .b16 	%rs<5>;
	.reg .b32 	%r<12>;
	.reg .b64 	%rd<16>;

	ld.param.u32 	%r3, [_ZN3cub18CUB_300001_SM_10006detail8for_each13static_kernelINS2_12policy_hub_t12policy_500_tEmN6thrust24THRUST_300001_SM_1000_NS8cuda_cub20__uninitialized_fill7functorINS7_10device_ptrIiEEiEEEEvT0_T1__param_1+8];
	ld.param.u64 	%rd4, [_ZN3cub18CUB_300001_SM_10006detail8for_each13static_kernelINS2_12policy_hub_t12policy_500_tEmN6thrust24THRUST_300001_SM_1000_NS8cuda_cub20__uninitialized_fill7functorINS7_10device_ptrIiEEiEEEEvT0_T1__param_1];
	ld.param.u64 	%rd5, [_ZN3cub18CUB_300001_SM_10006detail8for_each13static_kernelINS2_12policy_hub_t12policy_500_tEmN6thrust24THRUST_300001_SM_1000_NS8cuda_cub20__uninitialized_fill7functorINS7_10device_ptrIiEEiEEEEvT0_T1__param_0];
	mov.u32 	%r9, %ctaid.x;
	mul.wide.u32 	%rd1, %r9, 512;
	sub.s64 	%rd2, %rd5, %rd1;
	setp.lt.u64 	%p1, %rd2, 512;
	@%p1 bra 	$L__BB4_2;
	mov.u32 	%r11, %tid.x;
	cvta.to.global.u64 	%rd11, %rd4;
	cvt.u64.u32 	%rd12, %r11;
	add.s64 	%rd13, %rd1, %rd12;
	shl.b64 	%rd14, %rd13, 2;
	add.s64 	%rd15, %rd11, %rd14;
	st.global.u32 	[%rd15], %r3;
	st.global.u32 	[%rd15+1024], %r3;
	bra.uni 	$L__BB4_6;
$L__BB4_2:
	cvta.to.global.u64 	%rd6, %rd4;
	mov.u32 	%r2, %tid.x;
	cvt.u64.u32 	%rd7, %r2;
	setp.le.u64 	%p2, %rd2, %rd7;
	add.s64 	%rd8, %rd1, %rd7;
	shl.b64 	%rd9, %rd8, 2;
	add.s64 	%rd3, %rd6, %rd9;
	@%p2 bra 	$L__BB4_4;
	st.global.u32 	[%rd3], %r3;
$L__BB4_4:
	add.s32 	%r10, %r2, 256;
	cvt.u64.u32 	%rd10, %r10;
	setp.le.u64 	%p3, %rd2, %rd10;
	@%p3 bra 	$L__BB4_6;
	st.global.u32 	[%rd3+1024], %r3;
$L__BB4_6:
	ret;

}
	// .globl	_ZN3cub18CUB_300001_SM_10006detail4scan20DeviceScanInitKernelINS0_13ScanTileStateIiLb1EEEEEvT_i
.visible .entry _ZN3cub18CUB_300001_SM_10006detail4scan20DeviceScanInitKernelINS0_13ScanTileStateIiLb1EEEEEvT_i(
	.param .align 8 .b8 _ZN3cub18CUB_300001_SM_10006detail4scan20DeviceScanInitKernelINS0_13ScanTileStateIiLb1EEEEEvT_i_param_0[8],
	.param .u32 _ZN3cub18CUB_300001_SM_10006detail4scan20DeviceScanInitKernelINS0_13ScanTileStateIiLb1EEEEEvT_i_param_1
)
{
	.reg .pred 	%p<5>;
	.reg .b32 	%r<10>;
	.reg .b64 	%rd<7>;

	ld.param.u64 	%rd2, [_ZN3cub18CUB_300001_SM_10006detail4scan20DeviceScanInitKernelINS0_13ScanTileStateIiLb1EEEEEvT_i_param_0];
	ld.param.u32 	%r4, [_ZN3cub18CUB_300001_SM_10006detail4scan20DeviceScanInitKernelINS0_13ScanTileStateIiLb1EEEEEvT_i_param_1];
	cvta.to.global.u64 	%rd1, %rd2;
	mov.u32 	%r1, %ctaid.x;
	mov.u32 	%r5, %ntid.x;
	mov.u32 	%r2, %tid.x;
	mad.lo.s32 	%r3, %r1, %r5, %r2;
	setp.ge.s32 	%p1, %r3, %r4;
	@%p1 bra 	$L__BB5_2;
	mul.wide.s32 	%rd3, %r3, 8;
	add.s64 	%rd4, %rd1, %rd3;
	mov.b32 	%r6, 0;
	mov.b32 	%r7, 99;
	st.global.v2.u32 	[%rd4+256], {%r7, %r6};
$L__BB5_2:
	setp.ne.s32 	%p2, %r1, 0;
	setp.gt.u32 	%p3, %r2, 31;
	or.pred  	%p4, %p2, %p3;
	@%p4 bra 	$L__BB5_4;
	mul.wide.u32 	%rd5, %r2, 8;
	add.s64 	%rd6, %rd1, %rd5;
	mov.b32 	%r9, 0;
	st.global.v2.u32 	[%rd6], {%r9, %r9};
$L__BB5_4:
	ret;

}
	// .globl	_ZN3cub18CUB_300001_SM_10006detail4scan16DeviceScanKernelINS2_10policy_hubIiiijN4cuda3std3__44plusIvEEE10Policy1000EN6thrust24THRUST_300001_SM_1000_NS6detail15normal_iteratorINSD_10device_ptrIiEEEESI_NS0_13ScanTileStateIiLb1EEES9_NS1_10InputValueIiPiEEjiLb0EiEEvT0_T1_T2_iT3_T4_T5_
.visible .entry _ZN3cub18CUB_300001_SM_10006detail4scan16DeviceScanKernelINS2_10policy_hubIiiijN4cuda3std3__44plusIvEEE10Policy1000EN6thrust24THRUST_300001_SM_1000_NS6detail15normal_iteratorINSD_10device_ptrIiEEEESI_NS0_13ScanTileStateIiLb1EEES9_NS1_10InputValueIiPiEEjiLb0EiEEvT0_T1_T2_iT3_T4_T5_(
	.param .align 8 .b8 _ZN3cub18CUB_300001_SM_10006detail4scan16DeviceScanKernelINS2_10policy_hubIiiijN4cuda3std3__44plusIvEEE10Policy1000EN6thrust24THRUST_300001_SM_1000_NS6detail15normal_iteratorINSD_10device_ptrIiEEEESI_NS0_13ScanTileStateIiLb1EEES9_NS1_10InputValueIiPiEEjiLb0EiEEvT0_T1_T2_iT3_T4_T5__param_0[8],
	.param .align 8 .b8 _ZN3cub18CUB_300001_SM_10006detail4scan16DeviceScanKernelINS2_10policy_hubIiiijN4cuda3std3__44plusIvEEE10Policy1000EN6thrust24THRUST_300001_SM_1000_NS6detail15normal_iteratorINSD_10device_ptrIiEEEESI_NS0_13ScanTileStateIiLb1EEES9_NS1_10InputValueIiPiEEjiLb0EiEEvT0_T1_T2_iT3_T4_T5__param_1[8],
	.param .align 8 .b8 _ZN3cub18CUB_300001_SM_10006detail4scan16DeviceScanKernelINS2_10policy_hubIiiijN4cuda3std3__44plusIvEEE10Policy1000EN6thrust24THRUST_300001_SM_1000_NS6detail15normal_iteratorINSD_10device_ptrIiEEEESI_NS0_13ScanTileStateIiLb1EEES9_NS1_10InputValueIiPiEEjiLb0EiEEvT0_T1_T2_iT3_T4_T5__param_2[8],
	.param .u32 _ZN3cub18CUB_300001_SM_10006detail4scan16DeviceScanKernelINS2_10policy_hubIiiijN4cuda3std3__44plusIvEEE10Policy1000EN6thrust24THRUST_300001_SM_1000_NS6detail15normal_iteratorINSD_10device_ptrIiEEEESI_NS0_13ScanTileStateIiLb1EEES9_NS1_10InputValueIiPiEEjiLb0EiEEvT0_T1_T2_iT3_T4_T5__param_3,
	.param .align 1 .b8 _ZN3cub18CUB_300001_SM_10006detail4scan16DeviceScanKernelINS2_10policy_hubIiiijN4cuda3std3__44plusIvEEE10Policy1000EN6thrust24THRUST_300001_SM_1000_NS6detail15normal_iteratorINSD_10device_ptrIiEEEESI_NS0_13ScanTileStateIiLb1EEES9_NS1_10InputValueIiPiEEjiLb0EiEEvT0_T1_T2_iT3_T4_T5__param_4[1],
	.param .align 8 .b8 _ZN3cub18CUB_300001_SM_10006detail4scan16DeviceScanKernelINS2_10policy_hubIiiijN4cuda3std3__44plusIvEEE10Policy1000EN6thrust24THRUST_300001_SM_1000_NS6detail15normal_iteratorINSD_10device_ptrIiEEEESI_NS0_13ScanTileStateIiLb1EEES9_NS1_10InputValueIiPiEEjiLb0EiEEvT0_T1_T2_iT3_T4_T5__param_5[16],
	.param .u32 _ZN3cub18CUB_300001_SM_10006detail4scan16DeviceScanKernelINS2_10policy_hubIiiijN4cuda3std3__44plusIvEEE10Policy1000EN6thrust24THRUST_300001_SM_1000_NS6detail15normal_iteratorINSD_10device_ptrIiEEEESI_NS0_13ScanTileStateIiLb1EEES9_NS1_10InputValueIiPiEEjiLb0EiEEvT0_T1_T2_iT3_T4_T5__param_6
)
.maxntid 384
{
	.reg .pred 	%p<160>;
	.reg .b16 	%rs<3>;
	.reg .b32 	%r<1050>;
	.reg .b64 	%rd<58>;
	// demoted variable
	.shared .align 16 .b8 _ZZN3cub18CUB_300001_SM_10006detail4scan16DeviceScanKernelINS2_10policy_hubIiiijN4cuda3std3__44plusIvEEE10Policy1000EN6thrust24THRUST_300001_SM_1000_NS6detail15normal_iteratorINSD_10device_ptrIiEEEESI_NS0_13ScanTileStateIiLb1EEES9_NS1_10InputValueIiPiEEjiLb0EiEEvT0_T1_T2_iT3_T4_T5_E12temp_storage[33808];
	ld.param.u32 	%r239, [_ZN3cub18CUB_300001_SM_10006detail4scan16DeviceScanKernelINS2_10policy_hubIiiijN4cuda3std3__44plusIvEEE10Policy1000EN6thrust24THRUST_300001_SM_1000_NS6detail15normal_iteratorINSD_10device_ptrIiEEEESI_NS0_13ScanTileStateIiLb1EEES9_NS1_10InputValueIiPiEEjiLb0EiEEvT0_T1_T2_iT3_T4_T5__param_5];
	bfe.u32 	%r240, %r239, 0, 8;
	cvt.u16.u32 	%rs1, %r240;
	and.b16  	%rs2, %rs1, 255;
	ld.param.u64 	%rd16, [_ZN3cub18CUB_300001_SM_10006detail4scan16DeviceScanKernelINS2_10policy_hubIiiijN4cuda3std3__44plusIvEEE10Policy1000EN6thrust24THRUST_300001_SM_1000_NS6detail15normal_iteratorINSD_10device_ptrIiEEEESI_NS0_13ScanTileStateIiLb1EEES9_NS1_10InputValueIiPiEEjiLb0EiEEvT0_T1_T2_iT3_T4_T5__param_2];
	ld.param.u64 	%rd15, [_ZN3cub18CUB_300001_SM_10006detail4scan16DeviceScanKernelINS2_10policy_hubIiiijN4cuda3std3__44plusIvEEE10Policy1000EN6thrust24THRUST_300001_SM_1000_NS6detail15normal_iteratorINSD_10device_ptrIiEEEESI_NS0_13ScanTileStateIiLb1EEES9_NS1_10InputValueIiPiEEjiLb0EiEEvT0_T1_T2_iT3_T4_T5__param_1];
	ld.param.u64 	%rd14, [_ZN3cub18CUB_300001_SM_10006detail4scan16DeviceScanKernelINS2_10policy_hubIiiijN4cuda3std3__44plusIvEEE10Policy1000EN6thrust24THRUST_300001_SM_1000_NS6detail15normal_iteratorINSD_10device_ptrIiEEEESI_NS0_13ScanTileStateIiLb1EEES9_NS1_10InputValueIiPiEEjiLb0EiEEvT0_T1_T2_iT3_T4_T5__param_0];
	ld.param.u64 	%rd1, [_ZN3cub18CUB_300001_SM_10006detail4scan16DeviceScanKernelINS2_10policy_hubIiiijN4cuda3std3__44plusIvEEE10Policy1000EN6thrust24THRUST_300001_SM_1000_NS6detail15normal_iteratorINSD_10device_ptrIiEEEESI_NS0_13ScanTileStateIiLb1EEES9_NS1_10InputValueIiPiEEjiLb0EiEEvT0_T1_T2_iT3_T4_T5__param_5+8];
	ld.param.u32 	%r238, [_ZN3cub18CUB_300001_SM_10006detail4scan16DeviceScanKernelINS2_10policy_hubIiiijN4cuda3std3__44plusIvEEE10Policy1000EN6thrust24THRUST_300001_SM_1000_NS6detail15normal_iteratorINSD_10device_ptrIiEEEESI_NS0_13ScanTileStateIiLb1EEES9_NS1_10InputValueIiPiEEjiLb0EiEEvT0_T1_T2_iT3_T4_T5__param_6];
	setp.eq.s16 	%p1, %rs2, 0;
	@%p1 bra 	$L__BB6_2;
	cvta.to.global.u64 	%rd17, %rd1;
	ld.global.u32 	%r997, [%rd17];
	bra.uni 	$L__BB6_3;
$L__BB6_2:
	cvt.u32.u64 	%r997, %rd1;
$L__BB6_3:
	ld.param.u32 	%r995, [_ZN3cub18CUB_300001_SM_10006detail4scan16DeviceScanKernelINS2_10policy_hubIiiijN4cuda3std3__44plusIvEEE10Policy1000EN6thrust24THRUST_300001_SM_1000_NS6detail15normal_iteratorINSD_10device_ptrIiEEEESI_NS0_13ScanTileStateIiLb1EEES9_NS1_10InputValueIiPiEEjiLb0EiEEvT0_T1_T2_iT3_T4_T5__param_3];
	cvta.to.global.u64 	%rd3, %rd14;
	cvta.to.global.u64 	%rd4, %rd15;
	mov.u32 	%r241, %ctaid.x;
	add.s32 	%r998, %r995, %r241;
	mul.lo.s32 	%r5, %r998, 8448;
	sub.s32 	%r6, %r238, %r5;
	setp.lt.u32 	%p2, %r6, 8449;
	@%p2 bra 	$L__BB6_29;
	cvt.u64.u32 	%rd40, %r5;
	mov.u32 	%r7, %tid.x;
	and.b32  	%r640, %r7, 31;
	and.b32  	%r641, %r7, 992;
	mul.lo.s32 	%r642, %r641, 22;
	or.b32  	%r643, %r642, %r640;
	cvt.u64.u32 	%rd41, %r643;
	add.s64 	%rd5, %rd41, %rd40;
	shl.b64 	%rd42, %rd5, 2;
	add.s64 	%rd43, %rd3, %rd42;
	ld.global.u32 	%r644, [%rd43];
	ld.global.u32 	%r645, [%rd43+128];
	ld.global.u32 	%r646, [%rd43+256];
	ld.global.u32 	%r647, [%rd43+384];
	ld.global.u32 	%r648, [%rd43+512];
	ld.global.u32 	%r649, [%rd43+640];
	ld.global.u32 	%r650, [%rd43+768];
	ld.global.u32 	%r651, [%rd43+896];
	ld.global.u32 	%r652, [%rd43+1024];
	ld.global.u32 	%r653, [%rd43+1152];
	ld.global.u32 	%r654, [%rd43+1280];
	ld.global.u32 	%r655, [%rd43+1408];
	ld.global.u32 	%r656, [%rd43+1536];
	ld.global.u32 	%r657, [%rd43+1664];
	ld.global.u32 	%r658, [%rd43+1792];
	ld.global.u32 	%r659, [%rd43+1920];
	ld.global.u32 	%r660, [%rd43+2048];
	ld.global.u32 	%r661, [%rd43+2176];
	ld.global.u32 	%r662, [%rd43+2304];
	ld.global.u32 	%r663, [%rd43+2432];
	ld.global.u32 	%r664, [%rd43+2560];
	ld.global.u32 	%r665, [%rd43+2688];
	// begin inline asm
	mov.u32 %r639, %laneid;
	// end inline asm
	shr.u32 	%r9, %r7, 5;
	mad.lo.s32 	%r666, %r9, 704, %r639;
	shl.b32 	%r667, %r666, 2;
	mov.u32 	%r668, _ZZN3cub18CUB_300001_SM_10006detail4scan16DeviceScanKernelINS2_10policy_hubIiiijN4cuda3std3__44plusIvEEE10Policy1000EN6thrust24THRUST_300001_SM_1000_NS6detail15normal_iteratorINSD_10device_ptrIiEEEESI_NS0_13ScanTileStateIiLb1EEES9_NS1_10InputValueIiPiEEjiLb0EiEEvT0_T1_T2_iT3_T4_T5_E12temp_storage;
	add.s32 	%r10, %r668, %r667;
	st.shared.u32 	[%r10], %r644;
	st.shared.u32 	[%r10+128], %r645;
	st.shared.u32 	[%r10+256], %r646;
	st.shared.u32 	[%r10+384], %r647;
	st.shared.u32 	[%r10+512], %r648;
	st.shared.u32 	[%r10+640], %r649;
	st.shared.u32 	[%r10+768], %r650;
	st.shared.u32 	[%r10+896], %r651;
	st.shared.u32 	[%r10+1024], %r652;
	st.shared.u32 	[%r10+1152], %r653;
	st.shared.u32 	[%r10+1280], %r654;
	st.shared.u32 	[%r10+1408], %r655;
	st.shared.u32 	[%r10+1536], %r656;
	st.shared.u32 	[%r10+1664], %r657;
	st.shared.u32 	[%r10+1792], %r658;
	st.shared.u32 	[%r10+1920], %r659;
	st.shared.u32 	[%r10+2048], %r660;
	st.shared.u32 	[%r10+2176], %r661;
	st.shared.u32 	[%r10+2304], %r662;
	st.shared.u32 	[%r10+2432], %r663;
	st.shared.u32 	[%r10+2560], %r664;
	st.shared.u32 	[%r10+2688], %r665;
	bar.warp.sync 	-1;
	mad.lo.s32 	%r11, %r639, 84, %r10;
	ld.shared.v2.u32 	{%r12, %r13}, [%r11];
	ld.shared.v2.u32 	{%r14, %r15}, [%r11+8];
	ld.shared.v2.u32 	{%r16, %r17}, [%r11+16];
	ld.shared.v2.u32 	{%r18, %r19}, [%r11+24];
	ld.shared.v2.u32 	{%r20, %r21}, [%r11+32];
	ld.shared.v2.u32 	{%r22, %r23}, [%r11+40];
	ld.shared.v2.u32 	{%r24, %r25}, [%r11+48];
	ld.shared.v2.u32 	{%r26, %r27}, [%r11+56];
	ld.shared.v2.u32 	{%r28, %r29}, [%r11+64];
	ld.shared.v2.u32 	{%r30, %r31}, [%r11+72];
	ld.shared.v2.u32 	{%r32, %r33}, [%r11+80];
	bar.sync 	0;
	setp.ne.s32 	%p104, %r998, 0;
	@%p104 bra 	$L__BB6_9;
	add.s32 	%r890, %r13, %r12;
	add.s32 	%r891, %r14, %r890;
	add.s32 	%r892, %r15, %r891;
	add.s32 	%r893, %r16, %r892;
	add.s32 	%r894, %r17, %r893;
	add.s32 	%r895, %r18, %r894;
	add.s32 	%r896, %r19, %r895;
	add.s32 	%r897, %r20, %r896;
	add.s32 	%r898, %r21, %r897;
	add.s32 	%r899, %r22, %r898;
	add.s32 	%r900, %r23, %r899;
	add.s32 	%r901, %r24, %r900;
	add.s32 	%r902, %r25, %r901;
	add.s32 	%r903, %r26, %r902;
	add.s32 	%r904, %r27, %r903;
	add.s32 	%r905, %r28, %r904;
	add.s32 	%r906, %r29, %r905;
	add.s32 	%r907, %r30, %r906;
	add.s32 	%r908, %r31, %r907;
	add.s32 	%r909, %r32, %r908;
	add.s32 	%r864, %r33, %r909;
	mov.b32 	%r862, 1;
	mov.b32 	%r887, 0;
	mov.b32 	%r889, -1;
	// begin inline asm
	{  .reg .s32 r0;  .reg .pred p;  shfl.sync.up.b32 r0|p, %r864, %r862, %r887, %r889;  @p add.s32 r0, r0, %r864;  mov.s32 %r860, r0;}
	// end inline asm
	mov.b32 	%r868, 2;
	// begin inline asm
	{  .reg .s32 r0;  .reg .pred p;  shfl.sync.up.b32 r0|p, %r860, %r868, %r887, %r889;  @p add.s32 r0, r0, %r860;  mov.s32 %r866, r0;}
	// end inline asm
	mov.b32 	%r874, 4;
	// begin inline asm
	{  .reg .s32 r0;  .reg .pred p;  shfl.sync.up.b32 r0|p, %r866, %r874, %r887, %r889;  @p add.s32 r0, r0, %r866;  mov.s32 %r872, r0;}
	// end inline asm
	mov.b32 	%r880, 8;
	// begin inline asm
	{  .reg .s32 r0;  .reg .pred p;  shfl.sync.up.b32 r0|p, %r872, %r880, %r887, %r889;  @p add.s32 r0, r0, %r872;  mov.s32 %r878, r0;}
	// end inline asm
	mov.b32 	%r886, 16;
	// begin inline asm
	{  .reg .s32 r0;  .reg .pred p;  shfl.sync.up.b32 r0|p, %r878, %r886, %r887, %r889;  @p add.s32 r0, r0, %r878;  mov.s32 %r884, r0;}
	// end inline asm
	setp.ne.s32 	%p146, %r639, 31;
	@%p146 bra 	$L__BB6_7;
	shl.b32 	%r910, %r9, 2;
	add.s32 	%r912, %r668, %r910;
	st.shared.u32 	[%r912+16], %r884;
$L__BB6_7:
	bar.sync 	0;
	ld.shared.v4.u32 	{%r913, %r914, %r915, %r916}, [_ZZN3cub18CUB_300001_SM_10006detail4scan16DeviceScanKernelINS2_10policy_hubIiiijN4cuda3std3__44plusIvEEE10Policy1000EN6thrust24THRUST_300001_SM_1000_NS6detail15normal_iteratorINSD_10device_ptrIiEEEESI_NS0_13ScanTileStateIiLb1EEES9_NS1_10InputValueIiPiEEjiLb0EiEEvT0_T1_T2_iT3_T4_T5_E12temp_storage+16];
	add.s32 	%r917, %r914, %r913;
	setp.eq.s32 	%p147, %r9, 2;
	selp.b32 	%r918, %r917, %r913, %p147;
	add.s32 	%r919, %r917, %r915;
	setp.eq.s32 	%p148, %r9, 3;
	selp.b32 	%r920, %r919, %r918, %p148;
	add.s32 	%r921, %r919, %r916;
	setp.eq.s32 	%p149, %r9, 4;
	selp.b32 	%r922, %r921, %r920, %p149;
	ld.shared.v4.u32 	{%r923, %r924, %r925, %r926}, [_ZZN3cub18CUB_300001_SM_10006detail4scan16DeviceScanKernelINS2_10policy_hubIiiijN4cuda3std3__44plusIvEEE10Policy1000EN6thrust24THRUST_300001_SM_1000_NS6detail15normal_iteratorINSD_10device_ptrIiEEEESI_NS0_13ScanTileStateIiLb1EEES9_NS1_10InputValueIiPiEEjiLb0EiEEvT0_T1_T2_iT3_T4_T5_E12temp_storage+32];
	add.s32 	%r927, %r921, %r923;
	setp.eq.s32 	%p150, %r9, 5;
	selp.b32 	%r928, %r927, %r922, %p150;
	add.s32 	%r929, %r927, %r924;
	setp.eq.s32 	%p151, %r9, 6;
	selp.b32 	%r930, %r929, %r928, %p151;
	add.s32 	%r931, %r929, %r925;
	setp.eq.s32 	%p152, %r9, 7;
	selp.b32 	%r932, %r931, %r930, %p152;
	add.s32 	%r933, %r931, %r926;
	setp.eq.s32 	%p153, %r9, 8;
	selp.b32 	%r934, %r933, %r932, %p153;
	ld.shared.v4.u32 	{%r935, %r936, %r937, %r938}, [_ZZN3cub18CUB_300001_SM_10006detail4scan16DeviceScanKernelINS2_10policy_hubIiiijN4cuda3std3__44plusIvEEE10Policy1000EN6thrust24THRUST_300001_SM_1000_NS6detail15normal_iteratorINSD_10device_ptrIiEEEESI_NS0_13ScanTileStateIiLb1EEES9_NS1_10InputValueIiPiEEjiLb0EiEEvT0_T1_T2_iT3_T4_T5_E12temp_storage+48];
	add.s32 	%r939, %r933, %r935;
	setp.eq.s32 	%p154, %r9, 9;
	selp.b32 	%r940, %r939, %r934, %p154;
	add.s32 	%r941, %r939, %r936;
	setp.eq.s32 	%p155, %r9, 10;
	selp.b32 	%r942, %r941, %r940, %p155;
	add.s32 	%r943, %r941, %r937;
	setp.eq.s32 	%p156, %r9, 11;
	selp.b32 	%r944, %r943, %r942, %p156;
	setp.lt.u32 	%p157, %r7, 32;
	selp.b32 	%r945, 0, %r944, %p157;
	setp.eq.s32 	%p158, %r639, 0;
	sub.s32 	%r946, %r884, %r864;
	selp.b32 	%r947, 0, %r946, %p158;
	add.s32 	%r948, %r947, %r997;
	add.s32 	%r1012, %r948, %r945;
	add.s32 	%r949, %r938, %r997;
	add.s32 	%r37, %r949, %r943;
	setp.ne.s32 	%p159, %r7, 0;
	@%p159 bra 	$L__BB6_28;
	add.s64 	%rd55, %rd16, 256;
	mov.b32 	%r950, 101;
	// begin inline asm
	st.relaxed.gpu.v2.u32 [%rd55], {%r950, %r37};
	// end inline asm
	bra.uni 	$L__BB6_28;
$L__BB6_9:
	add.s32 	%r699, %r13, %r12;
	add.s32 	%r700, %r14, %r699;
	add.s32 	%r701, %r15, %r700;
	add.s32 	%r702, %r16, %r701;
	add.s32 	%r703, %r17, %r702;
	add.s32 	%r704, %r18, %r703;
	add.s32 	%r705, %r19, %r704;
	add.s32 	%r706, %r20, %r705;
	add.s32 	%r707, %r21, %r706;
	add.s32 	%r708, %r22, %r707;
	add.s32 	%r709, %r23, %r708;
	add.s32 	%r710, %r24, %r709;
	add.s32 	%r711, %r25, %r710;
	add.s32 	%r712, %r26, %r711;
	add.s32 	%r713, %r27, %r712;
	add.s32 	%r714, %r28, %r713;
	add.s32 	%r715, %r29, %r714;
	add.s32 	%r716, %r30, %r715;
	add.s32 	%r717, %r31, %r716;
	add.s32 	%r718, %r32, %r717;
	add.s32 	%r673, %r33, %r718;
	mov.b32 	%r671, 1;
	mov.b32 	%r696, 0;
	mov.b32 	%r698, -1;
	// begin inline asm
	{  .reg .s32 r0;  .reg .pred p;  shfl.sync.up.b32 r0|p, %r673, %r671, %r696, %r698;  @p add.s32 r0, r0, %r673;  mov.s32 %r669, r0;}
	// end inline asm
	mov.b32 	%r677, 2;
	// begin inline asm
	{  .reg .s32 r0;  .reg .pred p;  shfl.sync.up.b32 r0|p, %r669, %r677, %r696, %r698;  @p add.s32 r0, r0, %r669;  mov.s32 %r675, r0;}
	// end inline asm
	mov.b32 	%r683, 4;
	// begin inline asm
	{  .reg .s32 r0;  .reg .pred p;  shfl.sync.up.b32 r0|p, %r675, %r683, %r696, %r698;  @p add.s32 r0, r0, %r675;  mov.s32 %r681, r0;}
	// end inline asm
	mov.b32 	%r689, 8;
	// begin inline asm
	{  .reg .s32 r0;  .reg .pred p;  shfl.sync.up.b32 r0|p, %r681, %r689, %r696, %r698;  @p add.s32 r0, r0, %r681;  mov.s32 %r687, r0;}
	// end inline asm
	mov.b32 	%r695, 16;
	// begin inline asm
	{  .reg .s32 r0;  .reg .pred p;  shfl.sync.up.b32 r0|p, %r687, %r695, %r696, %r698;  @p add.s32 r0, r0, %r687;  mov.s32 %r693, r0;}
	// end inline asm
	setp.ne.s32 	%p105, %r639, 31;
	@%p105 bra 	$L__BB6_11;
	shl.b32 	%r719, %r9, 2;
	add.s32 	%r721, %r668, %r719;
	st.shared.u32 	[%r721+16], %r693;
$L__BB6_11:
	sub.s32 	%r722, %r693, %r673;
	bar.sync 	0;
	ld.shared.v4.u32 	{%r723, %r724, %r725, %r726}, [_ZZN3cub18CUB_300001_SM_10006detail4scan16DeviceScanKernelINS2_10policy_hubIiiijN4cuda3std3__44plusIvEEE10Policy1000EN6thrust24THRUST_300001_SM_1000_NS6detail15normal_iteratorINSD_10device_ptrIiEEEESI_NS0_13ScanTileStateIiLb1EEES9_NS1_10InputValueIiPiEEjiLb0EiEEvT0_T1_T2_iT3_T4_T5_E12temp_storage+16];
	add.s32 	%r727, %r724, %r723;
	setp.eq.s32 	%p106, %r9, 2;
	selp.b32 	%r728, %r727, %r723, %p106;
	add.s32 	%r729, %r727, %r725;
	setp.eq.s32 	%p107, %r9, 3;
	selp.b32 	%r730, %r729, %r728, %p107;
	add.s32 	%r731, %r729, %r726;
	setp.eq.s32 	%p108, %r9, 4;
	selp.b32 	%r732, %r731, %r730, %p108;
	ld.shared.v4.u32 	{%r733, %r734, %r735, %r736}, [_ZZN3cub18CUB_300001_SM_10006detail4scan16DeviceScanKernelINS2_10policy_hubIiiijN4cuda3std3__44plusIvEEE10Policy1000EN6thrust24THRUST_300001_SM_1000_NS6detail15normal_iteratorINSD_10device_ptrIiEEEESI_NS0_13ScanTileStateIiLb1EEES9_NS1_10InputValueIiPiEEjiLb0EiEEvT0_T1_T2_iT3_T4_T5_E12temp_storage+32];
	add.s32 	%r737, %r731, %r733;
	setp.eq.s32 	%p109, %r9, 5;
	selp.b32 	%r738, %r737, %r732, %p109;
	add.s32 	%r739, %r737, %r734;
	setp.eq.s32 	%p110, %r9, 6;
	selp.b32 	%r740, %r739, %r738, %p110;
	add.s32 	%r741, %r739, %r735;
	setp.eq.s32 	%p111, %r9, 7;
	selp.b32 	%r742, %r741, %r740, %p111;
	add.s32 	%r743, %r741, %r736;
	setp.eq.s32 	%p112, %r9, 8;
	selp.b32 	%r744, %r743, %r742, %p112;
	ld.shared.v4.u32 	{%r745, %r746, %r747, %r748}, [_ZZN3cub18CUB_300001_SM_10006detail4scan16DeviceScanKernelINS2_10policy_hubIiiijN4cuda3std3__44plusIvEEE10Policy1000EN6thrust24THRUST_300001_SM_1000_NS6detail15normal_iteratorINSD_10device_ptrIiEEEESI_NS0_13ScanTileStateIiLb1EEES9_NS1_10InputValueIiPiEEjiLb0EiEEvT0_T1_T2_iT3_T4_T5_E12temp_storage+48];
	add.s32 	%r749, %r743, %r745;
	setp.eq.s32 	%p113, %r9, 9;
	selp.b32 	%r750, %r749, %r744, %p113;
	add.s32 	%r751, %r749, %r746;
	setp.eq.s32 	%p114, %r9, 10;
	selp.b32 	%r752, %r751, %r750, %p114;
	add.s32 	%r753, %r751, %r747;
	setp.eq.s32 	%p115, %r9, 11;
	selp.b32 	%r754, %r753, %r752, %p115;
	add.s32 	%r40, %r753, %r748;
	setp.gt.u32 	%p116, %r7, 31;
	setp.lt.u32 	%p117, %r7, 32;
	setp.eq.s32 	%p118, %r639, 0;
	selp.b32 	%r755, 0, %r722, %p118;
	add.s32 	%r1011, %r754, %r755;
	selp.b32 	%r42, %r722, %r1011, %p117;
	@%p116 bra 	$L__BB6_27;
	setp.ne.s32 	%p119, %r7, 0;
	mul.wide.s32 	%rd44, %r998, 8;
	add.s64 	%rd6, %rd16, %rd44;
	@%p119 bra 	$L__BB6_14;
	st.shared.u32 	[_ZZN3cub18CUB_300001_SM_10006detail4scan16DeviceScanKernelINS2_10policy_hubIiiijN4cuda3std3__44plusIvEEE10Policy1000EN6thrust24THRUST_300001_SM_1000_NS6detail15normal_iteratorINSD_10device_ptrIiEEEESI_NS0_13ScanTileStateIiLb1EEES9_NS1_10InputValueIiPiEEjiLb0EiEEvT0_T1_T2_iT3_T4_T5_E12temp_storage+12], %r40;
	add.s64 	%rd45, %rd6, 256;
	mov.b32 	%r756, 100;
	// begin inline asm
	st.relaxed.gpu.v2.u32 [%rd45], {%r756, %r40};
	// end inline asm
$L__BB6_14:
	not.b32 	%r762, %r7;
	add.s32 	%r1006, %r998, %r762;
	mov.b32 	%r758, 830;
	// begin inline asm
	nanosleep.u32 %r758;
	// end inline asm
	mul.wide.s32 	%rd47, %r1006, 8;
	add.s64 	%rd48, %rd16, %rd47;
	add.s64 	%rd46, %rd48, 256;
	// begin inline asm
	ld.relaxed.gpu.v2.u32 {%r1008, %r1000}, [%rd46];
	// end inline asm
	mov.b32 	%r1001, 952;
$L__BB6_15:
	setp.eq.s32 	%p120, %r1008, 99;
	mov.b32 	%r763, -1;
	vote.sync.any.pred 	%p121, %p120, %r763;
	not.pred 	%p122, %p121;
	@%p122 bra 	$L__BB6_17;
	mul.lo.s32 	%r858, %r998, 16807;
	and.b32  	%r998, %r858, 2147483647;
	add.s32 	%r859, %r1001, 1;
	rem.u32 	%r855, %r998, %r859;
	// begin inline asm
	nanosleep.u32 %r855;
	// end inline asm
	shr.u32 	%r1001, %r1001, 1;
	// begin inline asm
	ld.relaxed.gpu.v2.u32 {%r1008, %r1000}, [%rd46];
	// end inline asm
	bra.uni 	$L__BB6_15;
$L__BB6_17:
	setp.eq.s32 	%p123, %r1008, 101;
	mov.b32 	%r790, -1;
	vote.sync.ballot.b32 	%r792, %p123, %r790;
	// begin inline asm
	mov.u32 %r765, %lanemask_ge;
	// end inline asm
	and.b32  	%r793, %r792, %r765;
	or.b32  	%r794, %r793, -2147483648;
	add.s32 	%r795, %r794, -1;
	not.b32 	%r796, %r794;
	and.b32  	%r797, %r796, %r795;
	popc.b32 	%r769, %r797;
	mov.b32 	%r768, 1;
	// begin inline asm
	shfl.sync.down.b32 %r766, %r1000, %r768, %r769, %r790;
	// end inline asm
	setp.lt.s32 	%p125, %r639, %r769;
	selp.b32 	%r798, %r766, 0, %p125;
	add.s32 	%r772, %r798, %r1000;
	mov.b32 	%r773, 2;
	// begin inline asm
	shfl.sync.down.b32 %r771, %r772, %r773, %r769, %r790;
	// end inline asm
	add.s32 	%r57, %r639, 2;
	setp.gt.s32 	%p126, %r57, %r769;
	selp.b32 	%r799, 0, %r771, %p126;
	add.s32 	%r777, %r772, %r799;
	mov.b32 	%r778, 4;
	// begin inline asm
	shfl.sync.down.b32 %r776, %r777, %r778, %r769, %r790;
	// end inline asm
	add.s32 	%r58, %r639, 4;
	setp.gt.s32 	%p127, %r58, %r769;
	selp.b32 	%r800, 0, %r776, %p127;
	add.s32 	%r782, %r777, %r800;
	mov.b32 	%r783, 8;
	// begin inline asm
	shfl.sync.down.b32 %r781, %r782, %r783, %r769, %r790;
	// end inline asm
	add.s32 	%r59, %r639, 8;
	setp.gt.s32 	%p128, %r59, %r769;
	selp.b32 	%r801, 0, %r781, %p128;
	add.s32 	%r787, %r782, %r801;
	mov.b32 	%r788, 16;
	// begin inline asm
	shfl.sync.down.b32 %r786, %r787, %r788, %r769, %r790;
	// end inline asm
	add.s32 	%r60, %r639, 16;
	setp.gt.s32 	%p129, %r60, %r769;
	selp.b32 	%r802, 0, %r786, %p129;
	add.s32 	%r1005, %r787, %r802;
	add.s64 	%rd8, %rd16, 256;
	mov.b32 	%r1002, 952;
$L__BB6_18:
	setp.ne.s32 	%p130, %r1008, 101;
	mov.b32 	%r803, -1;
	vote.sync.all.pred 	%p131, %p130, %r803;
	not.pred 	%p132, %p131;
	@%p132 bra 	$L__BB6_23;
	shr.u32 	%r1002, %r1002, 1;
	mul.wide.s32 	%rd51, %r1006, 8;
	add.s64 	%rd52, %rd8, %rd51;
	add.s64 	%rd50, %rd52, -256;
	// begin inline asm
	ld.relaxed.gpu.v2.u32 {%r1008, %r1009}, [%rd50];
	// end inline asm
	mov.u32 	%r1010, %r1002;
$L__BB6_20:
	setp.eq.s32 	%p136, %r1008, 99;
	mov.b32 	%r811, -1;
	vote.sync.any.pred 	%p137, %p136, %r811;
	not.pred 	%p138, %p137;
	@%p138 bra 	$L__BB6_22;
	mul.lo.s32 	%r853, %r998, 16807;
	and.b32  	%r998, %r853, 2147483647;
	add.s32 	%r854, %r1010, 1;
	rem.u32 	%r850, %r998, %r854;
	// begin inline asm
	nanosleep.u32 %r850;
	// end inline asm
	shr.u32 	%r1010, %r1010, 1;
	// begin inline asm
	ld.relaxed.gpu.v2.u32 {%r1008, %r1009}, [%rd50];
	// end inline asm
	bra.uni 	$L__BB6_20;
$L__BB6_22:
	setp.eq.s32 	%p139, %r1008, 101;
	mov.b32 	%r837, -1;
	vote.sync.ballot.b32 	%r838, %p139, %r837;
	and.b32  	%r839, %r838, %r765;
	or.b32  	%r840, %r839, -2147483648;
	add.s32 	%r841, %r840, -1;
	not.b32 	%r842, %r840;
	and.b32  	%r843, %r842, %r841;
	popc.b32 	%r816, %r843;
	mov.b32 	%r815, 1;
	// begin inline asm
	shfl.sync.down.b32 %r813, %r1009, %r815, %r816, %r837;
	// end inline asm
	setp.lt.s32 	%p141, %r639, %r816;
	selp.b32 	%r844, %r813, 0, %p141;
	add.s32 	%r819, %r844, %r1009;
	mov.b32 	%r820, 2;
	// begin inline asm
	shfl.sync.down.b32 %r818, %r819, %r820, %r816, %r837;
	// end inline asm
	setp.gt.s32 	%p142, %r57, %r816;
	selp.b32 	%r845, 0, %r818, %p142;
	add.s32 	%r824, %r819, %r845;
	mov.b32 	%r825, 4;
	// begin inline asm
	shfl.sync.down.b32 %r823, %r824, %r825, %r816, %r837;
	// end inline asm
	setp.gt.s32 	%p143, %r58, %r816;
	selp.b32 	%r846, 0, %r823, %p143;
	add.s32 	%r829, %r824, %r846;
	mov.b32 	%r830, 8;
	// begin inline asm
	shfl.sync.down.b32 %r828, %r829, %r830, %r816, %r837;
	// end inline asm
	setp.gt.s32 	%p144, %r59, %r816;
	selp.b32 	%r847, 0, %r828, %p144;
	add.s32 	%r834, %r829, %r847;
	mov.b32 	%r835, 16;
	// begin inline asm
	shfl.sync.down.b32 %r833, %r834, %r835, %r816, %r837;
	// end inline asm
	setp.gt.s32 	%p145, %r60, %r816;
	selp.b32 	%r848, 0, %r833, %p145;
	add.s32 	%r849, %r848, %r1005;
	add.s32 	%r1005, %r849, %r834;
	add.s32 	%r1006, %r1006, -32;
	bra.uni 	$L__BB6_18;
$L__BB6_23:
	@%p119 bra 	$L__BB6_25;
	add.s32 	%r806, %r1005, %r40;
	add.s64 	%rd49, %rd6, 256;
	mov.b32 	%r805, 101;
	// begin inline asm
	st.relaxed.gpu.v2.u32 [%rd49], {%r805, %r806};
	// end inline asm
	st.shared.u32 	[_ZZN3cub18CUB_300001_SM_10006detail4scan16DeviceScanKernelINS2_10policy_hubIiiijN4cuda3std3__44plusIvEEE10Policy1000EN6thrust24THRUST_300001_SM_1000_NS6detail15normal_iteratorINSD_10device_ptrIiEEEESI_NS0_13ScanTileStateIiLb1EEES9_NS1_10InputValueIiPiEEjiLb0EiEEvT0_T1_T2_iT3_T4_T5_E12temp_storage+4], %r1005;
	st.shared.u32 	[_ZZN3cub18CUB_300001_SM_10006detail4scan16DeviceScanKernelINS2_10policy_hubIiiijN4cuda3std3__44plusIvEEE10Policy1000EN6thrust24THRUST_300001_SM_1000_NS6detail15normal_iteratorINSD_10device_ptrIiEEEESI_NS0_13ScanTileStateIiLb1EEES9_NS1_10InputValueIiPiEEjiLb0EiEEvT0_T1_T2_iT3_T4_T5_E12temp_storage+8], %r806;
$L__BB6_25:
	setp.ne.s32 	%p134, %r639, 0;
	mov.u32 	%r1011, %r42;
	@%p134 bra 	$L__BB6_27;
	st.shared.u32 	[_ZZN3cub18CUB_300001_SM_10006detail4scan16DeviceScanKernelINS2_10policy_hubIiiijN4cuda3std3__44plusIvEEE10Policy1000EN6thrust24THRUST_300001_SM_1000_NS6detail15normal_iteratorINSD_10device_ptrIiEEEESI_NS0_13ScanTileStateIiLb1EEES9_NS1_10InputValueIiPiEEjiLb0EiEEvT0_T1_T2_iT3_T4_T5_E12temp_storage+76], %r1005;
	mov.u32 	%r1011, %r1005;
$L__BB6_27:
	bar.sync 	0;
	setp.eq.s32 	%p135, %r7, 0;
	ld.shared.u32 	%r807, [_ZZN3cub18CUB_300001_SM_10006detail4scan16DeviceScanKernelINS2_10policy_hubIiiijN4cuda3std3__44plusIvEEE10Policy1000EN6thrust24THRUST_300001_SM_1000_NS6detail15normal_iteratorINSD_10device_ptrIiEEEESI_NS0_13ScanTileStateIiLb1EEES9_NS1_10InputValueIiPiEEjiLb0EiEEvT0_T1_T2_iT3_T4_T5_E12temp_storage+76];
	selp.b32 	%r808, 0, %r807, %p135;
	add.s32 	%r1012, %r808, %r1011;
$L__BB6_28:
	add.s32 	%r952, %r1012, %r12;
	add.s32 	%r953, %r13, %r952;
	add.s32 	%r954, %r14, %r953;
	add.s32 	%r955, %r15, %r954;
	add.s32 	%r956, %r16, %r955;
	add.s32 	%r957, %r17, %r956;
	add.s32 	%r958, %r18, %r957;
	add.s32 	%r959, %r19, %r958;
	add.s32 	%r960, %r20, %r959;
	add.s32 	%r961, %r21, %r960;
	add.s32 	%r962, %r22, %r961;
	add.s32 	%r963, %r23, %r962;
	add.s32 	%r964, %r24, %r963;
	add.s32 	%r965, %r25, %r964;
	add.s32 	%r966, %r26, %r965;
	add.s32 	%r967, %r27, %r966;
	add.s32 	%r968, %r28, %r967;
	add.s32 	%r969, %r29, %r968;
	add.s32 	%r970, %r30, %r969;
	add.s32 	%r971, %r31, %r970;
	add.s32 	%r972, %r32, %r971;
	bar.sync 	0;
	st.shared.v2.u32 	[%r11], {%r1012, %r952};
	st.shared.v2.u32 	[%r11+8], {%r953, %r954};
	st.shared.v2.u32 	[%r11+16], {%r955, %r956};
	st.shared.v2.u32 	[%r11+24], {%r957, %r958};
	st.shared.v2.u32 	[%r11+32], {%r959, %r960};
	st.shared.v2.u32 	[%r11+40], {%r961, %r962};
	st.shared.v2.u32 	[%r11+48], {%r963, %r964};
	st.shared.v2.u32 	[%r11+56], {%r965, %r966};
	st.shared.v2.u32 	[%r11+64], {%r967, %r968};
	st.shared.v2.u32 	[%r11+72], {%r969, %r970};
	st.shared.v2.u32 	[%r11+80], {%r971, %r972};
	bar.warp.sync 	-1;
	ld.shared.u32 	%r973, [%r10];
	ld.shared.u32 	%r974, [%r10+128];
	ld.shared.u32 	%r975, [%r10+256];
	ld.shared.u32 	%r976, [%r10+384];
	ld.shared.u32 	%r977, [%r10+512];
	ld.shared.u32 	%r978, [%r10+640];
	ld.shared.u32 	%r979, [%r10+768];
	ld.shared.u32 	%r980, [%r10+896];
	ld.shared.u32 	%r981, [%r10+1024];
	ld.shared.u32 	%r982, [%r10+1152];
	ld.shared.u32 	%r983, [%r10+1280];
	ld.shared.u32 	%r984, [%r10+1408];
	ld.shared.u32 	%r985, [%r10+1536];
	ld.shared.u32 	%r986, [%r10+1664];
	ld.shared.u32 	%r987, [%r10+1792];
	ld.shared.u32 	%r988, [%r10+1920];
	ld.shared.u32 	%r989, [%r10+2048];
	ld.shared.u32 	%r990, [%r10+2176];
	ld.shared.u32 	%r991, [%r10+2304];
	ld.shared.u32 	%r992, [%r10+2432];
	ld.shared.u32 	%r993, [%r10+2560];
	ld.shared.u32 	%r994, [%r10+2688];
	add.s64 	%rd57, %rd4, %rd42;
	st.global.u32 	[%rd57], %r973;
	st.global.u32 	[%rd57+128], %r974;
	st.global.u32 	[%rd57+256], %r975;
	st.global.u32 	[%rd57+384], %r976;
	st.global.u32 	[%rd57+512], %r977;
	st.global.u32 	[%rd57+640], %r978;
	st.global.u32 	[%rd57+768], %r979;
	st.global.u32 	[%rd57+896], %r980;
	st.global.u32 	[%rd57+1024], %r981;
	st.global.u32 	[%rd57+1152], %r982;
	st.global.u32 	[%rd57+1280], %r983;
	st.global.u32 	[%rd57+1408], %r984;
	st.global.u32 	[%rd57+1536], %r985;
	st.global.u32 	[%rd57+1664], %r986;
	st.global.u32 	[%rd57+1792], %r987;
	st.global.u32 	[%rd57+1920], %r988;
	st.global.u32 	[%rd57+2048], %r989;
	st.global.u32 	[%rd57+2176], %r990;
	st.global.u32 	[%rd57+2304], %r991;
	st.global.u32 	[%rd57+2432], %r992;
	st.global.u32 	[%rd57+2560], %r993;
	st.global.u32 	[%rd57+2688], %r994;
	bra.uni 	$L__BB6_143;
$L__BB6_29:
	setp.eq.s32 	%p3, %r6, 0;
	@%p3 bra 	$L__BB6_143;
	mul.wide.u32 	%rd18, %r5, 4;
	add.s64 	%rd19, %rd3, %rd18;
	mov.u32 	%r85, %tid.x;
	ld.global.u32 	%r1034, [%rd19];
	and.b32  	%r242, %r85, 31;
	and.b32  	%r243, %r85, 992;
	mul.lo.s32 	%r244, %r243, 22;
	or.b32  	%r87, %r244, %r242;
	setp.ge.u32 	%p4, %r87, %r6;
	shl.b32 	%r245, %r87, 2;
	cvt.u64.u32 	%rd20, %r245;
	add.s64 	%rd10, %rd19, %rd20;
	mov.u32 	%r1013, %r1034;
	@%p4 bra 	$L__BB6_32;
	ld.global.u32 	%r1013, [%rd10];
$L__BB6_32:
	add.s32 	%r90, %r87, 32;
	setp.ge.u32 	%p5, %r90, %r6;
	mov.u32 	%r1014, %r1034;
	@%p5 bra 	$L__BB6_34;
	ld.global.u32 	%r1014, [%rd10+128];
$L__BB6_34:
	add.s32 	%r93, %r87, 64;
	setp.ge.u32 	%p6, %r93, %r6;
	mov.u32 	%r1015, %r1034;
	@%p6 bra 	$L__BB6_36;
	ld.global.u32 	%r1015, [%rd10+256];
$L__BB6_36:
	add.s32 	%r96, %r87, 96;
	setp.ge.u32 	%p7, %r96, %r6;
	mov.u32 	%r1016, %r1034;
	@%p7 bra 	$L__BB6_38;
	ld.global.u32 	%r1016, [%rd10+384];
$L__BB6_38:
	add.s32 	%r246, %r87, 128;
	setp.ge.u32 	%p8, %r246, %r6;
	mov.u32 	%r1017, %r1034;
	@%p8 bra 	$L__BB6_40;
	ld.global.u32 	%r1017, [%rd10+512];
$L__BB6_40:
	add.s32 	%r247, %r87, 160;
	setp.ge.u32 	%p9, %r247, %r6;
	mov.u32 	%r1018, %r1034;
	@%p9 bra 	$L__BB6_42;
	ld.global.u32 	%r1018, [%rd10+640];
$L__BB6_42:
	add.s32 	%r248, %r87, 192;
	setp.ge.u32 	%p10, %r248, %r6;
	mov.u32 	%r1019, %r1034;
	@%p10 bra 	$L__BB6_44;
	ld.global.u32 	%r1019, [%rd10+768];
$L__BB6_44:
	add.s32 	%r249, %r87, 224;
	setp.ge.u32 	%p11, %r249, %r6;
	mov.u32 	%r1020, %r1034;
	@%p11 bra 	$L__BB6_46;
	ld.global.u32 	%r1020, [%rd10+896];
$L__BB6_46:
	add.s32 	%r250, %r87, 256;
	setp.ge.u32 	%p12, %r250, %r6;
	mov.u32 	%r1021, %r1034;
	@%p12 bra 	$L__BB6_48;
	ld.global.u32 	%r1021, [%rd10+1024];
$L__BB6_48:
	add.s32 	%r251, %r87, 288;
	setp.ge.u32 	%p13, %r251, %r6;
	mov.u32 	%r1022, %r1034;
	@%p13 bra 	$L__BB6_50;
	ld.global.u32 	%r1022, [%rd10+1152];
$L__BB6_50:
	add.s32 	%r111, %r87, 320;
	setp.ge.u32 	%p14, %r111, %r6;
	mov.u32 	%r1023, %r1034;
	@%p14 bra 	$L__BB6_52;
	ld.global.u32 	%r1023, [%rd10+1280];
$L__BB6_52:
	add.s32 	%r114, %r87, 352;
	setp.ge.u32 	%p15, %r114, %r6;
	mov.u32 	%r1024, %r1034;
	@%p15 bra 	$L__BB6_54;
	ld.global.u32 	%r1024, [%rd10+1408];
$L__BB6_54:
	add.s32 	%r117, %r87, 384;
	setp.ge.u32 	%p16, %r117, %r6;
	mov.u32 	%r1025, %r1034;
	@%p16 bra 	$L__BB6_56;
	ld.global.u32 	%r1025, [%rd10+1536];
$L__BB6_56:
	add.s32 	%r120, %r87, 416;
	setp.ge.u32 	%p17, %r120, %r6;
	mov.u32 	%r1026, %r1034;
	@%p17 bra 	$L__BB6_58;
	ld.global.u32 	%r1026, [%rd10+1664];
$L__BB6_58:
	add.s32 	%r252, %r87, 448;
	setp.ge.u32 	%p18, %r252, %r6;
	mov.u32 	%r1027, %r1034;
	@%p18 bra 	$L__BB6_60;
	ld.global.u32 	%r1027, [%rd10+1792];
$L__BB6_60:
	add.s32 	%r253, %r87, 480;
	setp.ge.u32 	%p19, %r253, %r6;
	mov.u32 	%r1028, %r1034;
	@%p19 bra 	$L__BB6_62;
	ld.global.u32 	%r1028, [%rd10+1920];
$L__BB6_62:
	add.s32 	%r254, %r87, 512;
	setp.ge.u32 	%p20, %r254, %r6;
	mov.u32 	%r1029, %r1034;
	@%p20 bra 	$L__BB6_64;
	ld.global.u32 	%r1029, [%rd10+2048];
$L__BB6_64:
	add.s32 	%r129, %r87, 544;
	setp.ge.u32 	%p21, %r129, %r6;
	mov.u32 	%r1030, %r1034;
	@%p21 bra 	$L__BB6_66;
	ld.global.u32 	%r1030, [%rd10+2176];
$L__BB6_66:
	add.s32 	%r132, %r87, 576;
	setp.ge.u32 	%p22, %r132, %r6;
	mov.u32 	%r1031, %r1034;
	@%p22 bra 	$L__BB6_68;
	ld.global.u32 	%r1031, [%rd10+2304];
$L__BB6_68:
	add.s32 	%r255, %r87, 608;
	setp.ge.u32 	%p23, %r255, %r6;
	mov.u32 	%r1032, %r1034;
	@%p23 bra 	$L__BB6_70;
	ld.global.u32 	%r1032, [%rd10+2432];
$L__BB6_70:
	add.s32 	%r256, %r87, 640;
	setp.ge.u32 	%p24, %r256, %r6;
	mov.u32 	%r1033, %r1034;
	@%p24 bra 	$L__BB6_72;
	ld.global.u32 	%r1033, [%rd10+2560];
$L__BB6_72:
	add.s32 	%r139, %r87, 672;
	setp.ge.u32 	%p25, %r139, %r6;
	@%p25 bra 	$L__BB6_74;
	ld.global.u32 	%r1034, [%rd10+2688];
$L__BB6_74:
	// begin inline asm
	mov.u32 %r257, %laneid;
	// end inline asm
	shr.u32 	%r143, %r85, 5;
	mad.lo.s32 	%r258, %r143, 704, %r257;
	shl.b32 	%r259, %r258, 2;
	mov.u32 	%r260, _ZZN3cub18CUB_300001_SM_10006detail4scan16DeviceScanKernelINS2_10policy_hubIiiijN4cuda3std3__44plusIvEEE10Policy1000EN6thrust24THRUST_300001_SM_1000_NS6detail15normal_iteratorINSD_10device_ptrIiEEEESI_NS0_13ScanTileStateIiLb1EEES9_NS1_10InputValueIiPiEEjiLb0EiEEvT0_T1_T2_iT3_T4_T5_E12temp_storage;
	add.s32 	%r144, %r260, %r259;
	st.shared.u32 	[%r144], %r1013;
	st.shared.u32 	[%r144+128], %r1014;
	st.shared.u32 	[%r144+256], %r1015;
	st.shared.u32 	[%r144+384], %r1016;
	st.shared.u32 	[%r144+512], %r1017;
	st.shared.u32 	[%r144+640], %r1018;
	st.shared.u32 	[%r144+768], %r1019;
	st.shared.u32 	[%r144+896], %r1020;
	st.shared.u32 	[%r144+1024], %r1021;
	st.shared.u32 	[%r144+1152], %r1022;
	st.shared.u32 	[%r144+1280], %r1023;
	st.shared.u32 	[%r144+1408], %r1024;
	st.shared.u32 	[%r144+1536], %r1025;
	st.shared.u32 	[%r144+1664], %r1026;
	st.shared.u32 	[%r144+1792], %r1027;
	st.shared.u32 	[%r144+1920], %r1028;
	st.shared.u32 	[%r144+2048], %r1029;
	st.shared.u32 	[%r144+2176], %r1030;
	st.shared.u32 	[%r144+2304], %r1031;
	st.shared.u32 	[%r144+2432], %r1032;
	st.shared.u32 	[%r144+2560], %r1033;
	st.shared.u32 	[%r144+2688], %r1034;
	bar.warp.sync 	-1;
	mad.lo.s32 	%r145, %r257, 84, %r144;
	ld.shared.v2.u32 	{%r146, %r147}, [%r145];
	ld.shared.v2.u32 	{%r148, %r149}, [%r145+8];
	ld.shared.v2.u32 	{%r150, %r151}, [%r145+16];
	ld.shared.v2.u32 	{%r152, %r153}, [%r145+24];
	ld.shared.v2.u32 	{%r154, %r155}, [%r145+32];
	ld.shared.v2.u32 	{%r156, %r157}, [%r145+40];
	ld.shared.v2.u32 	{%r158, %r159}, [%r145+48];
	ld.shared.v2.u32 	{%r160, %r161}, [%r145+56];
	ld.shared.v2.u32 	{%r162, %r163}, [%r145+64];
	ld.shared.v2.u32 	{%r164, %r165}, [%r145+72];
	ld.shared.v2.u32 	{%r166, %r167}, [%r145+80];
	bar.sync 	0;
	setp.ne.s32 	%p26, %r998, 0;
	@%p26 bra 	$L__BB6_78;
	add.s32 	%r490, %r147, %r146;
	add.s32 	%r491, %r148, %r490;
	add.s32 	%r492, %r149, %r491;
	add.s32 	%r493, %r150, %r492;
	add.s32 	%r494, %r151, %r493;
	add.s32 	%r495, %r152, %r494;
	add.s32 	%r496, %r153, %r495;
	add.s32 	%r497, %r154, %r496;
	add.s32 	%r498, %r155, %r497;
	add.s32 	%r499, %r156, %r498;
	add.s32 	%r500, %r157, %r499;
	add.s32 	%r501, %r158, %r500;
	add.s32 	%r502, %r159, %r501;
	add.s32 	%r503, %r160, %r502;
	add.s32 	%r504, %r161, %r503;
	add.s32 	%r505, %r162, %r504;
	add.s32 	%r506, %r163, %r505;
	add.s32 	%r507, %r164, %r506;
	add.s32 	%r508, %r165, %r507;
	add.s32 	%r509, %r166, %r508;
	add.s32 	%r464, %r167, %r509;
	mov.b32 	%r462, 1;
	mov.b32 	%r487, 0;
	mov.b32 	%r489, -1;
	// begin inline asm
	{  .reg .s32 r0;  .reg .pred p;  shfl.sync.up.b32 r0|p, %r464, %r462, %r487, %r489;  @p add.s32 r0, r0, %r464;  mov.s32 %r460, r0;}
	// end inline asm
	mov.b32 	%r468, 2;
	// begin inline asm
	{  .reg .s32 r0;  .reg .pred p;  shfl.sync.up.b32 r0|p, %r460, %r468, %r487, %r489;  @p add.s32 r0, r0, %r460;  mov.s32 %r466, r0;}
	// end inline asm
	mov.b32 	%r474, 4;
	// begin inline asm
	{  .reg .s32 r0;  .reg .pred p;  shfl.sync.up.b32 r0|p, %r466, %r474, %r487, %r489;  @p add.s32 r0, r0, %r466;  mov.s32 %r472, r0;}
	// end inline asm
	mov.b32 	%r480, 8;
	// begin inline asm
	{  .reg .s32 r0;  .reg .pred p;  shfl.sync.up.b32 r0|p, %r472, %r480, %r487, %r489;  @p add.s32 r0, r0, %r472;  mov.s32 %r478, r0;}
	// end inline asm
	mov.b32 	%r486, 16;
	// begin inline asm
	{  .reg .s32 r0;  .reg .pred p;  shfl.sync.up.b32 r0|p, %r478, %r486, %r487, %r489;  @p add.s32 r0, r0, %r478;  mov.s32 %r484, r0;}
	// end inline asm
	setp.ne.s32 	%p68, %r257, 31;
	@%p68 bra 	$L__BB6_77;
	shl.b32 	%r510, %r143, 2;
	mov.u32 	%r511, _ZZN3cub18CUB_300001_SM_10006detail4scan16DeviceScanKernelINS2_10policy_hubIiiijN4cuda3std3__44plusIvEEE10Policy1000EN6thrust24THRUST_300001_SM_1000_NS6detail15normal_iteratorINSD_10device_ptrIiEEEESI_NS0_13ScanTileStateIiLb1EEES9_NS1_10InputValueIiPiEEjiLb0EiEEvT0_T1_T2_iT3_T4_T5_E12temp_storage;
	add.s32 	%r512, %r511, %r510;
	st.shared.u32 	[%r512+16], %r484;
$L__BB6_77:
	bar.sync 	0;
	ld.shared.v4.u32 	{%r513, %r514, %r515, %r516}, [_ZZN3cub18CUB_300001_SM_10006detail4scan16DeviceScanKernelINS2_10policy_hubIiiijN4cuda3std3__44plusIvEEE10Policy1000EN6thrust24THRUST_300001_SM_1000_NS6detail15normal_iteratorINSD_10device_ptrIiEEEESI_NS0_13ScanTileStateIiLb1EEES9_NS1_10InputValueIiPiEEjiLb0EiEEvT0_T1_T2_iT3_T4_T5_E12temp_storage+16];
	add.s32 	%r517, %r514, %r513;
	setp.eq.s32 	%p69, %r143, 2;
	selp.b32 	%r518, %r517, %r513, %p69;
	add.s32 	%r519, %r517, %r515;
	setp.eq.s32 	%p70, %r143, 3;
	selp.b32 	%r520, %r519, %r518, %p70;
	add.s32 	%r521, %r519, %r516;
	setp.eq.s32 	%p71, %r143, 4;
	selp.b32 	%r522, %r521, %r520, %p71;
	ld.shared.v4.u32 	{%r523, %r524, %r525, %r526}, [_ZZN3cub18CUB_300001_SM_10006detail4scan16DeviceScanKernelINS2_10policy_hubIiiijN4cuda3std3__44plusIvEEE10Policy1000EN6thrust24THRUST_300001_SM_1000_NS6detail15normal_iteratorINSD_10device_ptrIiEEEESI_NS0_13ScanTileStateIiLb1EEES9_NS1_10InputValueIiPiEEjiLb0EiEEvT0_T1_T2_iT3_T4_T5_E12temp_storage+32];
	add.s32 	%r527, %r521, %r523;
	setp.eq.s32 	%p72, %r143, 5;
	selp.b32 	%r528, %r527, %r522, %p72;
	add.s32 	%r529, %r527, %r524;
	setp.eq.s32 	%p73, %r143, 6;
	selp.b32 	%r530, %r529, %r528, %p73;
	add.s32 	%r531, %r529, %r525;
	setp.eq.s32 	%p74, %r143, 7;
	selp.b32 	%r532, %r531, %r530, %p74;
	add.s32 	%r533, %r531, %r526;
	setp.eq.s32 	%p75, %r143, 8;
	selp.b32 	%r534, %r533, %r532, %p75;
	.pragma "used_bytes_mask 4095";
	ld.shared.v4.u32 	{%r535, %r536, %r537, %r538}, [_ZZN3cub18CUB_300001_SM_10006detail4scan16DeviceScanKernelINS2_10policy_hubIiiijN4cuda3std3__44plusIvEEE10Policy1000EN6thrust24THRUST_300001_SM_1000_NS6detail15normal_iteratorINSD_10device_ptrIiEEEESI_NS0_13ScanTileStateIiLb1EEES9_NS1_10InputValueIiPiEEjiLb0EiEEvT0_T1_T2_iT3_T4_T5_E12temp_storage+48];
	add.s32 	%r539, %r533, %r535;
	setp.eq.s32 	%p76, %r143, 9;
	selp.b32 	%r540, %r539, %r534, %p76;
	add.s32 	%r541, %r539, %r536;
	setp.eq.s32 	%p77, %r143, 10;
	selp.b32 	%r542, %r541, %r540, %p77;
	add.s32 	%r543, %r541, %r537;
	setp.eq.s32 	%p78, %r143, 11;
	selp.b32 	%r544, %r543, %r542, %p78;
	setp.lt.u32 	%p79, %r85, 32;
	selp.b32 	%r545, 0, %r544, %p79;
	setp.eq.s32 	%p80, %r257, 0;
	sub.s32 	%r546, %r484, %r464;
	selp.b32 	%r547, 0, %r546, %p80;
	add.s32 	%r548, %r547, %r997;
	add.s32 	%r1049, %r548, %r545;
	bra.uni 	$L__BB6_97;
$L__BB6_78:
	add.s32 	%r291, %r147, %r146;
	add.s32 	%r292, %r148, %r291;
	add.s32 	%r293, %r149, %r292;
	add.s32 	%r294, %r150, %r293;
	add.s32 	%r295, %r151, %r294;
	add.s32 	%r296, %r152, %r295;
	add.s32 	%r297, %r153, %r296;
	add.s32 	%r298, %r154, %r297;
	add.s32 	%r299, %r155, %r298;
	add.s32 	%r300, %r156, %r299;
	add.s32 	%r301, %r157, %r300;
	add.s32 	%r302, %r158, %r301;
	add.s32 	%r303, %r159, %r302;
	add.s32 	%r304, %r160, %r303;
	add.s32 	%r305, %r161, %r304;
	add.s32 	%r306, %r162, %r305;
	add.s32 	%r307, %r163, %r306;
	add.s32 	%r308, %r164, %r307;
	add.s32 	%r309, %r165, %r308;
	add.s32 	%r310, %r166, %r309;
	add.s32 	%r265, %r167, %r310;
	mov.b32 	%r263, 1;
	mov.b32 	%r288, 0;
	mov.b32 	%r290, -1;
	// begin inline asm
	{  .reg .s32 r0;  .reg .pred p;  shfl.sync.up.b32 r0|p, %r265, %r263, %r288, %r290;  @p add.s32 r0, r0, %r265;  mov.s32 %r261, r0;}
	// end inline asm
	mov.b32 	%r269, 2;
	// begin inline asm
	{  .reg .s32 r0;  .reg .pred p;  shfl.sync.up.b32 r0|p, %r261, %r269, %r288, %r290;  @p add.s32 r0, r0, %r261;  mov.s32 %r267, r0;}
	// end inline asm
	mov.b32 	%r275, 4;
	// begin inline asm
	{  .reg .s32 r0;  .reg .pred p;  shfl.sync.up.b32 r0|p, %r267, %r275, %r288, %r290;  @p add.s32 r0, r0, %r267;  mov.s32 %r273, r0;}
	// end inline asm
	mov.b32 	%r281, 8;
	// begin inline asm
	{  .reg .s32 r0;  .reg .pred p;  shfl.sync.up.b32 r0|p, %r273, %r281, %r288, %r290;  @p add.s32 r0, r0, %r273;  mov.s32 %r279, r0;}
	// end inline asm
	mov.b32 	%r287, 16;
	// begin inline asm
	{  .reg .s32 r0;  .reg .pred p;  shfl.sync.up.b32 r0|p, %r279, %r287, %r288, %r290;  @p add.s32 r0, r0, %r279;  mov.s32 %r285, r0;}
	// end inline asm
	setp.ne.s32 	%p27, %r257, 31;
	@%p27 bra 	$L__BB6_80;
	shl.b32 	%r311, %r143, 2;
	mov.u32 	%r312, _ZZN3cub18CUB_300001_SM_10006detail4scan16DeviceScanKernelINS2_10policy_hubIiiijN4cuda3std3__44plusIvEEE10Policy1000EN6thrust24THRUST_300001_SM_1000_NS6detail15normal_iteratorINSD_10device_ptrIiEEEESI_NS0_13ScanTileStateIiLb1EEES9_NS1_10InputValueIiPiEEjiLb0EiEEvT0_T1_T2_iT3_T4_T5_E12temp_storage;
	add.s32 	%r313, %r312, %r311;
	st.shared.u32 	[%r313+16], %r285;
$L__BB6_80:
	sub.s32 	%r314, %r285, %r265;
	bar.sync 	0;
	ld.shared.v4.u32 	{%r315, %r316, %r317, %r318}, [_ZZN3cub18CUB_300001_SM_10006detail4scan16DeviceScanKernelINS2_10policy_hubIiiijN4cuda3std3__44plusIvEEE10Policy1000EN6thrust24THRUST_300001_SM_1000_NS6detail15normal_iteratorINSD_10device_ptrIiEEEESI_NS0_13ScanTileStateIiLb1EEES9_NS1_10InputValueIiPiEEjiLb0EiEEvT0_T1_T2_iT3_T4_T5_E12temp_storage+16];
	add.s32 	%r319, %r316, %r315;
	setp.eq.s32 	%p28, %r143, 2;
	selp.b32 	%r320, %r319, %r315, %p28;
	add.s32 	%r321, %r319, %r317;
	setp.eq.s32 	%p29, %r143, 3;
	selp.b32 	%r322, %r321, %r320, %p29;
	add.s32 	%r323, %r321, %r318;
	setp.eq.s32 	%p30, %r143, 4;
	selp.b32 	%r324, %r323, %r322, %p30;
	ld.shared.v4.u32 	{%r325, %r326, %r327, %r328}, [_ZZN3cub18CUB_300001_SM_10006detail4scan16DeviceScanKernelINS2_10policy_hubIiiijN4cuda3std3__44plusIvEEE10Policy1000EN6thrust24THRUST_300001_SM_1000_NS6detail15normal_iteratorINSD_10device_ptrIiEEEESI_NS0_13ScanTileStateIiLb1EEES9_NS1_10InputValueIiPiEEjiLb0EiEEvT0_T1_T2_iT3_T4_T5_E12temp_storage+32];
	add.s32 	%r329, %r323, %r325;
	setp.eq.s32 	%p31, %r143, 5;
	selp.b32 	%r330, %r329, %r324, %p31;
	add.s32 	%r331, %r329, %r326;
	setp.eq.s32 	%p32, %r143, 6;
	selp.b32 	%r332, %r331, %r330, %p32;
	add.s32 	%r333, %r331, %r327;
	setp.eq.s32 	%p33, %r143, 7;
	selp.b32 	%r334, %r333, %r332, %p33;
	add.s32 	%r335, %r333, %r328;
	setp.eq.s32 	%p34, %r143, 8;
	selp.b32 	%r336, %r335, %r334, %p34;
	ld.shared.v4.u32 	{%r337, %r338, %r339, %r340}, [_ZZN3cub18CUB_300001_SM_10006detail4scan16DeviceScanKernelINS2_10policy_hubIiiijN4cuda3std3__44plusIvEEE10Policy1000EN6thrust24THRUST_300001_SM_1000_NS6detail15normal_iteratorINSD_10device_ptrIiEEEESI_NS0_13ScanTileStateIiLb1EEES9_NS1_10InputValueIiPiEEjiLb0EiEEvT0_T1_T2_iT3_T4_T5_E12temp_storage+48];
	add.s32 	%r341, %r335, %r337;
	setp.eq.s32 	%p35, %r143, 9;
	selp.b32 	%r342, %r341, %r336, %p35;
	add.s32 	%r343, %r341, %r338;
	setp.eq.s32 	%p36, %r143, 10;
	selp.b32 	%r344, %r343, %r342, %p36;
	add.s32 	%r345, %r343, %r339;
	setp.eq.s32 	%p37, %r143, 11;
	selp.b32 	%r346, %r345, %r344, %p37;
	add.s32 	%r173, %r345, %r340;
	setp.gt.u32 	%p38, %r85, 31;
	setp.lt.u32 	%p39, %r85, 32;
	setp.eq.s32 	%p40, %r257, 0;
	selp.b32 	%r347, 0, %r314, %p40;
	add.s32 	%r1048, %r346, %r347;
	selp.b32 	%r175, %r314, %r1048, %p39;
	@%p38 bra 	$L__BB6_96;
	setp.ne.s32 	%p41, %r85, 0;
	mul.wide.s32 	%rd21, %r998, 8;
	add.s64 	%rd11, %rd16, %rd21;
	@%p41 bra 	$L__BB6_83;
	st.shared.u32 	[_ZZN3cub18CUB_300001_SM_10006detail4scan16DeviceScanKernelINS2_10policy_hubIiiijN4cuda3std3__44plusIvEEE10Policy1000EN6thrust24THRUST_300001_SM_1000_NS6detail15normal_iteratorINSD_10device_ptrIiEEEESI_NS0_13ScanTileStateIiLb1EEES9_NS1_10InputValueIiPiEEjiLb0EiEEvT0_T1_T2_iT3_T4_T5_E12temp_storage+12], %r173;
	add.s64 	%rd22, %rd11, 256;
	mov.b32 	%r348, 100;
	// begin inline asm
	st.relaxed.gpu.v2.u32 [%rd22], {%r348, %r173};
	// end inline asm
$L__BB6_83:
	not.b32 	%r354, %r85;
	add.s32 	%r1043, %r998, %r354;
	mov.b32 	%r350, 830;
	// begin inline asm
	nanosleep.u32 %r350;
	// end inline asm
	mul.wide.s32 	%rd24, %r1043, 8;
	add.s64 	%rd25, %rd16, %rd24;
	add.s64 	%rd23, %rd25, 256;
	// begin inline asm
	ld.relaxed.gpu.v2.u32 {%r1045, %r1037}, [%rd23];
	// end inline asm
	mov.b32 	%r1038, 952;
$L__BB6_84:
	setp.eq.s32 	%p42, %r1045, 99;
	mov.b32 	%r355, -1;
	vote.sync.any.pred 	%p43, %p42, %r355;
	not.pred 	%p44, %p43;
	@%p44 bra 	$L__BB6_86;
	mul.lo.s32 	%r458, %r998, 16807;
	and.b32  	%r998, %r458, 2147483647;
	add.s32 	%r459, %r1038, 1;
	rem.u32 	%r455, %r998, %r459;
	// begin inline asm
	nanosleep.u32 %r455;
	// end inline asm
	shr.u32 	%r1038, %r1038, 1;
	// begin inline asm
	ld.relaxed.gpu.v2.u32 {%r1045, %r1037}, [%rd23];
	// end inline asm
	bra.uni 	$L__BB6_84;
$L__BB6_86:
	setp.eq.s32 	%p45, %r1045, 101;
	mov.b32 	%r382, -1;
	vote.sync.ballot.b32 	%r384, %p45, %r382;
	// begin inline asm
	mov.u32 %r357, %lanemask_ge;
	// end inline asm
	and.b32  	%r385, %r384, %r357;
	or.b32  	%r386, %r385, -2147483648;
	add.s32 	%r387, %r386, -1;
	not.b32 	%r388, %r386;
	and.b32  	%r389, %r388, %r387;
	popc.b32 	%r361, %r389;
	mov.b32 	%r360, 1;
	// begin inline asm
	shfl.sync.down.b32 %r358, %r1037, %r360, %r361, %r382;
	// end inline asm
	setp.lt.s32 	%p47, %r257, %r361;
	selp.b32 	%r390, %r358, 0, %p47;
	add.s32 	%r364, %r390, %r1037;
	mov.b32 	%r365, 2;
	// begin inline asm
	shfl.sync.down.b32 %r363, %r364, %r365, %r361, %r382;
	// end inline asm
	add.s32 	%r391, %r257, 2;
	setp.gt.s32 	%p48, %r391, %r361;
	selp.b32 	%r392, 0, %r363, %p48;
	add.s32 	%r369, %r364, %r392;
	mov.b32 	%r370, 4;
	// begin inline asm
	shfl.sync.down.b32 %r368, %r369, %r370, %r361, %r382;
	// end inline asm
	add.s32 	%r393, %r257, 4;
	setp.gt.s32 	%p49, %r393, %r361;
	selp.b32 	%r394, 0, %r368, %p49;
	add.s32 	%r374, %r369, %r394;
	mov.b32 	%r375, 8;
	// begin inline asm
	shfl.sync.down.b32 %r373, %r374, %r375, %r361, %r382;
	// end inline asm
	add.s32 	%r395, %r257, 8;
	setp.gt.s32 	%p50, %r395, %r361;
	selp.b32 	%r396, 0, %r373, %p50;
	add.s32 	%r379, %r374, %r396;
	mov.b32 	%r380, 16;
	// begin inline asm
	shfl.sync.down.b32 %r378, %r379, %r380, %r361, %r382;
	// end inline asm
	add.s32 	%r397, %r257, 16;
	setp.gt.s32 	%p51, %r397, %r361;
	selp.b32 	%r398, 0, %r378, %p51;
	add.s32 	%r1041, %r379, %r398;
	add.s64 	%rd12, %rd16, 256;
	mov.b32 	%r1039, 952;
$L__BB6_87:
	setp.ne.s32 	%p52, %r1045, 101;
	mov.b32 	%r399, -1;
	vote.sync.all.pred 	%p53, %p52, %r399;
	not.pred 	%p54, %p53;
	@%p54 bra 	$L__BB6_92;
	shr.u32 	%r1039, %r1039, 1;
	mul.wide.s32 	%rd28, %r1043, 8;
	add.s64 	%rd29, %rd12, %rd28;
	add.s64 	%rd27, %rd29, -256;
	// begin inline asm
	ld.relaxed.gpu.v2.u32 {%r1045, %r1046}, [%rd27];
	// end inline asm
	mov.u32 	%r1047, %r1039;
$L__BB6_89:
	setp.eq.s32 	%p58, %r1045, 99;
	mov.b32 	%r407, -1;
	vote.sync.any.pred 	%p59, %p58, %r407;
	not.pred 	%p60, %p59;
	@%p60 bra 	$L__BB6_91;
	mul.lo.s32 	%r453, %r998, 16807;
	and.b32  	%r998, %r453, 2147483647;
	add.s32 	%r454, %r1047, 1;
	rem.u32 	%r450, %r998, %r454;
	// begin inline asm
	nanosleep.u32 %r450;
	// end inline asm
	shr.u32 	%r1047, %r1047, 1;
	// begin inline asm
	ld.relaxed.gpu.v2.u32 {%r1045, %r1046}, [%rd27];
	// end inline asm
	bra.uni 	$L__BB6_89;
$L__BB6_91:
	setp.eq.s32 	%p61, %r1045, 101;
	mov.b32 	%r433, -1;
	vote.sync.ballot.b32 	%r434, %p61, %r433;
	and.b32  	%r435, %r434, %r357;
	or.b32  	%r436, %r435, -2147483648;
	add.s32 	%r437, %r436, -1;
	not.b32 	%r438, %r436;
	and.b32  	%r439, %r438, %r437;
	popc.b32 	%r412, %r439;
	mov.b32 	%r411, 1;
	// begin inline asm
	shfl.sync.down.b32 %r409, %r1046, %r411, %r412, %r433;
	// end inline asm
	setp.lt.s32 	%p63, %r257, %r412;
	selp.b32 	%r440, %r409, 0, %p63;
	add.s32 	%r415, %r440, %r1046;
	mov.b32 	%r416, 2;
	// begin inline asm
	shfl.sync.down.b32 %r414, %r415, %r416, %r412, %r433;
	// end inline asm
	add.s32 	%r441, %r257, 2;
	setp.gt.s32 	%p64, %r441, %r412;
	selp.b32 	%r442, 0, %r414, %p64;
	add.s32 	%r420, %r415, %r442;
	mov.b32 	%r421, 4;
	// begin inline asm
	shfl.sync.down.b32 %r419, %r420, %r421, %r412, %r433;
	// end inline asm
	add.s32 	%r443, %r257, 4;
	setp.gt.s32 	%p65, %r443, %r412;
	selp.b32 	%r444, 0, %r419, %p65;
	add.s32 	%r425, %r420, %r444;
	mov.b32 	%r426, 8;
	// begin inline asm
	shfl.sync.down.b32 %r424, %r425, %r426, %r412, %r433;
	// end inline asm
	add.s32 	%r445, %r257, 8;
	setp.gt.s32 	%p66, %r445, %r412;
	selp.b32 	%r446, 0, %r424, %p66;
	add.s32 	%r430, %r425, %r446;
	mov.b32 	%r431, 16;
	// begin inline asm
	shfl.sync.down.b32 %r429, %r430, %r431, %r412, %r433;
	// end inline asm
	add.s32 	%r447, %r257, 16;
	setp.gt.s32 	%p67, %r447, %r412;
	selp.b32 	%r448, 0, %r429, %p67;
	add.s32 	%r449, %r448, %r1041;
	add.s32 	%r1041, %r449, %r430;
	add.s32 	%r1043, %r1043, -32;
	bra.uni 	$L__BB6_87;
$L__BB6_92:
	@%p41 bra 	$L__BB6_94;
	add.s32 	%r402, %r1041, %r173;
	add.s64 	%rd26, %rd11, 256;
	mov.b32 	%r401, 101;
	// begin inline asm
	st.relaxed.gpu.v2.u32 [%rd26], {%r401, %r402};
	// end inline asm
	st.shared.u32 	[_ZZN3cub18CUB_300001_SM_10006detail4scan16DeviceScanKernelINS2_10policy_hubIiiijN4cuda3std3__44plusIvEEE10Policy1000EN6thrust24THRUST_300001_SM_1000_NS6detail15normal_iteratorINSD_10device_ptrIiEEEESI_NS0_13ScanTileStateIiLb1EEES9_NS1_10InputValueIiPiEEjiLb0EiEEvT0_T1_T2_iT3_T4_T5_E12temp_storage+4], %r1041;
	st.shared.u32 	[_ZZN3cub18CUB_300001_SM_10006detail4scan16DeviceScanKernelINS2_10policy_hubIiiijN4cuda3std3__44plusIvEEE10Policy1000EN6thrust24THRUST_300001_SM_1000_NS6detail15normal_iteratorINSD_10device_ptrIiEEEESI_NS0_13ScanTileStateIiLb1EEES9_NS1_10InputValueIiPiEEjiLb0EiEEvT0_T1_T2_iT3_T4_T5_E12temp_storage+8], %r402;
$L__BB6_94:
	setp.ne.s32 	%p56, %r257, 0;
	mov.u32 	%r1048, %r175;
	@%p56 bra 	$L__BB6_96;
	st.shared.u32 	[_ZZN3cub18CUB_300001_SM_10006detail4scan16DeviceScanKernelINS2_10policy_hubIiiijN4cuda3std3__44plusIvEEE10Policy1000EN6thrust24THRUST_300001_SM_1000_NS6detail15normal_iteratorINSD_10device_ptrIiEEEESI_NS0_13ScanTileStateIiLb1EEES9_NS1_10InputValueIiPiEEjiLb0EiEEvT0_T1_T2_iT3_T4_T5_E12temp_storage+76], %r1041;
	mov.u32 	%r1048, %r1041;
$L__BB6_96:
	bar.sync 	0;
	setp.eq.s32 	%p57, %r85, 0;
	ld.shared.u32 	%r403, [_ZZN3cub18CUB_300001_SM_10006detail4scan16DeviceScanKernelINS2_10policy_hubIiiijN4cuda3std3__44plusIvEEE10Policy1000EN6thrust24THRUST_300001_SM_1000_NS6detail15normal_iteratorINSD_10device_ptrIiEEEESI_NS0_13ScanTileStateIiLb1EEES9_NS1_10InputValueIiPiEEjiLb0EiEEvT0_T1_T2_iT3_T4_T5_E12temp_storage+76];
	selp.b32 	%r404, 0, %r403, %p57;
	add.s32 	%r1049, %r404, %r1048;
$L__BB6_97:
	add.s32 	%r549, %r1049, %r146;
	add.s32 	%r550, %r147, %r549;
	add.s32 	%r551, %r148, %r550;
	add.s32 	%r552, %r149, %r551;
	add.s32 	%r553, %r150, %r552;
	add.s32 	%r554, %r151, %r553;
	add.s32 	%r555, %r152, %r554;
	add.s32 	%r556, %r153, %r555;
	add.s32 	%r557, %r154, %r556;
	add.s32 	%r558, %r155, %r557;
	add.s32 	%r559, %r156, %r558;
	add.s32 	%r560, %r157, %r559;
	add.s32 	%r561, %r158, %r560;
	add.s32 	%r562, %r159, %r561;
	add.s32 	%r563, %r160, %r562;
	add.s32 	%r564, %r161, %r563;
	add.s32 	%r565, %r162, %r564;
	add.s32 	%r566, %r163, %r565;
	add.s32 	%r567, %r164, %r566;
	add.s32 	%r568, %r165, %r567;
	add.s32 	%r569, %r166, %r568;
	bar.sync 	0;
	st.shared.v2.u32 	[%r145], {%r1049, %r549};
	st.shared.v2.u32 	[%r145+8], {%r550, %r551};
	st.shared.v2.u32 	[%r145+16], {%r552, %r553};
	st.shared.v2.u32 	[%r145+24], {%r554, %r555};
	st.shared.v2.u32 	[%r145+32], {%r556, %r557};
	st.shared.v2.u32 	[%r145+40], {%r558, %r559};
	st.shared.v2.u32 	[%r145+48], {%r560, %r561};
	st.shared.v2.u32 	[%r145+56], {%r562, %r563};
	st.shared.v2.u32 	[%r145+64], {%r564, %r565};
	st.shared.v2.u32 	[%r145+72], {%r566, %r567};
	st.shared.v2.u32 	[%r145+80], {%r568, %r569};
	bar.warp.sync 	-1;
	ld.shared.u32 	%r214, [%r144];
	ld.shared.u32 	%r215, [%r144+128];
	ld.shared.u32 	%r216, [%r144+256];
	ld.shared.u32 	%r217, [%r144+384];
	ld.shared.u32 	%r218, [%r144+512];
	ld.shared.u32 	%r219, [%r144+640];
	ld.shared.u32 	%r220, [%r144+768];
	ld.shared.u32 	%r221, [%r144+896];
	ld.shared.u32 	%r222, [%r144+1024];
	ld.shared.u32 	%r223, [%r144+1152];
	ld.shared.u32 	%r224, [%r144+1280];
	ld.shared.u32 	%r225, [%r144+1408];
	ld.shared.u32 	%r226, [%r144+1536];
	ld.shared.u32 	%r227, [%r144+1664];
	ld.shared.u32 	%r228, [%r144+1792];
	ld.shared.u32 	%r229, [%r144+1920];
	ld.shared.u32 	%r230, [%r144+2048];
	ld.shared.u32 	%r231, [%r144+2176];
	ld.shared.u32 	%r232, [%r144+2304];
	ld.shared.u32 	%r233, [%r144+2432];
	ld.shared.u32 	%r234, [%r144+2560];
	ld.shared.u32 	%r235, [%r144+2688];
	setp.ne.s32 	%p81, %r85, 0;
	@%p81 bra 	$L__BB6_99;
	st.volatile.shared.u32 	[_ZZN3cub18CUB_300001_SM_10006detail4scan16DeviceScanKernelINS2_10policy_hubIiiijN4cuda3std3__44plusIvEEE10Policy1000EN6thrust24THRUST_300001_SM_1000_NS6detail15normal_iteratorINSD_10device_ptrIiEEEESI_NS0_13ScanTileStateIiLb1EEES9_NS1_10InputValueIiPiEEjiLb0EiEEvT0_T1_T2_iT3_T4_T5_E12temp_storage+33792], %r6;
$L__BB6_99:
	ld.param.u32 	%r996, [_ZN3cub18CUB_300001_SM_10006detail4scan16DeviceScanKernelINS2_10policy_hubIiiijN4cuda3std3__44plusIvEEE10Policy1000EN6thrust24THRUST_300001_SM_1000_NS6detail15normal_iteratorINSD_10device_ptrIiEEEESI_NS0_13ScanTileStateIiLb1EEES9_NS1_10InputValueIiPiEEjiLb0EiEEvT0_T1_T2_iT3_T4_T5__param_3];
	bar.sync 	0;
	ld.volatile.shared.u32 	%r236, [_ZZN3cub18CUB_300001_SM_10006detail4scan16DeviceScanKernelINS2_10policy_hubIiiijN4cuda3std3__44plusIvEEE10Policy1000EN6thrust24THRUST_300001_SM_1000_NS6detail15normal_iteratorINSD_10device_ptrIiEEEESI_NS0_13ScanTileStateIiLb1EEES9_NS1_10InputValueIiPiEEjiLb0EiEEvT0_T1_T2_iT3_T4_T5_E12temp_storage+33792];
	cvt.u64.u32 	%rd36, %r87;
	mov.u32 	%r570, %ctaid.x;
	add.s32 	%r571, %r996, %r570;
	mul.lo.s32 	%r572, %r571, 8448;
	cvt.u64.u32 	%rd37, %r572;
	add.s64 	%rd38, %rd36, %rd37;
	setp.ge.s32 	%p82, %r87, %r236;
	shl.b64 	%rd39, %rd38, 2;
	add.s64 	%rd13, %rd4, %rd39;
	@%p82 bra 	$L__BB6_101;
	st.global.u32 	[%rd13], %r214;
$L__BB6_101:
	setp.ge.s32 	%p83, %r90, %r236;
	@%p83 bra 	$L__BB6_103;
	st.global.u32 	[%rd13+128], %r215;
$L__BB6_103:
	setp.ge.s32 	%p84, %r93, %r236;
	@%p84 bra 	$L__BB6_105;
	st.global.u32 	[%rd13+256], %r216;
$L__BB6_105:
	setp.ge.s32 	%p85, %r96, %r236;
	@%p85 bra 	$L__BB6_107;
	st.global.u32 	[%rd13+384], %r217;
$L__BB6_107:
	mov.u32 	%r573, %tid.x;
	and.b32  	%r574, %r573, 992;
	mul.lo.s32 	%r575, %r574, 22;
	and.b32  	%r576, %r573, 31;
	or.b32  	%r577, %r575, %r576;
	add.s32 	%r578, %r577, 128;
	setp.ge.s32 	%p86, %r578, %r236;
	@%p86 bra 	$L__BB6_109;
	st.global.u32 	[%rd13+512], %r218;
$L__BB6_109:
	add.s32 	%r584, %r577, 160;
	setp.ge.s32 	%p87, %r584, %r236;
	@%p87 bra 	$L__BB6_111;
	st.global.u32 	[%rd13+640], %r219;
$L__BB6_111:
	add.s32 	%r590, %r577, 192;
	setp.ge.s32 	%p88, %r590, %r236;
	@%p88 bra 	$L__BB6_113;
	st.global.u32 	[%rd13+768], %r220;
$L__BB6_113:
	add.s32 	%r596, %r577, 224;
	setp.ge.s32 	%p89, %r596, %r236;
	@%p89 bra 	$L__BB6_115;
	st.global.u32 	[%rd13+896], %r221;
$L__BB6_115:
	add.s32 	%r602, %r577, 256;
	setp.ge.s32 	%p90, %r602, %r236;
	@%p90 bra 	$L__BB6_117;
	st.global.u32 	[%rd13+1024], %r222;
$L__BB6_117:
	add.s32 	%r608, %r577, 288;
	setp.ge.s32 	%p91, %r608, %r236;
	@%p91 bra 	$L__BB6_119;
	st.global.u32 	[%rd13+1152], %r223;
$L__BB6_119:
	setp.ge.s32 	%p92, %r111, %r236;
	@%p92 bra 	$L__BB6_121;
	st.global.u32 	[%rd13+1280], %r224;
$L__BB6_121:
	setp.ge.s32 	%p93, %r114, %r236;
	@%p93 bra 	$L__BB6_123;
	st.global.u32 	[%rd13+1408], %r225;
$L__BB6_123:
	setp.ge.s32 	%p94, %r117, %r236;
	@%p94 bra 	$L__BB6_125;
	st.global.u32 	[%rd13+1536], %r226;
$L__BB6_125:
	setp.ge.s32 	%p95, %r120, %r236;
	@%p95 bra 	$L__BB6_127;
	st.global.u32 	[%rd13+1664], %r227;
$L__BB6_127:
	add.s32 	%r614, %r577, 448;
	setp.ge.s32 	%p96, %r614, %r236;
	@%p96 bra 	$L__BB6_129;
	st.global.u32 	[%rd13+1792], %r228;
$L__BB6_129:
	add.s32 	%r620, %r577, 480;
	setp.ge.s32 	%p97, %r620, %r236;
	@%p97 bra 	$L__BB6_131;
	st.global.u32 	[%rd13+1920], %r229;
$L__BB6_131:
	add.s32 	%r626, %r577, 512;
	setp.ge.s32 	%p98, %r626, %r236;
	@%p98 bra 	$L__BB6_133;
	st.global.u32 	[%rd13+2048], %r230;
$L__BB6_133:
	setp.ge.s32 	%p99, %r129, %r236;
	@%p99 bra 	$L__BB6_135;
	st.global.u32 	[%rd13+2176], %r231;
$L__BB6_135:
	setp.ge.s32 	%p100, %r132, %r236;
	@%p100 bra 	$L__BB6_137;
	st.global.u32 	[%rd13+2304], %r232;
$L__BB6_137:
	add.s32 	%r632, %r577, 608;
	setp.ge.s32 	%p101, %r632, %r236;
	@%p101 bra 	$L__BB6_139;
	st.global.u32 	[%rd13+2432], %r233;
$L__BB6_139:
	add.s32 	%r638, %r577, 640;
	setp.ge.s32 	%p102, %r638, %r236;
	@%p102 bra 	$L__BB6_141;
	st.global.u32 	[%rd13+2560], %r234;
$L__BB6_141:
	setp.ge.s32 	%p103, %r139, %r236;
	@%p103 bra 	$L__BB6_143;
	st.global.u32 	[%rd13+2688], %r235;
$L__BB6_143:
	ret;

}
	// .globl	_ZN3cub18CUB_300001_SM_10006detail4scan16DeviceScanKernelINS2_10policy_hubIiiimN4cuda3std3__44plusIvEEE10Policy1000EN6thrust24THRUST_300001_SM_1000_NS6detail15normal_iteratorINSD_10device_ptrIiEEEESI_NS0_13ScanTileStateIiLb1EEES9_NS1_10InputValueIiPiEEmiLb0EiEEvT0_T1_T2_iT3_T4_T5_
.visible .entry _ZN3cub18CUB_300001_SM_10006detail4scan16DeviceScanKernelINS2_10policy_hubIiiimN4cuda3std3__44plusIvEEE10Policy1000EN6thrust24THRUST_300001_SM_1000_NS6detail15normal_iteratorINSD_10device_ptrIiEEEESI_NS0_13ScanTileStateIiLb1EEES9_NS1_10InputValueIiPiEEmiLb0EiEEvT0_T1_T2_iT3_T4_T5_(
	.param .align 8 .b8 _ZN3cub18CUB_300001_SM_10006detail4scan16DeviceScanKernelINS2_10policy_hubIiiimN4cuda3std3__44plusIvEEE10Policy1000EN6thrust24THRUST_300001_SM_1000_NS6detail15normal_iteratorINSD_10device_ptrIiEEEESI_NS0_13ScanTileStateIiLb1EEES9_NS1_10InputValueIiPiEEmiLb0EiEEvT0_T1_T2_iT3_T4_T5__param_0[8],
	.param .align 8 .b8 _ZN3cub18CUB_300001_SM_10006detail4scan16DeviceScanKernelINS2_10policy_hubIiiimN4cuda3std3__44plusIvEEE10Policy1000EN6thrust24THRUST_300001_SM_1000_NS6detail15normal_iteratorINSD_10device_ptrIiEEEESI_NS0_13ScanTileStateIiLb1EEES9_NS1_10InputValueIiPiEEmiLb0EiEEvT0_T1_T2_iT3_T4_T5__param_1[8],
	.param .align 8 .b8 _ZN3cub18CUB_300001_SM_10006detail4scan16DeviceScanKernelINS2_10policy_hubIiiimN4cuda3std3__44plusIvEEE10Policy1000EN6thrust24THRUST_300001_SM_1000_NS6detail15normal_iteratorINSD_10device_ptrIiEEEESI_NS0_13ScanTileStateIiLb1EEES9_NS1_10InputValueIiPiEEmiLb0EiEEvT0_T1_T2_iT3_T4_T5__param_2[8],
	.param .u32 _ZN3cub18CUB_300001_SM_10006detail4scan16DeviceScanKernelINS2_10policy_hubIiiimN4cuda3std3__44plusIvEEE10Policy1000EN6thrust24THRUST_300001_SM_1000_NS6detail15normal_iteratorINSD_10device_ptrIiEEEESI_NS0_13ScanTileStateIiLb1EEES9_NS1_10InputValueIiPiEEmiLb0EiEEvT0_T1_T2_iT3_T4_T5__param_3,
	.param .align 1 .b8 _ZN3cub18CUB_300001_SM_10006detail4scan16DeviceScanKernelINS2_10policy_hubIiiimN4cuda3std3__44plusIvEEE10Policy1000EN6thrust24THRUST_300001_SM_1000_NS6detail15normal_iteratorINSD_10device_ptrIiEEEESI_NS0_13ScanTileStateIiLb1EEES9_NS1_10InputValueIiPiEEmiLb0EiEEvT0_T1_T2_iT3_T4_T5__param_4[1],
	.param .align 8 .b8 _ZN3cub18CUB_300001_SM_10006detail4scan16DeviceScanKernelINS2_10policy_hubIiiimN4cuda3std3__44plusIvEEE10Policy1000EN6thrust24THRUST_300001_SM_1000_NS6detail15normal_iteratorINSD_10device_ptrIiEEEESI_NS0_13ScanTileStateIiLb1EEES9_NS1_10InputValueIiPiEEmiLb0EiEEvT0_T1_T2_iT3_T4_T5__param_5[16],
	.param .u64 _ZN3cub18CUB_300001_SM_10006detail4scan16DeviceScanKernelINS2_10policy_hubIiiimN4cuda3std3__44plusIvEEE10Policy1000EN6thrust24THRUST_300001_SM_1000_NS6detail15normal_iteratorINSD_10device_ptrIiEEEESI_NS0_13ScanTileStateIiLb1EEES9_NS1_10InputValueIiPiEEmiLb0EiEEvT0_T1_T2_iT3_T4_T5__param_6
)
.maxntid 416
{
	.reg .pred 	%p<158>;
	.reg .b16 	%rs<3>;
	.reg .b32 	%r<1003>;
	.reg .b64 	%rd<59>;
	// demoted variable
	.shared .align 16 .b8 _ZZN3cub18CUB_300001_SM_10006detail4scan16DeviceScanKernelINS2_10policy_hubIiiimN4cuda3std3__44plusIvEEE10Policy1000EN6thrust24THRUST_300001_SM_1000_NS6detail15normal_iteratorINSD_10device_ptrIiEEEESI_NS0_13ScanTileStateIiLb1EEES9_NS1_10InputValueIiPiEEmiLb0EiEEvT0_T1_T2_iT3_T4_T5_E12temp_storage[31632];
	ld.param.u32 	%r206, [_ZN3cub18CUB_300001_SM_10006detail4scan16DeviceScanKernelINS2_10policy_hubIiiimN4cuda3std3__44plusIvEEE10Policy1000EN6thrust24THRUST_300001_SM_1000_NS6detail15normal_iteratorINSD_10device_ptrIiEEEESI_NS0_13ScanTileStateIiLb1EEES9_NS1_10InputValueIiPiEEmiLb0EiEEvT0_T1_T2_iT3_T4_T5__param_5];
	bfe.u32 	%r207, %r206, 0, 8;
	cvt.u16.u32 	%rs1, %r207;
	and.b16  	%rs2, %rs1, 255;
	ld.param.u64 	%rd18, [_ZN3cub18CUB_300001_SM_10006detail4scan16DeviceScanKernelINS2_10policy_hubIiiimN4cuda3std3__44plusIvEEE10Policy1000EN6thrust24THRUST_300001_SM_1000_NS6detail15normal_iteratorINSD_10device_ptrIiEEEESI_NS0_13ScanTileStateIiLb1EEES9_NS1_10InputValueIiPiEEmiLb0EiEEvT0_T1_T2_iT3_T4_T5__param_2];
	ld.param.u64 	%rd17, [_ZN3cub18CUB_300001_SM_10006detail4scan16DeviceScanKernelINS2_10policy_hubIiiimN4cuda3std3__44plusIvEEE10Policy1000EN6thrust24THRUST_300001_SM_1000_NS6detail15normal_iteratorINSD_10device_ptrIiEEEESI_NS0_13ScanTileStateIiLb1EEES9_NS1_10InputValueIiPiEEmiLb0EiEEvT0_T1_T2_iT3_T4_T5__param_1];
	ld.param.u64 	%rd16, [_ZN3cub18CUB_300001_SM_10006detail4scan16DeviceScanKernelINS2_10policy_hubIiiimN4cuda3std3__44plusIvEEE10Policy1000EN6thrust24THRUST_300001_SM_1000_NS6detail15normal_iteratorINSD_10device_ptrIiEEEESI_NS0_13ScanTileStateIiLb1EEES9_NS1_10InputValueIiPiEEmiLb0EiEEvT0_T1_T2_iT3_T4_T5__param_0];
	ld.param.u64 	%rd1, [_ZN3cub18CUB_300001_SM_10006detail4scan16DeviceScanKernelINS2_10policy_hubIiiimN4cuda3std3__44plusIvEEE10Policy1000EN6thrust24THRUST_300001_SM_1000_NS6detail15normal_iteratorINSD_10device_ptrIiEEEESI_NS0_13ScanTileStateIiLb1EEES9_NS1_10InputValueIiPiEEmiLb0EiEEvT0_T1_T2_iT3_T4_T5__param_5+8];
	ld.param.u32 	%r205, [_ZN3cub18CUB_300001_SM_10006detail4scan16DeviceScanKernelINS2_10policy_hubIiiimN4cuda3std3__44plusIvEEE10Policy1000EN6thrust24THRUST_300001_SM_1000_NS6detail15normal_iteratorINSD_10device_ptrIiEEEESI_NS0_13ScanTileStateIiLb1EEES9_NS1_10InputValueIiPiEEmiLb0EiEEvT0_T1_T2_iT3_T4_T5__param_3];
	ld.param.u64 	%rd19, [_ZN3cub18CUB_300001_SM_10006detail4scan16DeviceScanKernelINS2_10policy_hubIiiimN4cuda3std3__44plusIvEEE10Policy1000EN6thrust24THRUST_300001_SM_1000_NS6detail15normal_iteratorINSD_10device_ptrIiEEEESI_NS0_13ScanTileStateIiLb1EEES9_NS1_10InputValueIiPiEEmiLb0EiEEvT0_T1_T2_iT3_T4_T5__param_6];
	setp.eq.s16 	%p1, %rs2, 0;
	@%p1 bra 	$L__BB7_2;
	cvta.to.global.u64 	%rd20, %rd1;
	ld.global.u32 	%r959, [%rd20];
	bra.uni 	$L__BB7_3;
$L__BB7_2:
	cvt.u32.u64 	%r959, %rd1;
$L__BB7_3:
	cvta.to.global.u64 	%rd3, %rd16;
	cvta.to.global.u64 	%rd4, %rd17;
	mov.u32 	%r208, %ctaid.x;
	add.s32 	%r4, %r205, %r208;
	mul.wide.s32 	%rd5, %r4, 7904;
	sub.s64 	%rd6, %rd19, %rd5;
	setp.lt.u64 	%p2, %rd6, 7905;
	@%p2 bra 	$L__BB7_29;
	mov.u32 	%r5, %tid.x;
	and.b32  	%r617, %r5, 31;
	and.b32  	%r618, %r5, 992;
	mul.lo.s32 	%r619, %r618, 19;
	or.b32  	%r620, %r619, %r617;
	cvt.u64.u32 	%rd42, %r620;
	add.s64 	%rd7, %rd5, %rd42;
	shl.b64 	%rd43, %rd7, 2;
	add.s64 	%rd44, %rd3, %rd43;
	ld.global.u32 	%r621, [%rd44];
	ld.global.u32 	%r622, [%rd44+128];
	ld.global.u32 	%r623, [%rd44+256];
	ld.global.u32 	%r624, [%rd44+384];
	ld.global.u32 	%r625, [%rd44+512];
	ld.global.u32 	%r626, [%rd44+640];
	ld.global.u32 	%r627, [%rd44+768];
	ld.global.u32 	%r628, [%rd44+896];
	ld.global.u32 	%r629, [%rd44+1024];
	ld.global.u32 	%r630, [%rd44+1152];
	ld.global.u32 	%r631, [%rd44+1280];
	ld.global.u32 	%r632, [%rd44+1408];
	ld.global.u32 	%r633, [%rd44+1536];
	ld.global.u32 	%r634, [%rd44+1664];
	ld.global.u32 	%r635, [%rd44+1792];
	ld.global.u32 	%r636, [%rd44+1920];
	ld.global.u32 	%r637, [%rd44+2048];
	ld.global.u32 	%r638, [%rd44+2176];
	ld.global.u32 	%r639, [%rd44+2304];
	// begin inline asm
	mov.u32 %r616, %laneid;
	// end inline asm
	shr.u32 	%r7, %r5, 5;
	mad.lo.s32 	%r640, %r7, 608, %r616;
	shl.b32 	%r641, %r640, 2;
	mov.u32 	%r642, _ZZN3cub18CUB_300001_SM_10006detail4scan16DeviceScanKernelINS2_10policy_hubIiiimN4cuda3std3__44plusIvEEE10Policy1000EN6thrust24THRUST_300001_SM_1000_NS6detail15normal_iteratorINSD_10device_ptrIiEEEESI_NS0_13ScanTileStateIiLb1EEES9_NS1_10InputValueIiPiEEmiLb0EiEEvT0_T1_T2_iT3_T4_T5_E12temp_storage;
	add.s32 	%r8, %r642, %r641;
	st.shared.u32 	[%r8], %r621;
	st.shared.u32 	[%r8+128], %r622;
	st.shared.u32 	[%r8+256], %r623;
	st.shared.u32 	[%r8+384], %r624;
	st.shared.u32 	[%r8+512], %r625;
	st.shared.u32 	[%r8+640], %r626;
	st.shared.u32 	[%r8+768], %r627;
	st.shared.u32 	[%r8+896], %r628;
	st.shared.u32 	[%r8+1024], %r629;
	st.shared.u32 	[%r8+1152], %r630;
	st.shared.u32 	[%r8+1280], %r631;
	st.shared.u32 	[%r8+1408], %r632;
	st.shared.u32 	[%r8+1536], %r633;
	st.shared.u32 	[%r8+1664], %r634;
	st.shared.u32 	[%r8+1792], %r635;
	st.shared.u32 	[%r8+1920], %r636;
	st.shared.u32 	[%r8+2048], %r637;
	st.shared.u32 	[%r8+2176], %r638;
	st.shared.u32 	[%r8+2304], %r639;
	bar.warp.sync 	-1;
	mad.lo.s32 	%r9, %r616, 72, %r8;
	ld.shared.u32 	%r10, [%r9];
	ld.shared.u32 	%r11, [%r9+4];
	ld.shared.u32 	%r12, [%r9+8];
	ld.shared.u32 	%r13, [%r9+12];
	ld.shared.u32 	%r14, [%r9+16];
	ld.shared.u32 	%r15, [%r9+20];
	ld.shared.u32 	%r16, [%r9+24];
	ld.shared.u32 	%r17, [%r9+28];
	ld.shared.u32 	%r18, [%r9+32];
	ld.shared.u32 	%r19, [%r9+36];
	ld.shared.u32 	%r20, [%r9+40];
	ld.shared.u32 	%r21, [%r9+44];
	ld.shared.u32 	%r22, [%r9+48];
	ld.shared.u32 	%r23, [%r9+52];
	ld.shared.u32 	%r24, [%r9+56];
	ld.shared.u32 	%r25, [%r9+60];
	ld.shared.u32 	%r26, [%r9+64];
	ld.shared.u32 	%r27, [%r9+68];
	ld.shared.u32 	%r28, [%r9+72];
	bar.sync 	0;
	setp.ne.s32 	%p100, %r4, 0;
	@%p100 bra 	$L__BB7_9;
	add.s32 	%r860, %r11, %r10;
	add.s32 	%r861, %r12, %r860;
	add.s32 	%r862, %r13, %r861;
	add.s32 	%r863, %r14, %r862;
	add.s32 	%r864, %r15, %r863;
	add.s32 	%r865, %r16, %r864;
	add.s32 	%r866, %r17, %r865;
	add.s32 	%r867, %r18, %r866;
	add.s32 	%r868, %r19, %r867;
	add.s32 	%r869, %r20, %r868;
	add.s32 	%r870, %r21, %r869;
	add.s32 	%r871, %r22, %r870;
	add.s32 	%r872, %r23, %r871;
	add.s32 	%r873, %r24, %r872;
	add.s32 	%r874, %r25, %r873;
	add.s32 	%r875, %r26, %r874;
	add.s32 	%r876, %r27, %r875;
	add.s32 	%r834, %r28, %r876;
	mov.b32 	%r832, 1;
	mov.b32 	%r857, 0;
	mov.b32 	%r859, -1;
	// begin inline asm
	{  .reg .s32 r0;  .reg .pred p;  shfl.sync.up.b32 r0|p, %r834, %r832, %r857, %r859;  @p add.s32 r0, r0, %r834;  mov.s32 %r830, r0;}
	// end inline asm
	mov.b32 	%r838, 2;
	// begin inline asm
	{  .reg .s32 r0;  .reg .pred p;  shfl.sync.up.b32 r0|p, %r830, %r838, %r857, %r859;  @p add.s32 r0, r0, %r830;  mov.s32 %r836, r0;}
	// end inline asm
	mov.b32 	%r844, 4;
	// begin inline asm
	{  .reg .s32 r0;  .reg .pred p;  shfl.sync.up.b32 r0|p, %r836, %r844, %r857, %r859;  @p add.s32 r0, r0, %r836;  mov.s32 %r842, r0;}
	// end inline asm
	mov.b32 	%r850, 8;
	// begin inline asm
	{  .reg .s32 r0;  .reg .pred p;  shfl.sync.up.b32 r0|p, %r842, %r850, %r857, %r859;  @p add.s32 r0, r0, %r842;  mov.s32 %r848, r0;}
	// end inline asm
	mov.b32 	%r856, 16;
	// begin inline asm
	{  .reg .s32 r0;  .reg .pred p;  shfl.sync.up.b32 r0|p, %r848, %r856, %r857, %r859;  @p add.s32 r0, r0, %r848;  mov.s32 %r854, r0;}
	// end inline asm
	setp.ne.s32 	%p143, %r616, 31;
	@%p143 bra 	$L__BB7_7;
	shl.b32 	%r877, %r7, 2;
	mov.u32 	%r878, _ZZN3cub18CUB_300001_SM_10006detail4scan16DeviceScanKernelINS2_10policy_hubIiiimN4cuda3std3__44plusIvEEE10Policy1000EN6thrust24THRUST_300001_SM_1000_NS6detail15normal_iteratorINSD_10device_ptrIiEEEESI_NS0_13ScanTileStateIiLb1EEES9_NS1_10InputValueIiPiEEmiLb0EiEEvT0_T1_T2_iT3_T4_T5_E12temp_storage;
	add.s32 	%r879, %r878, %r877;
	st.shared.u32 	[%r879+16], %r854;
$L__BB7_7:
	bar.sync 	0;
	ld.shared.v4.u32 	{%r880, %r881, %r882, %r883}, [_ZZN3cub18CUB_300001_SM_10006detail4scan16DeviceScanKernelINS2_10policy_hubIiiimN4cuda3std3__44plusIvEEE10Policy1000EN6thrust24THRUST_300001_SM_1000_NS6detail15normal_iteratorINSD_10device_ptrIiEEEESI_NS0_13ScanTileStateIiLb1EEES9_NS1_10InputValueIiPiEEmiLb0EiEEvT0_T1_T2_iT3_T4_T5_E12temp_storage+16];
	add.s32 	%r884, %r881, %r880;
	setp.eq.s32 	%p144, %r7, 2;
	selp.b32 	%r885, %r884, %r880, %p144;
	add.s32 	%r886, %r884, %r882;
	setp.eq.s32 	%p145, %r7, 3;
	selp.b32 	%r887, %r886, %r885, %p145;
	add.s32 	%r888, %r886, %r883;
	setp.eq.s32 	%p146, %r7, 4;
	selp.b32 	%r889, %r888, %r887, %p146;
	ld.shared.v4.u32 	{%r890, %r891, %r892, %r893}, [_ZZN3cub18CUB_300001_SM_10006detail4scan16DeviceScanKernelINS2_10policy_hubIiiimN4cuda3std3__44plusIvEEE10Policy1000EN6thrust24THRUST_300001_SM_1000_NS6detail15normal_iteratorINSD_10device_ptrIiEEEESI_NS0_13ScanTileStateIiLb1EEES9_NS1_10InputValueIiPiEEmiLb0EiEEvT0_T1_T2_iT3_T4_T5_E12temp_storage+32];
	add.s32 	%r894, %r888, %r890;
	setp.eq.s32 	%p147, %r7, 5;
	selp.b32 	%r895, %r894, %r889, %p147;
	add.s32 	%r896, %r894, %r891;
	setp.eq.s32 	%p148, %r7, 6;
	selp.b32 	%r897, %r896, %r895, %p148;
	add.s32 	%r898, %r896, %r892;
	setp.eq.s32 	%p149, %r7, 7;
	selp.b32 	%r899, %r898, %r897, %p149;
	add.s32 	%r900, %r898, %r893;
	setp.eq.s32 	%p150, %r7, 8;
	selp.b32 	%r901, %r900, %r899, %p150;
	ld.shared.v4.u32 	{%r902, %r903, %r904, %r905}, [_ZZN3cub18CUB_300001_SM_10006detail4scan16DeviceScanKernelINS2_10policy_hubIiiimN4cuda3std3__44plusIvEEE10Policy1000EN6thrust24THRUST_300001_SM_1000_NS6detail15normal_iteratorINSD_10device_ptrIiEEEESI_NS0_13ScanTileStateIiLb1EEES9_NS1_10InputValueIiPiEEmiLb0EiEEvT0_T1_T2_iT3_T4_T5_E12temp_storage+48];
	add.s32 	%r906, %r900, %r902;
	setp.eq.s32 	%p151, %r7, 9;
	selp.b32 	%r907, %r906, %r901, %p151;
	add.s32 	%r908, %r906, %r903;
	setp.eq.s32 	%p152, %r7, 10;
	selp.b32 	%r909, %r908, %r907, %p152;
	add.s32 	%r910, %r908, %r904;
	setp.eq.s32 	%p153, %r7, 11;
	selp.b32 	%r911, %r910, %r909, %p153;
	add.s32 	%r912, %r910, %r905;
	setp.eq.s32 	%p154, %r7, 12;
	selp.b32 	%r913, %r912, %r911, %p154;
	ld.shared.u32 	%r914, [_ZZN3cub18CUB_300001_SM_10006detail4scan16DeviceScanKernelINS2_10policy_hubIiiimN4cuda3std3__44plusIvEEE10Policy1000EN6thrust24THRUST_300001_SM_1000_NS6detail15normal_iteratorINSD_10device_ptrIiEEEESI_NS0_13ScanTileStateIiLb1EEES9_NS1_10InputValueIiPiEEmiLb0EiEEvT0_T1_T2_iT3_T4_T5_E12temp_storage+64];
	setp.lt.u32 	%p155, %r5, 32;
	selp.b32 	%r915, 0, %r913, %p155;
	setp.eq.s32 	%p156, %r616, 0;
	sub.s32 	%r916, %r854, %r834;
	selp.b32 	%r917, 0, %r916, %p156;
	add.s32 	%r918, %r917, %r959;
	add.s32 	%r971, %r918, %r915;
	add.s32 	%r919, %r914, %r959;
	add.s32 	%r32, %r919, %r912;
	setp.ne.s32 	%p157, %r5, 0;
	@%p157 bra 	$L__BB7_28;
	add.s64 	%rd56, %rd18, 256;
	mov.b32 	%r920, 101;
	// begin inline asm
	st.relaxed.gpu.v2.u32 [%rd56], {%r920, %r32};
	// end inline asm
	bra.uni 	$L__BB7_28;
$L__BB7_9:
	add.s32 	%r673, %r11, %r10;
	add.s32 	%r674, %r12, %r673;
	add.s32 	%r675, %r13, %r674;
	add.s32 	%r676, %r14, %r675;
	add.s32 	%r677, %r15, %r676;
	add.s32 	%r678, %r16, %r677;
	add.s32 	%r679, %r17, %r678;
	add.s32 	%r680, %r18, %r679;
	add.s32 	%r681, %r19, %r680;
	add.s32 	%r682, %r20, %r681;
	add.s32 	%r683, %r21, %r682;
	add.s32 	%r684, %r22, %r683;
	add.s32 	%r685, %r23, %r684;
	add.s32 	%r686, %r24, %r685;
	add.s32 	%r687, %r25, %r686;
	add.s32 	%r688, %r26, %r687;
	add.s32 	%r689, %r27, %r688;
	add.s32 	%r647, %r28, %r689;
	mov.b32 	%r645, 1;
	mov.b32 	%r670, 0;
	mov.b32 	%r672, -1;
	// begin inline asm
	{  .reg .s32 r0;  .reg .pred p;  shfl.sync.up.b32 r0|p, %r647, %r645, %r670, %r672;  @p add.s32 r0, r0, %r647;  mov.s32 %r643, r0;}
	// end inline asm
	mov.b32 	%r651, 2;
	// begin inline asm
	{  .reg .s32 r0;  .reg .pred p;  shfl.sync.up.b32 r0|p, %r643, %r651, %r670, %r672;  @p add.s32 r0, r0, %r643;  mov.s32 %r649, r0;}
	// end inline asm
	mov.b32 	%r657, 4;
	// begin inline asm
	{  .reg .s32 r0;  .reg .pred p;  shfl.sync.up.b32 r0|p, %r649, %r657, %r670, %r672;  @p add.s32 r0, r0, %r649;  mov.s32 %r655, r0;}
	// end inline asm
	mov.b32 	%r663, 8;
	// begin inline asm
	{  .reg .s32 r0;  .reg .pred p;  shfl.sync.up.b32 r0|p, %r655, %r663, %r670, %r672;  @p add.s32 r0, r0, %r655;  mov.s32 %r661, r0;}
	// end inline asm
	mov.b32 	%r669, 16;
	// begin inline asm
	{  .reg .s32 r0;  .reg .pred p;  shfl.sync.up.b32 r0|p, %r661, %r669, %r670, %r672;  @p add.s32 r0, r0, %r661;  mov.s32 %r667, r0;}
	// end inline asm
	setp.ne.s32 	%p101, %r616, 31;
	@%p101 bra 	$L__BB7_11;
	shl.b32 	%r690, %r7, 2;
	mov.u32 	%r691, _ZZN3cub18CUB_300001_SM_10006detail4scan16DeviceScanKernelINS2_10policy_hubIiiimN4cuda3std3__44plusIvEEE10Policy1000EN6thrust24THRUST_300001_SM_1000_NS6detail15normal_iteratorINSD_10device_ptrIiEEEESI_NS0_13ScanTileStateIiLb1EEES9_NS1_10InputValueIiPiEEmiLb0EiEEvT0_T1_T2_iT3_T4_T5_E12temp_storage;
	add.s32 	%r692, %r691, %r690;
	st.shared.u32 	[%r692+16], %r667;
$L__BB7_11:
	sub.s32 	%r693, %r667, %r647;
	bar.sync 	0;
	ld.shared.v4.u32 	{%r694, %r695, %r696, %r697}, [_ZZN3cub18CUB_300001_SM_10006detail4scan16DeviceScanKernelINS2_10policy_hubIiiimN4cuda3std3__44plusIvEEE10Policy1000EN6thrust24THRUST_300001_SM_1000_NS6detail15normal_iteratorINSD_10device_ptrIiEEEESI_NS0_13ScanTileStateIiLb1EEES9_NS1_10InputValueIiPiEEmiLb0EiEEvT0_T1_T2_iT3_T4_T5_E12temp_storage+16];
	add.s32 	%r698, %r695, %r694;
	setp.eq.s32 	%p102, %r7, 2;
	selp.b32 	%r699, %r698, %r694, %p102;
	add.s32 	%r700, %r698, %r696;
	setp.eq.s32 	%p103, %r7, 3;
	selp.b32 	%r701, %r700, %r699, %p103;
	add.s32 	%r702, %r700, %r697;
	setp.eq.s32 	%p104, %r7, 4;
	selp.b32 	%r703, %r702, %r701, %p104;
	ld.shared.v4.u32 	{%r704, %r705, %r706, %r707}, [_ZZN3cub18CUB_300001_SM_10006detail4scan16DeviceScanKernelINS2_10policy_hubIiiimN4cuda3std3__44plusIvEEE10Policy1000EN6thrust24THRUST_300001_SM_1000_NS6detail15normal_iteratorINSD_10device_ptrIiEEEESI_NS0_13ScanTileStateIiLb1EEES9_NS1_10InputValueIiPiEEmiLb0EiEEvT0_T1_T2_iT3_T4_T5_E12temp_storage+32];
	add.s32 	%r708, %r702, %r704;
	setp.eq.s32 	%p105, %r7, 5;
	selp.b32 	%r709, %r708, %r703, %p105;
	add.s32 	%r710, %r708, %r705;
	setp.eq.s32 	%p106, %r7, 6;
	selp.b32 	%r711, %r710, %r709, %p106;
	add.s32 	%r712, %r710, %r706;
	setp.eq.s32 	%p107, %r7, 7;
	selp.b32 	%r713, %r712, %r711, %p107;
	add.s32 	%r714, %r712, %r707;
	setp.eq.s32 	%p108, %r7, 8;
	selp.b32 	%r715, %r714, %r713, %p108;
	ld.shared.v4.u32 	{%r716, %r717, %r718, %r719}, [_ZZN3cub18CUB_300001_SM_10006detail4scan16DeviceScanKernelINS2_10policy_hubIiiimN4cuda3std3__44plusIvEEE10Policy1000EN6thrust24THRUST_300001_SM_1000_NS6detail15normal_iteratorINSD_10device_ptrIiEEEESI_NS0_13ScanTileStateIiLb1EEES9_NS1_10InputValueIiPiEEmiLb0EiEEvT0_T1_T2_iT3_T4_T5_E12temp_storage+48];
	add.s32 	%r720, %r714, %r716;
	setp.eq.s32 	%p109, %r7, 9;
	selp.b32 	%r721, %r720, %r715, %p109;
	add.s32 	%r722, %r720, %r717;
	setp.eq.s32 	%p110, %r7, 10;
	selp.b32 	%r723, %r722, %r721, %p110;
	add.s32 	%r724, %r722, %r718;
	setp.eq.s32 	%p111, %r7, 11;
	selp.b32 	%r725, %r724, %r723, %p111;
	add.s32 	%r726, %r724, %r719;
	setp.eq.s32 	%p112, %r7, 12;
	selp.b32 	%r727, %r726, %r725, %p112;
	ld.shared.u32 	%r728, [_ZZN3cub18CUB_300001_SM_10006detail4scan16DeviceScanKernelINS2_10policy_hubIiiimN4cuda3std3__44plusIvEEE10Policy1000EN6thrust24THRUST_300001_SM_1000_NS6detail15normal_iteratorINSD_10device_ptrIiEEEESI_NS0_13ScanTileStateIiLb1EEES9_NS1_10InputValueIiPiEEmiLb0EiEEvT0_T1_T2_iT3_T4_T5_E12temp_storage+64];
	add.s32 	%r35, %r726, %r728;
	setp.gt.u32 	%p113, %r5, 31;
	setp.lt.u32 	%p114, %r5, 32;
	setp.eq.s32 	%p115, %r616, 0;
	selp.b32 	%r729, 0, %r693, %p115;
	add.s32 	%r970, %r727, %r729;
	selp.b32 	%r37, %r693, %r970, %p114;
	@%p113 bra 	$L__BB7_27;
	setp.ne.s32 	%p116, %r5, 0;
	mul.wide.s32 	%rd45, %r4, 8;
	add.s64 	%rd8, %rd18, %rd45;
	@%p116 bra 	$L__BB7_14;
	st.shared.u32 	[_ZZN3cub18CUB_300001_SM_10006detail4scan16DeviceScanKernelINS2_10policy_hubIiiimN4cuda3std3__44plusIvEEE10Policy1000EN6thrust24THRUST_300001_SM_1000_NS6detail15normal_iteratorINSD_10device_ptrIiEEEESI_NS0_13ScanTileStateIiLb1EEES9_NS1_10InputValueIiPiEEmiLb0EiEEvT0_T1_T2_iT3_T4_T5_E12temp_storage+12], %r35;
	add.s64 	%rd46, %rd8, 256;
	mov.b32 	%r730, 100;
	// begin inline asm
	st.relaxed.gpu.v2.u32 [%rd46], {%r730, %r35};
	// end inline asm
$L__BB7_14:
	not.b32 	%r736, %r5;
	add.s32 	%r966, %r4, %r736;
	mov.b32 	%r732, 550;
	// begin inline asm
	nanosleep.u32 %r732;
	// end inline asm
	mul.wide.s32 	%rd48, %r966, 8;
	add.s64 	%rd49, %rd18, %rd48;
	add.s64 	%rd47, %rd49, 256;
	// begin inline asm
	ld.relaxed.gpu.v2.u32 {%r967, %r961}, [%rd47];
	// end inline asm
	mov.b32 	%r962, 478;
$L__BB7_15:
	setp.eq.s32 	%p117, %r967, 99;
	mov.b32 	%r737, -1;
	vote.sync.any.pred 	%p118, %p117, %r737;
	not.pred 	%p119, %p118;
	@%p119 bra 	$L__BB7_17;
	// begin inline asm
	nanosleep.u32 %r962;
	// end inline asm
	shr.u32 	%r962, %r962, 1;
	// begin inline asm
	ld.relaxed.gpu.v2.u32 {%r967, %r961}, [%rd47];
	// end inline asm
	bra.uni 	$L__BB7_15;
$L__BB7_17:
	setp.eq.s32 	%p120, %r967, 101;
	mov.b32 	%r764, -1;
	vote.sync.ballot.b32 	%r766, %p120, %r764;
	// begin inline asm
	mov.u32 %r739, %lanemask_ge;
	// end inline asm
	and.b32  	%r767, %r766, %r739;
	or.b32  	%r768, %r767, -2147483648;
	add.s32 	%r769, %r768, -1;
	not.b32 	%r770, %r768;
	and.b32  	%r771, %r770, %r769;
	popc.b32 	%r743, %r771;
	mov.b32 	%r742, 1;
	// begin inline asm
	shfl.sync.down.b32 %r740, %r961, %r742, %r743, %r764;
	// end inline asm
	setp.lt.s32 	%p122, %r616, %r743;
	selp.b32 	%r772, %r740, 0, %p122;
	add.s32 	%r746, %r772, %r961;
	mov.b32 	%r747, 2;
	// begin inline asm
	shfl.sync.down.b32 %r745, %r746, %r747, %r743, %r764;
	// end inline asm
	add.s32 	%r50, %r616, 2;
	setp.gt.s32 	%p123, %r50, %r743;
	selp.b32 	%r773, 0, %r745, %p123;
	add.s32 	%r751, %r746, %r773;
	mov.b32 	%r752, 4;
	// begin inline asm
	shfl.sync.down.b32 %r750, %r751, %r752, %r743, %r764;
	// end inline asm
	add.s32 	%r51, %r616, 4;
	setp.gt.s32 	%p124, %r51, %r743;
	selp.b32 	%r774, 0, %r750, %p124;
	add.s32 	%r756, %r751, %r774;
	mov.b32 	%r757, 8;
	// begin inline asm
	shfl.sync.down.b32 %r755, %r756, %r757, %r743, %r764;
	// end inline asm
	add.s32 	%r52, %r616, 8;
	setp.gt.s32 	%p125, %r52, %r743;
	selp.b32 	%r775, 0, %r755, %p125;
	add.s32 	%r761, %r756, %r775;
	mov.b32 	%r762, 16;
	// begin inline asm
	shfl.sync.down.b32 %r760, %r761, %r762, %r743, %r764;
	// end inline asm
	add.s32 	%r53, %r616, 16;
	setp.gt.s32 	%p126, %r53, %r743;
	selp.b32 	%r776, 0, %r760, %p126;
	add.s32 	%r965, %r761, %r776;
	add.s64 	%rd10, %rd18, 256;
	mov.b32 	%r963, 478;
$L__BB7_18:
	setp.ne.s32 	%p127, %r967, 101;
	mov.b32 	%r777, -1;
	vote.sync.all.pred 	%p128, %p127, %r777;
	not.pred 	%p129, %p128;
	@%p129 bra 	$L__BB7_23;
	shr.u32 	%r963, %r963, 1;
	mul.wide.s32 	%rd52, %r966, 8;
	add.s64 	%rd53, %rd10, %rd52;
	add.s64 	%rd51, %rd53, -256;
	// begin inline asm
	ld.relaxed.gpu.v2.u32 {%r967, %r968}, [%rd51];
	// end inline asm
	mov.u32 	%r969, %r963;
$L__BB7_20:
	setp.eq.s32 	%p133, %r967, 99;
	mov.b32 	%r785, -1;
	vote.sync.any.pred 	%p134, %p133, %r785;
	not.pred 	%p135, %p134;
	@%p135 bra 	$L__BB7_22;
	// begin inline asm
	nanosleep.u32 %r969;
	// end inline asm
	shr.u32 	%r969, %r969, 1;
	// begin inline asm
	ld.relaxed.gpu.v2.u32 {%r967, %r968}, [%rd51];
	// end inline asm
	bra.uni 	$L__BB7_20;
$L__BB7_22:
	setp.eq.s32 	%p136, %r967, 101;
	mov.b32 	%r811, -1;
	vote.sync.ballot.b32 	%r812, %p136, %r811;
	and.b32  	%r813, %r812, %r739;
	or.b32  	%r814, %r813, -2147483648;
	add.s32 	%r815, %r814, -1;
	not.b32 	%r816, %r814;
	and.b32  	%r817, %r816, %r815;
	popc.b32 	%r790, %r817;
	mov.b32 	%r789, 1;
	// begin inline asm
	shfl.sync.down.b32 %r787, %r968, %r789, %r790, %r811;
	// end inline asm
	setp.lt.s32 	%p138, %r616, %r790;
	selp.b32 	%r818, %r787, 0, %p138;
	add.s32 	%r793, %r818, %r968;
	mov.b32 	%r794, 2;
	// begin inline asm
	shfl.sync.down.b32 %r792, %r793, %r794, %r790, %r811;
	// end inline asm
	setp.gt.s32 	%p139, %r50, %r790;
	selp.b32 	%r819, 0, %r792, %p139;
	add.s32 	%r798, %r793, %r819;
	mov.b32 	%r799, 4;
	// begin inline asm
	shfl.sync.down.b32 %r797, %r798, %r799, %r790, %r811;
	// end inline asm
	setp.gt.s32 	%p140, %r51, %r790;
	selp.b32 	%r820, 0, %r797, %p140;
	add.s32 	%r803, %r798, %r820;
	mov.b32 	%r804, 8;
	// begin inline asm
	shfl.sync.down.b32 %r802, %r803, %r804, %r790, %r811;
	// end inline asm
	setp.gt.s32 	%p141, %r52, %r790;
	selp.b32 	%r821, 0, %r802, %p141;
	add.s32 	%r808, %r803, %r821;
	mov.b32 	%r809, 16;
	// begin inline asm
	shfl.sync.down.b32 %r807, %r808, %r809, %r790, %r811;
	// end inline asm
	setp.gt.s32 	%p142, %r53, %r790;
	selp.b32 	%r822, 0, %r807, %p142;
	add.s32 	%r823, %r822, %r965;
	add.s32 	%r965, %r823, %r808;
	add.s32 	%r966, %r966, -32;
	bra.uni 	$L__BB7_18;
$L__BB7_23:
	@%p116 bra 	$L__BB7_25;
	add.s32 	%r780, %r965, %r35;
	add.s64 	%rd50, %rd8, 256;
	mov.b32 	%r779, 101;
	// begin inline asm
	st.relaxed.gpu.v2.u32 [%rd50], {%r779, %r780};
	// end inline asm
	st.shared.u32 	[_ZZN3cub18CUB_300001_SM_10006detail4scan16DeviceScanKernelINS2_10policy_hubIiiimN4cuda3std3__44plusIvEEE10Policy1000EN6thrust24THRUST_300001_SM_1000_NS6detail15normal_iteratorINSD_10device_ptrIiEEEESI_NS0_13ScanTileStateIiLb1EEES9_NS1_10InputValueIiPiEEmiLb0EiEEvT0_T1_T2_iT3_T4_T5_E12temp_storage+4], %r965;
	st.shared.u32 	[_ZZN3cub18CUB_300001_SM_10006detail4scan16DeviceScanKernelINS2_10policy_hubIiiimN4cuda3std3__44plusIvEEE10Policy1000EN6thrust24THRUST_300001_SM_1000_NS6detail15normal_iteratorINSD_10device_ptrIiEEEESI_NS0_13ScanTileStateIiLb1EEES9_NS1_10InputValueIiPiEEmiLb0EiEEvT0_T1_T2_iT3_T4_T5_E12temp_storage+8], %r780;
$L__BB7_25:
	setp.ne.s32 	%p131, %r616, 0;
	mov.u32 	%r970, %r37;
	@%p131 bra 	$L__BB7_27;
	st.shared.u32 	[_ZZN3cub18CUB_300001_SM_10006detail4scan16DeviceScanKernelINS2_10policy_hubIiiimN4cuda3std3__44plusIvEEE10Policy1000EN6thrust24THRUST_300001_SM_1000_NS6detail15normal_iteratorINSD_10device_ptrIiEEEESI_NS0_13ScanTileStateIiLb1EEES9_NS1_10InputValueIiPiEEmiLb0EiEEvT0_T1_T2_iT3_T4_T5_E12temp_storage+84], %r965;
	mov.u32 	%r970, %r965;
$L__BB7_27:
	bar.sync 	0;
	setp.eq.s32 	%p132, %r5, 0;
	ld.shared.u32 	%r781, [_ZZN3cub18CUB_300001_SM_10006detail4scan16DeviceScanKernelINS2_10policy_hubIiiimN4cuda3std3__44plusIvEEE10Policy1000EN6thrust24THRUST_300001_SM_1000_NS6detail15normal_iteratorINSD_10device_ptrIiEEEESI_NS0_13ScanTileStateIiLb1EEES9_NS1_10InputValueIiPiEEmiLb0EiEEvT0_T1_T2_iT3_T4_T5_E12temp_storage+84];
	selp.b32 	%r782, 0, %r781, %p132;
	add.s32 	%r971, %r782, %r970;
$L__BB7_28:
	add.s32 	%r922, %r971, %r10;
	add.s32 	%r923, %r11, %r922;
	add.s32 	%r924, %r12, %r923;
	add.s32 	%r925, %r13, %r924;
	add.s32 	%r926, %r14, %r925;
	add.s32 	%r927, %r15, %r926;
	add.s32 	%r928, %r16, %r927;
	add.s32 	%r929, %r17, %r928;
	add.s32 	%r930, %r18, %r929;
	add.s32 	%r931, %r19, %r930;
	add.s32 	%r932, %r20, %r931;
	add.s32 	%r933, %r21, %r932;
	add.s32 	%r934, %r22, %r933;
	add.s32 	%r935, %r23, %r934;
	add.s32 	%r936, %r24, %r935;
	add.s32 	%r937, %r25, %r936;
	add.s32 	%r938, %r26, %r937;
	add.s32 	%r939, %r27, %r938;
	bar.sync 	0;
	st.shared.u32 	[%r9], %r971;
	st.shared.u32 	[%r9+4], %r922;
	st.shared.u32 	[%r9+8], %r923;
	st.shared.u32 	[%r9+12], %r924;
	st.shared.u32 	[%r9+16], %r925;
	st.shared.u32 	[%r9+20], %r926;
	st.shared.u32 	[%r9+24], %r927;
	st.shared.u32 	[%r9+28], %r928;
	st.shared.u32 	[%r9+32], %r929;
	st.shared.u32 	[%r9+36], %r930;
	st.shared.u32 	[%r9+40], %r931;
	st.shared.u32 	[%r9+44], %r932;
	st.shared.u32 	[%r9+48], %r933;
	st.shared.u32 	[%r9+52], %r934;
	st.shared.u32 	[%r9+56], %r935;
	st.shared.u32 	[%r9+60], %r936;
	st.shared.u32 	[%r9+64], %r937;
	st.shared.u32 	[%r9+68], %r938;
	st.shared.u32 	[%r9+72], %r939;
	bar.warp.sync 	-1;
	ld.shared.u32 	%r940, [%r8];
	ld.shared.u32 	%r941, [%r8+128];
	ld.shared.u32 	%r942, [%r8+256];
	ld.shared.u32 	%r943, [%r8+384];
	ld.shared.u32 	%r944, [%r8+512];
	ld.shared.u32 	%r945, [%r8+640];
	ld.shared.u32 	%r946, [%r8+768];
	ld.shared.u32 	%r947, [%r8+896];
	ld.shared.u32 	%r948, [%r8+1024];
	ld.shared.u32 	%r949, [%r8+1152];
	ld.shared.u32 	%r950, [%r8+1280];
	ld.shared.u32 	%r951, [%r8+1408];
	ld.shared.u32 	%r952, [%r8+1536];
	ld.shared.u32 	%r953, [%r8+1664];
	ld.shared.u32 	%r954, [%r8+1792];
	ld.shared.u32 	%r955, [%r8+1920];
	ld.shared.u32 	%r956, [%r8+2048];
	ld.shared.u32 	%r957, [%r8+2176];
	ld.shared.u32 	%r958, [%r8+2304];
	add.s64 	%rd58, %rd4, %rd43;
	st.global.u32 	[%rd58], %r940;
	st.global.u32 	[%rd58+128], %r941;
	st.global.u32 	[%rd58+256], %r942;
	st.global.u32 	[%rd58+384], %r943;
	st.global.u32 	[%rd58+512], %r944;
	st.global.u32 	[%rd58+640], %r945;
	st.global.u32 	[%rd58+768], %r946;
	st.global.u32 	[%rd58+896], %r947;
	st.global.u32 	[%rd58+1024], %r948;
	st.global.u32 	[%rd58+1152], %r949;
	st.global.u32 	[%rd58+1280], %r950;
	st.global.u32 	[%rd58+1408], %r951;
	st.global.u32 	[%rd58+1536], %r952;
	st.global.u32 	[%rd58+1664], %r953;
	st.global.u32 	[%rd58+1792], %r954;
	st.global.u32 	[%rd58+1920], %r955;
	st.global.u32 	[%rd58+2048], %r956;
	st.global.u32 	[%rd58+2176], %r957;
	st.global.u32 	[%rd58+2304], %r958;
	bra.uni 	$L__BB7_131;
$L__BB7_29:
	setp.eq.s64 	%p3, %rd6, 0;
	@%p3 bra 	$L__BB7_131;
	cvt.u32.u64 	%r75, %rd6;
	shl.b64 	%rd21, %rd5, 2;
	add.s64 	%rd22, %rd3, %rd21;
	mov.u32 	%r76, %tid.x;
	ld.global.u32 	%r990, [%rd22];
	and.b32  	%r209, %r76, 31;
	and.b32  	%r210, %r76, 992;
	mul.lo.s32 	%r211, %r210, 19;
	or.b32  	%r78, %r211, %r209;
	setp.ge.u32 	%p4, %r78, %r75;
	shl.b32 	%r212, %r78, 2;
	cvt.u64.u32 	%rd23, %r212;
	add.s64 	%rd12, %rd22, %rd23;
	mov.u32 	%r972, %r990;
	@%p4 bra 	$L__BB7_32;
	ld.global.u32 	%r972, [%rd12];
$L__BB7_32:
	add.s32 	%r213, %r78, 32;
	setp.ge.u32 	%p5, %r213, %r75;
	mov.u32 	%r973, %r990;
	@%p5 bra 	$L__BB7_34;
	ld.global.u32 	%r973, [%rd12+128];
$L__BB7_34:
	add.s32 	%r214, %r78, 64;
	setp.ge.u32 	%p6, %r214, %r75;
	mov.u32 	%r974, %r990;
	@%p6 bra 	$L__BB7_36;
	ld.global.u32 	%r974, [%rd12+256];
$L__BB7_36:
	add.s32 	%r215, %r78, 96;
	setp.ge.u32 	%p7, %r215, %r75;
	mov.u32 	%r975, %r990;
	@%p7 bra 	$L__BB7_38;
	ld.global.u32 	%r975, [%rd12+384];
$L__BB7_38:
	add.s32 	%r216, %r78, 128;
	setp.ge.u32 	%p8, %r216, %r75;
	mov.u32 	%r976, %r990;
	@%p8 bra 	$L__BB7_40;
	ld.global.u32 	%r976, [%rd12+512];
$L__BB7_40:
	add.s32 	%r217, %r78, 160;
	setp.ge.u32 	%p9, %r217, %r75;
	mov.u32 	%r977, %r990;
	@%p9 bra 	$L__BB7_42;
	ld.global.u32 	%r977, [%rd12+640];
$L__BB7_42:
	add.s32 	%r218, %r78, 192;
	setp.ge.u32 	%p10, %r218, %r75;
	mov.u32 	%r978, %r990;
	@%p10 bra 	$L__BB7_44;
	ld.global.u32 	%r978, [%rd12+768];
$L__BB7_44:
	add.s32 	%r219, %r78, 224;
	setp.ge.u32 	%p11, %r219, %r75;
	mov.u32 	%r979, %r990;
	@%p11 bra 	$L__BB7_46;
	ld.global.u32 	%r979, [%rd12+896];
$L__BB7_46:
	add.s32 	%r95, %r78, 256;
	setp.ge.u32 	%p12, %r95, %r75;
	mov.u32 	%r980, %r990;
	@%p12 bra 	$L__BB7_48;
	ld.global.u32 	%r980, [%rd12+1024];
$L__BB7_48:
	add.s32 	%r98, %r78, 288;
	setp.ge.u32 	%p13, %r98, %r75;
	mov.u32 	%r981, %r990;
	@%p13 bra 	$L__BB7_50;
	ld.global.u32 	%r981, [%rd12+1152];
$L__BB7_50:
	add.s32 	%r220, %r78, 320;
	setp.ge.u32 	%p14, %r220, %r75;
	mov.u32 	%r982, %r990;
	@%p14 bra 	$L__BB7_52;
	ld.global.u32 	%r982, [%rd12+1280];
$L__BB7_52:
	add.s32 	%r221, %r78, 352;
	setp.ge.u32 	%p15, %r221, %r75;
	mov.u32 	%r983, %r990;
	@%p15 bra 	$L__BB7_54;
	ld.global.u32 	%r983, [%rd12+1408];
$L__BB7_54:
	add.s32 	%r222, %r78, 384;
	setp.ge.u32 	%p16, %r222, %r75;
	mov.u32 	%r984, %r990;
	@%p16 bra 	$L__BB7_56;
	ld.global.u32 	%r984, [%rd12+1536];
$L__BB7_56:
	add.s32 	%r223, %r78, 416;
	setp.ge.u32 	%p17, %r223, %r75;
	mov.u32 	%r985, %r990;
	@%p17 bra 	$L__BB7_58;
	ld.global.u32 	%r985, [%rd12+1664];
$L__BB7_58:
	add.s32 	%r224, %r78, 448;
	setp.ge.u32 	%p18, %r224, %r75;
	mov.u32 	%r986, %r990;
	@%p18 bra 	$L__BB7_60;
	ld.global.u32 	%r986, [%rd12+1792];
$L__BB7_60:
	add.s32 	%r225, %r78, 480;
	setp.ge.u32 	%p19, %r225, %r75;
	mov.u32 	%r987, %r990;
	@%p19 bra 	$L__BB7_62;
	ld.global.u32 	%r987, [%rd12+1920];
$L__BB7_62:
	add.s32 	%r226, %r78, 512;
	setp.ge.u32 	%p20, %r226, %r75;
	mov.u32 	%r988, %r990;
	@%p20 bra 	$L__BB7_64;
	ld.global.u32 	%r988, [%rd12+2048];
$L__BB7_64:
	add.s32 	%r115, %r78, 544;
	setp.ge.u32 	%p21, %r115, %r75;
	mov.u32 	%r989, %r990;
	@%p21 bra 	$L__BB7_66;
	ld.global.u32 	%r989, [%rd12+2176];
$L__BB7_66:
	add.s32 	%r118, %r78, 576;
	setp.ge.u32 	%p22, %r118, %r75;
	@%p22 bra 	$L__BB7_68;
	ld.global.u32 	%r990, [%rd12+2304];
$L__BB7_68:
	// begin inline asm
	mov.u32 %r227, %laneid;
	// end inline asm
	shr.u32 	%r122, %r76, 5;
	mad.lo.s32 	%r228, %r122, 608, %r227;
	shl.b32 	%r229, %r228, 2;
	mov.u32 	%r230, _ZZN3cub18CUB_300001_SM_10006detail4scan16DeviceScanKernelINS2_10policy_hubIiiimN4cuda3std3__44plusIvEEE10Policy1000EN6thrust24THRUST_300001_SM_1000_NS6detail15normal_iteratorINSD_10device_ptrIiEEEESI_NS0_13ScanTileStateIiLb1EEES9_NS1_10InputValueIiPiEEmiLb0EiEEvT0_T1_T2_iT3_T4_T5_E12temp_storage;
	add.s32 	%r123, %r230, %r229;
	st.shared.u32 	[%r123], %r972;
	st.shared.u32 	[%r123+128], %r973;
	st.shared.u32 	[%r123+256], %r974;
	st.shared.u32 	[%r123+384], %r975;
	st.shared.u32 	[%r123+512], %r976;
	st.shared.u32 	[%r123+640], %r977;
	st.shared.u32 	[%r123+768], %r978;
	st.shared.u32 	[%r123+896], %r979;
	st.shared.u32 	[%r123+1024], %r980;
	st.shared.u32 	[%r123+1152], %r981;
	st.shared.u32 	[%r123+1280], %r982;
	st.shared.u32 	[%r123+1408], %r983;
	st.shared.u32 	[%r123+1536], %r984;
	st.shared.u32 	[%r123+1664], %r985;
	st.shared.u32 	[%r123+1792], %r986;
	st.shared.u32 	[%r123+1920], %r987;
	st.shared.u32 	[%r123+2048], %r988;
	st.shared.u32 	[%r123+2176], %r989;
	st.shared.u32 	[%r123+2304], %r990;
	bar.warp.sync 	-1;
	mad.lo.s32 	%r124, %r227, 72, %r123;
	ld.shared.u32 	%r125, [%r124];
	ld.shared.u32 	%r126, [%r124+4];
	ld.shared.u32 	%r127, [%r124+8];
	ld.shared.u32 	%r128, [%r124+12];
	ld.shared.u32 	%r129, [%r124+16];
	ld.shared.u32 	%r130, [%r124+20];
	ld.shared.u32 	%r131, [%r124+24];
	ld.shared.u32 	%r132, [%r124+28];
	ld.shared.u32 	%r133, [%r124+32];
	ld.shared.u32 	%r134, [%r124+36];
	ld.shared.u32 	%r135, [%r124+40];
	ld.shared.u32 	%r136, [%r124+44];
	ld.shared.u32 	%r137, [%r124+48];
	ld.shared.u32 	%r138, [%r124+52];
	ld.shared.u32 	%r139, [%r124+56];
	ld.shared.u32 	%r140, [%r124+60];
	ld.shared.u32 	%r141, [%r124+64];
	ld.shared.u32 	%r142, [%r124+68];
	ld.shared.u32 	%r143, [%r124+72];
	bar.sync 	0;
	setp.ne.s32 	%p23, %r4, 0;
	@%p23 bra 	$L__BB7_72;
	add.s32 	%r456, %r126, %r125;
	add.s32 	%r457, %r127, %r456;
	add.s32 	%r458, %r128, %r457;
	add.s32 	%r459, %r129, %r458;
	add.s32 	%r460, %r130, %r459;
	add.s32 	%r461, %r131, %r460;
	add.s32 	%r462, %r132, %r461;
	add.s32 	%r463, %r133, %r462;
	add.s32 	%r464, %r134, %r463;
	add.s32 	%r465, %r135, %r464;
	add.s32 	%r466, %r136, %r465;
	add.s32 	%r467, %r137, %r466;
	add.s32 	%r468, %r138, %r467;
	add.s32 	%r469, %r139, %r468;
	add.s32 	%r470, %r140, %r469;
	add.s32 	%r471, %r141, %r470;
	add.s32 	%r472, %r142, %r471;
	add.s32 	%r430, %r143, %r472;
	mov.b32 	%r428, 1;
	mov.b32 	%r453, 0;
	mov.b32 	%r455, -1;
	// begin inline asm
	{  .reg .s32 r0;  .reg .pred p;  shfl.sync.up.b32 r0|p, %r430, %r428, %r453, %r455;  @p add.s32 r0, r0, %r430;  mov.s32 %r426, r0;}
	// end inline asm
	mov.b32 	%r434, 2;
	// begin inline asm
	{  .reg .s32 r0;  .reg .pred p;  shfl.sync.up.b32 r0|p, %r426, %r434, %r453, %r455;  @p add.s32 r0, r0, %r426;  mov.s32 %r432, r0;}
	// end inline asm
	mov.b32 	%r440, 4;
	// begin inline asm
	{  .reg .s32 r0;  .reg .pred p;  shfl.sync.up.b32 r0|p, %r432, %r440, %r453, %r455;  @p add.s32 r0, r0, %r432;  mov.s32 %r438, r0;}
	// end inline asm
	mov.b32 	%r446, 8;
	// begin inline asm
	{  .reg .s32 r0;  .reg .pred p;  shfl.sync.up.b32 r0|p, %r438, %r446, %r453, %r455;  @p add.s32 r0, r0, %r438;  mov.s32 %r444, r0;}
	// end inline asm
	mov.b32 	%r452, 16;
	// begin inline asm
	{  .reg .s32 r0;  .reg .pred p;  shfl.sync.up.b32 r0|p, %r444, %r452, %r453, %r455;  @p add.s32 r0, r0, %r444;  mov.s32 %r450, r0;}
	// end inline asm
	setp.ne.s32 	%p66, %r227, 31;
	@%p66 bra 	$L__BB7_71;
	shl.b32 	%r473, %r122, 2;
	mov.u32 	%r474, _ZZN3cub18CUB_300001_SM_10006detail4scan16DeviceScanKernelINS2_10policy_hubIiiimN4cuda3std3__44plusIvEEE10Policy1000EN6thrust24THRUST_300001_SM_1000_NS6detail15normal_iteratorINSD_10device_ptrIiEEEESI_NS0_13ScanTileStateIiLb1EEES9_NS1_10InputValueIiPiEEmiLb0EiEEvT0_T1_T2_iT3_T4_T5_E12temp_storage;
	add.s32 	%r475, %r474, %r473;
	st.shared.u32 	[%r475+16], %r450;
$L__BB7_71:
	bar.sync 	0;
	ld.shared.v4.u32 	{%r476, %r477, %r478, %r479}, [_ZZN3cub18CUB_300001_SM_10006detail4scan16DeviceScanKernelINS2_10policy_hubIiiimN4cuda3std3__44plusIvEEE10Policy1000EN6thrust24THRUST_300001_SM_1000_NS6detail15normal_iteratorINSD_10device_ptrIiEEEESI_NS0_13ScanTileStateIiLb1EEES9_NS1_10InputValueIiPiEEmiLb0EiEEvT0_T1_T2_iT3_T4_T5_E12temp_storage+16];
	add.s32 	%r480, %r477, %r476;
	setp.eq.s32 	%p67, %r122, 2;
	selp.b32 	%r481, %r480, %r476, %p67;
	add.s32 	%r482, %r480, %r478;
	setp.eq.s32 	%p68, %r122, 3;
	selp.b32 	%r483, %r482, %r481, %p68;
	add.s32 	%r484, %r482, %r479;
	setp.eq.s32 	%p69, %r122, 4;
	selp.b32 	%r485, %r484, %r483, %p69;
	ld.shared.v4.u32 	{%r486, %r487, %r488, %r489}, [_ZZN3cub18CUB_300001_SM_10006detail4scan16DeviceScanKernelINS2_10policy_hubIiiimN4cuda3std3__44plusIvEEE10Policy1000EN6thrust24THRUST_300001_SM_1000_NS6detail15normal_iteratorINSD_10device_ptrIiEEEESI_NS0_13ScanTileStateIiLb1EEES9_NS1_10InputValueIiPiEEmiLb0EiEEvT0_T1_T2_iT3_T4_T5_E12temp_storage+32];
	add.s32 	%r490, %r484, %r486;
	setp.eq.s32 	%p70, %r122, 5;
	selp.b32 	%r491, %r490, %r485, %p70;
	add.s32 	%r492, %r490, %r487;
	setp.eq.s32 	%p71, %r122, 6;
	selp.b32 	%r493, %r492, %r491, %p71;
	add.s32 	%r494, %r492, %r488;
	setp.eq.s32 	%p72, %r122, 7;
	selp.b32 	%r495, %r494, %r493, %p72;
	add.s32 	%r496, %r494, %r489;
	setp.eq.s32 	%p73, %r122, 8;
	selp.b32 	%r497, %r496, %r495, %p73;
	ld.shared.v4.u32 	{%r498, %r499, %r500, %r501}, [_ZZN3cub18CUB_300001_SM_10006detail4scan16DeviceScanKernelINS2_10policy_hubIiiimN4cuda3std3__44plusIvEEE10Policy1000EN6thrust24THRUST_300001_SM_1000_NS6detail15normal_iteratorINSD_10device_ptrIiEEEESI_NS0_13ScanTileStateIiLb1EEES9_NS1_10InputValueIiPiEEmiLb0EiEEvT0_T1_T2_iT3_T4_T5_E12temp_storage+48];
	add.s32 	%r502, %r496, %r498;
	setp.eq.s32 	%p74, %r122, 9;
	selp.b32 	%r503, %r502, %r497, %p74;
	add.s32 	%r504, %r502, %r499;
	setp.eq.s32 	%p75, %r122, 10;
	selp.b32 	%r505, %r504, %r503, %p75;
	add.s32 	%r506, %r504, %r500;
	setp.eq.s32 	%p76, %r122, 11;
	selp.b32 	%r507, %r506, %r505, %p76;
	add.s32 	%r508, %r506, %r501;
	setp.eq.s32 	%p77, %r122, 12;
	selp.b32 	%r509, %r508, %r507, %p77;
	setp.lt.u32 	%p78, %r76, 32;
	selp.b32 	%r510, 0, %r509, %p78;
	setp.eq.s32 	%p79, %r227, 0;
	sub.s32 	%r511, %r450, %r430;
	selp.b32 	%r512, 0, %r511, %p79;
	add.s32 	%r513, %r512, %r959;
	add.s32 	%r1002, %r513, %r510;
	bra.uni 	$L__BB7_91;
$L__BB7_72:
	add.s32 	%r261, %r126, %r125;
	add.s32 	%r262, %r127, %r261;
	add.s32 	%r263, %r128, %r262;
	add.s32 	%r264, %r129, %r263;
	add.s32 	%r265, %r130, %r264;
	add.s32 	%r266, %r131, %r265;
	add.s32 	%r267, %r132, %r266;
	add.s32 	%r268, %r133, %r267;
	add.s32 	%r269, %r134, %r268;
	add.s32 	%r270, %r135, %r269;
	add.s32 	%r271, %r136, %r270;
	add.s32 	%r272, %r137, %r271;
	add.s32 	%r273, %r138, %r272;
	add.s32 	%r274, %r139, %r273;
	add.s32 	%r275, %r140, %r274;
	add.s32 	%r276, %r141, %r275;
	add.s32 	%r277, %r142, %r276;
	add.s32 	%r235, %r143, %r277;
	mov.b32 	%r233, 1;
	mov.b32 	%r258, 0;
	mov.b32 	%r260, -1;
	// begin inline asm
	{  .reg .s32 r0;  .reg .pred p;  shfl.sync.up.b32 r0|p, %r235, %r233, %r258, %r260;  @p add.s32 r0, r0, %r235;  mov.s32 %r231, r0;}
	// end inline asm
	mov.b32 	%r239, 2;
	// begin inline asm
	{  .reg .s32 r0;  .reg .pred p;  shfl.sync.up.b32 r0|p, %r231, %r239, %r258, %r260;  @p add.s32 r0, r0, %r231;  mov.s32 %r237, r0;}
	// end inline asm
	mov.b32 	%r245, 4;
	// begin inline asm
	{  .reg .s32 r0;  .reg .pred p;  shfl.sync.up.b32 r0|p, %r237, %r245, %r258, %r260;  @p add.s32 r0, r0, %r237;  mov.s32 %r243, r0;}
	// end inline asm
	mov.b32 	%r251, 8;
	// begin inline asm
	{  .reg .s32 r0;  .reg .pred p;  shfl.sync.up.b32 r0|p, %r243, %r251, %r258, %r260;  @p add.s32 r0, r0, %r243;  mov.s32 %r249, r0;}
	// end inline asm
	mov.b32 	%r257, 16;
	// begin inline asm
	{  .reg .s32 r0;  .reg .pred p;  shfl.sync.up.b32 r0|p, %r249, %r257, %r258, %r260;  @p add.s32 r0, r0, %r249;  mov.s32 %r255, r0;}
	// end inline asm
	setp.ne.s32 	%p24, %r227, 31;
	@%p24 bra 	$L__BB7_74;
	shl.b32 	%r278, %r122, 2;
	mov.u32 	%r279, _ZZN3cub18CUB_300001_SM_10006detail4scan16DeviceScanKernelINS2_10policy_hubIiiimN4cuda3std3__44plusIvEEE10Policy1000EN6thrust24THRUST_300001_SM_1000_NS6detail15normal_iteratorINSD_10device_ptrIiEEEESI_NS0_13ScanTileStateIiLb1EEES9_NS1_10InputValueIiPiEEmiLb0EiEEvT0_T1_T2_iT3_T4_T5_E12temp_storage;
	add.s32 	%r280, %r279, %r278;
	st.shared.u32 	[%r280+16], %r255;
$L__BB7_74:
	sub.s32 	%r281, %r255, %r235;
	bar.sync 	0;
	ld.shared.v4.u32 	{%r282, %r283, %r284, %r285}, [_ZZN3cub18CUB_300001_SM_10006detail4scan16DeviceScanKernelINS2_10policy_hubIiiimN4cuda3std3__44plusIvEEE10Policy1000EN6thrust24THRUST_300001_SM_1000_NS6detail15normal_iteratorINSD_10device_ptrIiEEEESI_NS0_13ScanTileStateIiLb1EEES9_NS1_10InputValueIiPiEEmiLb0EiEEvT0_T1_T2_iT3_T4_T5_E12temp_storage+16];
	add.s32 	%r286, %r283, %r282;
	setp.eq.s32 	%p25, %r122, 2;
	selp.b32 	%r287, %r286, %r282, %p25;
	add.s32 	%r288, %r286, %r284;
	setp.eq.s32 	%p26, %r122, 3;
	selp.b32 	%r289, %r288, %r287, %p26;
	add.s32 	%r290, %r288, %r285;
	setp.eq.s32 	%p27, %r122, 4;
	selp.b32 	%r291, %r290, %r289, %p27;
	ld.shared.v4.u32 	{%r292, %r293, %r294, %r295}, [_ZZN3cub18CUB_300001_SM_10006detail4scan16DeviceScanKernelINS2_10policy_hubIiiimN4cuda3std3__44plusIvEEE10Policy1000EN6thrust24THRUST_300001_SM_1000_NS6detail15normal_iteratorINSD_10device_ptrIiEEEESI_NS0_13ScanTileStateIiLb1EEES9_NS1_10InputValueIiPiEEmiLb0EiEEvT0_T1_T2_iT3_T4_T5_E12temp_storage+32];
	add.s32 	%r296, %r290, %r292;
	setp.eq.s32 	%p28, %r122, 5;
	selp.b32 	%r297, %r296, %r291, %p28;
	add.s32 	%r298, %r296, %r293;
	setp.eq.s32 	%p29, %r122, 6;
	selp.b32 	%r299, %r298, %r297, %p29;
	add.s32 	%r300, %r298, %r294;
	setp.eq.s32 	%p30, %r122, 7;
	selp.b32 	%r301, %r300, %r299, %p30;
	add.s32 	%r302, %r300, %r295;
	setp.eq.s32 	%p31, %r122, 8;
	selp.b32 	%r303, %r302, %r301, %p31;
	ld.shared.v4.u32 	{%r304, %r305, %r306, %r307}, [_ZZN3cub18CUB_300001_SM_10006detail4scan16DeviceScanKernelINS2_10policy_hubIiiimN4cuda3std3__44plusIvEEE10Policy1000EN6thrust24THRUST_300001_SM_1000_NS6detail15normal_iteratorINSD_10device_ptrIiEEEESI_NS0_13ScanTileStateIiLb1EEES9_NS1_10InputValueIiPiEEmiLb0EiEEvT0_T1_T2_iT3_T4_T5_E12temp_storage+48];
	add.s32 	%r308, %r302, %r304;
	setp.eq.s32 	%p32, %r122, 9;
	selp.b32 	%r309, %r308, %r303, %p32;
	add.s32 	%r310, %r308, %r305;
	setp.eq.s32 	%p33, %r122, 10;
	selp.b32 	%r311, %r310, %r309, %p33;
	add.s32 	%r312, %r310, %r306;
	setp.eq.s32 	%p34, %r122, 11;
	selp.b32 	%r313, %r312, %r311, %p34;
	add.s32 	%r314, %r312, %r307;
	setp.eq.s32 	%p35, %r122, 12;
	selp.b32 	%r315, %r314, %r313, %p35;
	ld.shared.u32 	%r316, [_ZZN3cub18CUB_300001_SM_10006detail4scan16DeviceScanKernelINS2_10policy_hubIiiimN4cuda3std3__44plusIvEEE10Policy1000EN6thrust24THRUST_300001_SM_1000_NS6detail15normal_iteratorINSD_10device_ptrIiEEEESI_NS0_13ScanTileStateIiLb1EEES9_NS1_10InputValueIiPiEEmiLb0EiEEvT0_T1_T2_iT3_T4_T5_E12temp_storage+64];
	add.s32 	%r149, %r314, %r316;
	setp.gt.u32 	%p36, %r76, 31;
	setp.lt.u32 	%p37, %r76, 32;
	setp.eq.s32 	%p38, %r227, 0;
	selp.b32 	%r317, 0, %r281, %p38;
	add.s32 	%r1001, %r315, %r317;
	selp.b32 	%r151, %r281, %r1001, %p37;
	@%p36 bra 	$L__BB7_90;
	setp.ne.s32 	%p39, %r76, 0;
	mul.wide.s32 	%rd24, %r4, 8;
	add.s64 	%rd13, %rd18, %rd24;
	@%p39 bra 	$L__BB7_77;
	st.shared.u32 	[_ZZN3cub18CUB_300001_SM_10006detail4scan16DeviceScanKernelINS2_10policy_hubIiiimN4cuda3std3__44plusIvEEE10Policy1000EN6thrust24THRUST_300001_SM_1000_NS6detail15normal_iteratorINSD_10device_ptrIiEEEESI_NS0_13ScanTileStateIiLb1EEES9_NS1_10InputValueIiPiEEmiLb0EiEEvT0_T1_T2_iT3_T4_T5_E12temp_storage+12], %r149;
	add.s64 	%rd25, %rd13, 256;
	mov.b32 	%r318, 100;
	// begin inline asm
	st.relaxed.gpu.v2.u32 [%rd25], {%r318, %r149};
	// end inline asm
$L__BB7_77:
	not.b32 	%r324, %r76;
	add.s32 	%r997, %r4, %r324;
	mov.b32 	%r320, 550;
	// begin inline asm
	nanosleep.u32 %r320;
	// end inline asm
	mul.wide.s32 	%rd27, %r997, 8;
	add.s64 	%rd28, %rd18, %rd27;
	add.s64 	%rd26, %rd28, 256;
	// begin inline asm
	ld.relaxed.gpu.v2.u32 {%r998, %r992}, [%rd26];
	// end inline asm
	mov.b32 	%r993, 478;
$L__BB7_78:
	setp.eq.s32 	%p40, %r998, 99;
	mov.b32 	%r325, -1;
	vote.sync.any.pred 	%p41, %p40, %r325;
	not.pred 	%p42, %p41;
	@%p42 bra 	$L__BB7_80;
	// begin inline asm
	nanosleep.u32 %r993;
	// end inline asm
	shr.u32 	%r993, %r993, 1;
	// begin inline asm
	ld.relaxed.gpu.v2.u32 {%r998, %r992}, [%rd26];
	// end inline asm
	bra.uni 	$L__BB7_78;
$L__BB7_80:
	setp.eq.s32 	%p43, %r998, 101;
	mov.b32 	%r352, -1;
	vote.sync.ballot.b32 	%r354, %p43, %r352;
	// begin inline asm
	mov.u32 %r327, %lanemask_ge;
	// end inline asm
	and.b32  	%r355, %r354, %r327;
	or.b32  	%r356, %r355, -2147483648;
	add.s32 	%r357, %r356, -1;
	not.b32 	%r358, %r356;
	and.b32  	%r359, %r358, %r357;
	popc.b32 	%r331, %r359;
	mov.b32 	%r330, 1;
	// begin inline asm
	shfl.sync.down.b32 %r328, %r992, %r330, %r331, %r352;
	// end inline asm
	setp.lt.s32 	%p45, %r227, %r331;
	selp.b32 	%r360, %r328, 0, %p45;
	add.s32 	%r334, %r360, %r992;
	mov.b32 	%r335, 2;
	// begin inline asm
	shfl.sync.down.b32 %r333, %r334, %r335, %r331, %r352;
	// end inline asm
	add.s32 	%r361, %r227, 2;
	setp.gt.s32 	%p46, %r361, %r331;
	selp.b32 	%r362, 0, %r333, %p46;
	add.s32 	%r339, %r334, %r362;
	mov.b32 	%r340, 4;
	// begin inline asm
	shfl.sync.down.b32 %r338, %r339, %r340, %r331, %r352;
	// end inline asm
	add.s32 	%r363, %r227, 4;
	setp.gt.s32 	%p47, %r363, %r331;
	selp.b32 	%r364, 0, %r338, %p47;
	add.s32 	%r344, %r339, %r364;
	mov.b32 	%r345, 8;
	// begin inline asm
	shfl.sync.down.b32 %r343, %r344, %r345, %r331, %r352;
	// end inline asm
	add.s32 	%r365, %r227, 8;
	setp.gt.s32 	%p48, %r365, %r331;
	selp.b32 	%r366, 0, %r343, %p48;
	add.s32 	%r349, %r344, %r366;
	mov.b32 	%r350, 16;
	// begin inline asm
	shfl.sync.down.b32 %r348, %r349, %r350, %r331, %r352;
	// end inline asm
	add.s32 	%r367, %r227, 16;
	setp.gt.s32 	%p49, %r367, %r331;
	selp.b32 	%r368, 0, %r348, %p49;
	add.s32 	%r994, %r349, %r368;
	add.s64 	%rd14, %rd18, 256;
	mov.b32 	%r995, 478;
$L__BB7_81:
	setp.ne.s32 	%p50, %r998, 101;
	mov.b32 	%r369, -1;
	vote.sync.all.pred 	%p51, %p50, %r369;
	not.pred 	%p52, %p51;
	@%p52 bra 	$L__BB7_86;
	shr.u32 	%r995, %r995, 1;
	mul.wide.s32 	%rd31, %r997, 8;
	add.s64 	%rd32, %rd14, %rd31;
	add.s64 	%rd30, %rd32, -256;
	// begin inline asm
	ld.relaxed.gpu.v2.u32 {%r998, %r999}, [%rd30];
	// end inline asm
	mov.u32 	%r1000, %r995;
$L__BB7_83:
	setp.eq.s32 	%p56, %r998, 99;
	mov.b32 	%r377, -1;
	vote.sync.any.pred 	%p57, %p56, %r377;
	not.pred 	%p58, %p57;
	@%p58 bra 	$L__BB7_85;
	// begin inline asm
	nanosleep.u32 %r1000;
	// end inline asm
	shr.u32 	%r1000, %r1000, 1;
	// begin inline asm
	ld.relaxed.gpu.v2.u32 {%r998, %r999}, [%rd30];
	// end inline asm
	bra.uni 	$L__BB7_83;
$L__BB7_85:
	setp.eq.s32 	%p59, %r998, 101;
	mov.b32 	%r403, -1;
	vote.sync.ballot.b32 	%r404, %p59, %r403;
	and.b32  	%r405, %r404, %r327;
	or.b32  	%r406, %r405, -2147483648;
	add.s32 	%r407, %r406, -1;
	not.b32 	%r408, %r406;
	and.b32  	%r409, %r408, %r407;
	popc.b32 	%r382, %r409;
	mov.b32 	%r381, 1;
	// begin inline asm
	shfl.sync.down.b32 %r379, %r999, %r381, %r382, %r403;
	// end inline asm
	setp.lt.s32 	%p61, %r227, %r382;
	selp.b32 	%r410, %r379, 0, %p61;
	add.s32 	%r385, %r410, %r999;
	mov.b32 	%r386, 2;
	// begin inline asm
	shfl.sync.down.b32 %r384, %r385, %r386, %r382, %r403;
	// end inline asm
	add.s32 	%r411, %r227, 2;
	setp.gt.s32 	%p62, %r411, %r382;
	selp.b32 	%r412, 0, %r384, %p62;
	add.s32 	%r390, %r385, %r412;
	mov.b32 	%r391, 4;
	// begin inline asm
	shfl.sync.down.b32 %r389, %r390, %r391, %r382, %r403;
	// end inline asm
	add.s32 	%r413, %r227, 4;
	setp.gt.s32 	%p63, %r413, %r382;
	selp.b32 	%r414, 0, %r389, %p63;
	add.s32 	%r395, %r390, %r414;
	mov.b32 	%r396, 8;
	// begin inline asm
	shfl.sync.down.b32 %r394, %r395, %r396, %r382, %r403;
	// end inline asm
	add.s32 	%r415, %r227, 8;
	setp.gt.s32 	%p64, %r415, %r382;
	selp.b32 	%r416, 0, %r394, %p64;
	add.s32 	%r400, %r395, %r416;
	mov.b32 	%r401, 16;
	// begin inline asm
	shfl.sync.down.b32 %r399, %r400, %r401, %r382, %r403;
	// end inline asm
	add.s32 	%r417, %r227, 16;
	setp.gt.s32 	%p65, %r417, %r382;
	selp.b32 	%r418, 0, %r399, %p65;
	add.s32 	%r419, %r418, %r994;
	add.s32 	%r994, %r419, %r400;
	add.s32 	%r997, %r997, -32;
	bra.uni 	$L__BB7_81;
$L__BB7_86:
	@%p39 bra 	$L__BB7_88;
	add.s32 	%r372, %r994, %r149;
	add.s64 	%rd29, %rd13, 256;
	mov.b32 	%r371, 101;
	// begin inline asm
	st.relaxed.gpu.v2.u32 [%rd29], {%r371, %r372};
	// end inline asm
	st.shared.u32 	[_ZZN3cub18CUB_300001_SM_10006detail4scan16DeviceScanKernelINS2_10policy_hubIiiimN4cuda3std3__44plusIvEEE10Policy1000EN6thrust24THRUST_300001_SM_1000_NS6detail15normal_iteratorINSD_10device_ptrIiEEEESI_NS0_13ScanTileStateIiLb1EEES9_NS1_10InputValueIiPiEEmiLb0EiEEvT0_T1_T2_iT3_T4_T5_E12temp_storage+4], %r994;
	st.shared.u32 	[_ZZN3cub18CUB_300001_SM_10006detail4scan16DeviceScanKernelINS2_10policy_hubIiiimN4cuda3std3__44plusIvEEE10Policy1000EN6thrust24THRUST_300001_SM_1000_NS6detail15normal_iteratorINSD_10device_ptrIiEEEESI_NS0_13ScanTileStateIiLb1EEES9_NS1_10InputValueIiPiEEmiLb0EiEEvT0_T1_T2_iT3_T4_T5_E12temp_storage+8], %r372;
$L__BB7_88:
	setp.ne.s32 	%p54, %r227, 0;
	mov.u32 	%r1001, %r151;
	@%p54 bra 	$L__BB7_90;
	st.shared.u32 	[_ZZN3cub18CUB_300001_SM_10006detail4scan16DeviceScanKernelINS2_10policy_hubIiiimN4cuda3std3__44plusIvEEE10Policy1000EN6thrust24THRUST_300001_SM_1000_NS6detail15normal_iteratorINSD_10device_ptrIiEEEESI_NS0_13ScanTileStateIiLb1EEES9_NS1_10InputValueIiPiEEmiLb0EiEEvT0_T1_T2_iT3_T4_T5_E12temp_storage+84], %r994;
	mov.u32 	%r1001, %r994;
$L__BB7_90:
	bar.sync 	0;
	setp.eq.s32 	%p55, %r76, 0;
	ld.shared.u32 	%r373, [_ZZN3cub18CUB_300001_SM_10006detail4scan16DeviceScanKernelINS2_10policy_hubIiiimN4cuda3std3__44plusIvEEE10Policy1000EN6thrust24THRUST_300001_SM_1000_NS6detail15normal_iteratorINSD_10device_ptrIiEEEESI_NS0_13ScanTileStateIiLb1EEES9_NS1_10InputValueIiPiEEmiLb0EiEEvT0_T1_T2_iT3_T4_T5_E12temp_storage+84];
	selp.b32 	%r374, 0, %r373, %p55;
	add.s32 	%r1002, %r374, %r1001;
$L__BB7_91:
	add.s32 	%r514, %r1002, %r125;
	add.s32 	%r515, %r126, %r514;
	add.s32 	%r516, %r127, %r515;
	add.s32 	%r517, %r128, %r516;
	add.s32 	%r518, %r129, %r517;
	add.s32 	%r519, %r130, %r518;
	add.s32 	%r520, %r131, %r519;
	add.s32 	%r521, %r132, %r520;
	add.s32 	%r522, %r133, %r521;
	add.s32 	%r523, %r134, %r522;
	add.s32 	%r524, %r135, %r523;
	add.s32 	%r525, %r136, %r524;
	add.s32 	%r526, %r137, %r525;
	add.s32 	%r527, %r138, %r526;
	add.s32 	%r528, %r139, %r527;
	add.s32 	%r529, %r140, %r528;
	add.s32 	%r530, %r141, %r529;
	add.s32 	%r531, %r142, %r530;
	bar.sync 	0;
	st.shared.u32 	[%r124], %r1002;
	st.shared.u32 	[%r124+4], %r514;
	st.shared.u32 	[%r124+8], %r515;
	st.shared.u32 	[%r124+12], %r516;
	st.shared.u32 	[%r124+16], %r517;
	st.shared.u32 	[%r124+20], %r518;
	st.shared.u32 	[%r124+24], %r519;
	st.shared.u32 	[%r124+28], %r520;
	st.shared.u32 	[%r124+32], %r521;
	st.shared.u32 	[%r124+36], %r522;
	st.shared.u32 	[%r124+40], %r523;
	st.shared.u32 	[%r124+44], %r524;
	st.shared.u32 	[%r124+48], %r525;
	st.shared.u32 	[%r124+52], %r526;
	st.shared.u32 	[%r124+56], %r527;
	st.shared.u32 	[%r124+60], %r528;
	st.shared.u32 	[%r124+64], %r529;
	st.shared.u32 	[%r124+68], %r530;
	st.shared.u32 	[%r124+72], %r531;
	bar.warp.sync 	-1;
	ld.shared.u32 	%r185, [%r123];
	ld.shared.u32 	%r186, [%r123+128];
	ld.shared.u32 	%r187, [%r123+256];
	ld.shared.u32 	%r188, [%r123+384];
	ld.shared.u32 	%r189, [%r123+512];
	ld.shared.u32 	%r190, [%r123+640];
	ld.shared.u32 	%r191, [%r123+768];
	ld.shared.u32 	%r192, [%r123+896];
	ld.shared.u32 	%r193, [%r123+1024];
	ld.shared.u32 	%r194, [%r123+1152];
	ld.shared.u32 	%r195, [%r123+1280];
	ld.shared.u32 	%r196, [%r123+1408];
	ld.shared.u32 	%r197, [%r123+1536];
	ld.shared.u32 	%r198, [%r123+1664];
	ld.shared.u32 	%r199, [%r123+1792];
	ld.shared.u32 	%r200, [%r123+1920];
	ld.shared.u32 	%r201, [%r123+2048];
	ld.shared.u32 	%r202, [%r123+2176];
	ld.shared.u32 	%r203, [%r123+2304];
	setp.ne.s32 	%p80, %r76, 0;
	@%p80 bra 	$L__BB7_93;
	st.volatile.shared.u32 	[_ZZN3cub18CUB_300001_SM_10006detail4scan16DeviceScanKernelINS2_10policy_hubIiiimN4cuda3std3__44plusIvEEE10Policy1000EN6thrust24THRUST_300001_SM_1000_NS6detail15normal_iteratorINSD_10device_ptrIiEEEESI_NS0_13ScanTileStateIiLb1EEES9_NS1_10InputValueIiPiEEmiLb0EiEEvT0_T1_T2_iT3_T4_T5_E12temp_storage+31616], %r75;
$L__BB7_93:
	bar.sync 	0;
	ld.volatile.shared.u32 	%r204, [_ZZN3cub18CUB_300001_SM_10006detail4scan16DeviceScanKernelINS2_10policy_hubIiiimN4cuda3std3__44plusIvEEE10Policy1000EN6thrust24THRUST_300001_SM_1000_NS6detail15normal_iteratorINSD_10device_ptrIiEEEESI_NS0_13ScanTileStateIiLb1EEES9_NS1_10InputValueIiPiEEmiLb0EiEEvT0_T1_T2_iT3_T4_T5_E12temp_storage+31616];
	cvt.u64.u32 	%rd39, %r78;
	add.s64 	%rd40, %rd5, %rd39;
	setp.ge.s32 	%p81, %r78, %r204;
	shl.b64 	%rd41, %rd40, 2;
	add.s64 	%rd15, %rd4, %rd41;
	@%p81 bra 	$L__BB7_95;
	st.global.u32 	[%rd15], %r185;
$L__BB7_95:
	mov.u32 	%r532, %tid.x;
	and.b32  	%r533, %r532, 992;
	mul.lo.s32 	%r534, %r533, 19;
	and.b32  	%r535, %r532, 31;
	or.b32  	%r536, %r534, %r535;
	add.s32 	%r537, %r536, 32;
	setp.ge.s32 	%p82, %r537, %r204;
	@%p82 bra 	$L__BB7_97;
	st.global.u32 	[%rd15+128], %r186;
$L__BB7_97:
	add.s32 	%r543, %r536, 64;
	setp.ge.s32 	%p83, %r543, %r204;
	@%p83 bra 	$L__BB7_99;
	st.global.u32 	[%rd15+256], %r187;
$L__BB7_99:
	add.s32 	%r549, %r536, 96;
	setp.ge.s32 	%p84, %r549, %r204;
	@%p84 bra 	$L__BB7_101;
	st.global.u32 	[%rd15+384], %r188;
$L__BB7_101:
	add.s32 	%r555, %r536, 128;
	setp.ge.s32 	%p85, %r555, %r204;
	@%p85 bra 	$L__BB7_103;
	st.global.u32 	[%rd15+512], %r189;
$L__BB7_103:
	add.s32 	%r561, %r536, 160;
	setp.ge.s32 	%p86, %r561, %r204;
	@%p86 bra 	$L__BB7_105;
	st.global.u32 	[%rd15+640], %r190;
$L__BB7_105:
	add.s32 	%r567, %r536, 192;
	setp.ge.s32 	%p87, %r567, %r204;
	@%p87 bra 	$L__BB7_107;
	st.global.u32 	[%rd15+768], %r191;
$L__BB7_107:
	add.s32 	%r573, %r536, 224;
	setp.ge.s32 	%p88, %r573, %r204;
	@%p88 bra 	$L__BB7_109;
	st.global.u32 	[%rd15+896], %r192;
$L__BB7_109:
	setp.ge.s32 	%p89, %r95, %r204;
	@%p89 bra 	$L__BB7_111;
	st.global.u32 	[%rd15+1024], %r193;
$L__BB7_111:
	setp.ge.s32 	%p90, %r98, %r204;
	@%p90 bra 	$L__BB7_113;
	st.global.u32 	[%rd15+1152], %r194;
$L__BB7_113:
	add.s32 	%r579, %r536, 320;
	setp.ge.s32 	%p91, %r579, %r204;
	@%p91 bra 	$L__BB7_115;
	st.global.u32 	[%rd15+1280], %r195;
$L__BB7_115:
	add.s32 	%r585, %r536, 352;
	setp.ge.s32 	%p92, %r585, %r204;
	@%p92 bra 	$L__BB7_117;
	st.global.u32 	[%rd15+1408], %r196;
$L__BB7_117:
	add.s32 	%r591, %r536, 384;
	setp.ge.s32 	%p93, %r591, %r204;
	@%p93 bra 	$L__BB7_119;
	st.global.u32 	[%rd15+1536], %r197;
$L__BB7_119:
	add.s32 	%r597, %r536, 416;
	setp.ge.s32 	%p94, %r597, %r204;
	@%p94 bra 	$L__BB7_121;
	st.global.u32 	[%rd15+1664], %r198;
$L__BB7_121:
	add.s32 	%r603, %r536, 448;
	setp.ge.s32 	%p95, %r603, %r204;
	@%p95 bra 	$L__BB7_123;
	st.global.u32 	[%rd15+1792], %r199;
$L__BB7_123:
	add.s32 	%r609, %r536, 480;
	setp.ge.s32 	%p96, %r609, %r204;
	@%p96 bra 	$L__BB7_125;
	st.global.u32 	[%rd15+1920], %r200;
$L__BB7_125:
	add.s32 	%r615, %r536, 512;
	setp.ge.s32 	%p97, %r615, %r204;
	@%p97 bra 	$L__BB7_127;
	st.global.u32 	[%rd15+2048], %r201;
$L__BB7_127:
	setp.ge.s32 	%p98, %r115, %r204;
	@%p98 bra 	$L__BB7_129;
	st.global.u32 	[%rd15+2176], %r202;
$L__BB7_129:
	setp.ge.s32 	%p99, %r118, %r204;
	@%p99 bra 	$L__BB7_131;
	st.global.u32 	[%rd15+2304], %r203;
$L__BB7_131:
	ret;

}
	// .globl	_ZN3cub18CUB_300001_SM_10006detail10radix_sort31DeviceRadixSortSingleTileKernelINS1_5radix10policy_hubIiiyE10Policy1000ELNS0_9SortOrderE0EiiyNS1_21identity_decomposer_tEEEvPKT1_PSA_PKT2_PSE_T3_iiT4_
.visible .entry _ZN3cub18CUB_300001_SM_10006detail10radix_sort31DeviceRadixSortSingleTileKernelINS1_5radix10policy_hubIiiyE10Policy1000ELNS0_9SortOrderE0EiiyNS1_21identity_decomposer_tEEEvPKT1_PSA_PKT2_PSE_T3_iiT4_(
	.param .u64 .ptr .align 1 _ZN3cub18CUB_300001_SM_10006detail10radix_sort31DeviceRadixSortSingleTileKernelINS1_5radix10policy_hubIiiyE10Policy1000ELNS0_9SortOrderE0EiiyNS1_21identity_decomposer_tEEEvPKT1_PSA_PKT2_PSE_T3_iiT4__param_0,
	.param .u64 .ptr .align 1 _ZN3cub18CUB_300001_SM_10006detail10radix_sort31DeviceRadixSortSingleTileKernelINS1_5radix10policy_hubIiiyE10Policy1000ELNS0_9SortOrderE0EiiyNS1_21identity_decomposer_tEEEvPKT1_PSA_PKT2_PSE_T3_iiT4__param_1,
	.param .u64 .ptr .align 1 _ZN3cub18CUB_300001_SM_10006detail10radix_sort31DeviceRadixSortSingleTileKernelINS1_5radix10policy_hubIiiyE10Policy1000ELNS0_9SortOrderE0EiiyNS1_21identity_decomposer_tEEEvPKT1_PSA_PKT2_PSE_T3_iiT4__param_2,
	.param .u64 .ptr .align 1 _ZN3cub18CUB_300001_SM_10006detail10radix_sort31DeviceRadixSortSingleTileKernelINS1_5radix10policy_hubIiiyE10Policy1000ELNS0_9SortOrderE0EiiyNS1_21identity_decomposer_tEEEvPKT1_PSA_PKT2_PSE_T3_iiT4__param_3,
	.param .u64 _ZN3cub18CUB_300001_SM_10006detail10radix_sort31DeviceRadixSortSingleTileKernelINS1_5radix10policy_hubIiiyE10Policy1000ELNS0_9SortOrderE0EiiyNS1_21identity_decomposer_tEEEvPKT1_PSA_PKT2_PSE_T3_iiT4__param_4,
	.param .u32 _ZN3cub18CUB_300001_SM_10006detail10radix_sort31DeviceRadixSortSingleTileKernelINS1_5radix10policy_hubIiiyE10Policy1000ELNS0_9SortOrderE0EiiyNS1_21identity_decomposer_tEEEvPKT1_PSA_PKT2_PSE_T3_iiT4__param_5,
	.param .u32 _ZN3cub18CUB_300001_SM_10006detail10radix_sort31DeviceRadixSortSingleTileKernelINS1_5radix10policy_hubIiiyE10Policy1000ELNS0_9SortOrderE0EiiyNS1_21identity_decomposer_tEEEvPKT1_PSA_PKT2_PSE_T3_iiT4__param_6,
	.param .align 1 .b8 _ZN3cub18CUB_300001_SM_10006detail10radix_sort31DeviceRadixSortSingleTileKernelINS1_5radix10policy_hubIiiyE10Policy1000ELNS0_9SortOrderE0EiiyNS1_21identity_decomposer_tEEEvPKT1_PSA_PKT2_PSE_T3_iiT4__param_7[1]
)
.maxntid 256
.minnctapersm 1
{
	.reg .pred 	%p<73>;
	.reg .b16 	%rs<39>;
	.reg .b32 	%r<900>;
	.reg .b64 	%rd<37>;
	// demoted variable
	.shared .align 16 .b8 _ZZN3cub18CUB_300001_SM_10006detail10radix_sort31DeviceRadixSortSingleTileKernelINS1_5radix10policy_hubIiiyE10Policy1000ELNS0_9SortOrderE0EiiyNS1_21identity_decomposer_tEEEvPKT1_PSA_PKT2_PSE_T3_iiT4_E12temp_storage[33856];
	ld.param.u64 	%rd10, [_ZN3cub18CUB_300001_SM_10006detail10radix_sort31DeviceRadixSortSingleTileKernelINS1_5radix10policy_hubIiiyE10Policy1000ELNS0_9SortOrderE0EiiyNS1_21identity_decomposer_tEEEvPKT1_PSA_PKT2_PSE_T3_iiT4__param_0];
	ld.param.u64 	%rd6, [_ZN3cub18CUB_300001_SM_10006detail10radix_sort31DeviceRadixSortSingleTileKernelINS1_5radix10policy_hubIiiyE10Policy1000ELNS0_9SortOrderE0EiiyNS1_21identity_decomposer_tEEEvPKT1_PSA_PKT2_PSE_T3_iiT4__param_1];
	ld.param.u64 	%rd7, [_ZN3cub18CUB_300001_SM_10006detail10radix_sort31DeviceRadixSortSingleTileKernelINS1_5radix10policy_hubIiiyE10Policy1000ELNS0_9SortOrderE0EiiyNS1_21identity_decomposer_tEEEvPKT1_PSA_PKT2_PSE_T3_iiT4__param_2];
	ld.param.u64 	%rd8, [_ZN3cub18CUB_300001_SM_10006detail10radix_sort31DeviceRadixSortSingleTileKernelINS1_5radix10policy_hubIiiyE10Policy1000ELNS0_9SortOrderE0EiiyNS1_21identity_decomposer_tEEEvPKT1_PSA_PKT2_PSE_T3_iiT4__param_3];
	ld.param.u64 	%rd9, [_ZN3cub18CUB_300001_SM_10006detail10radix_sort31DeviceRadixSortSingleTileKernelINS1_5radix10policy_hubIiiyE10Policy1000ELNS0_9SortOrderE0EiiyNS1_21identity_decomposer_tEEEvPKT1_PSA_PKT2_PSE_T3_iiT4__param_4];
	ld.param.u32 	%r303, [_ZN3cub18CUB_300001_SM_10006detail10radix_sort31DeviceRadixSortSingleTileKernelINS1_5radix10policy_hubIiiyE10Policy1000ELNS0_9SortOrderE0EiiyNS1_21identity_decomposer_tEEEvPKT1_PSA_PKT2_PSE_T3_iiT4__param_5];
	ld.param.u32 	%r304, [_ZN3cub18CUB_300001_SM_10006detail10radix_sort31DeviceRadixSortSingleTileKernelINS1_5radix10policy_hubIiiyE10Policy1000ELNS0_9SortOrderE0EiiyNS1_21identity_decomposer_tEEEvPKT1_PSA_PKT2_PSE_T3_iiT4__param_6];
	cvta.to.global.u64 	%rd11, %rd10;
	cvt.u32.u64 	%r1, %rd9;
	mov.u32 	%r2, %tid.x;
	mul.lo.s32 	%r3, %r2, 19;
	setp.ge.s32 	%p1, %r3, %r1;
	mul.wide.u32 	%rd12, %r3, 4;
	add.s64 	%rd1, %rd11, %rd12;
	mov.b32 	%r878, -1;
	@%p1 bra 	$L__BB8_2;
	ld.global.u32 	%r306, [%rd1];
	xor.b32  	%r878, %r306, -2147483648;
$L__BB8_2:
	add.s32 	%r6, %r3, 1;
	setp.ge.s32 	%p2, %r6, %r1;
	mov.b32 	%r877, -1;
	@%p2 bra 	$L__BB8_4;
	ld.global.u32 	%r308, [%rd1+4];
	xor.b32  	%r877, %r308, -2147483648;
$L__BB8_4:
	add.s32 	%r9, %r3, 2;
	setp.ge.s32 	%p3, %r9, %r1;
	mov.b32 	%r876, -1;
	@%p3 bra 	$L__BB8_6;
	ld.global.u32 	%r310, [%rd1+8];
	xor.b32  	%r876, %r310, -2147483648;
$L__BB8_6:
	add.s32 	%r12, %r3, 3;
	setp.ge.s32 	%p4, %r12, %r1;
	mov.b32 	%r875, -1;
	@%p4 bra 	$L__BB8_8;
	ld.global.u32 	%r312, [%rd1+12];
	xor.b32  	%r875, %r312, -2147483648;
$L__BB8_8:
	add.s32 	%r15, %r3, 4;
	setp.ge.s32 	%p5, %r15, %r1;
	mov.b32 	%r874, -1;
	@%p5 bra 	$L__BB8_10;
	ld.global.u32 	%r314, [%rd1+16];
	xor.b32  	%r874, %r314, -2147483648;
$L__BB8_10:
	add.s32 	%r18, %r3, 5;
	setp.ge.s32 	%p6, %r18, %r1;
	mov.b32 	%r873, -1;
	@%p6 bra 	$L__BB8_12;
	ld.global.u32 	%r316, [%rd1+20];
	xor.b32  	%r873, %r316, -2147483648;
$L__BB8_12:
	add.s32 	%r21, %r3, 6;
	setp.ge.s32 	%p7, %r21, %r1;
	mov.b32 	%r872, -1;
	@%p7 bra 	$L__BB8_14;
	ld.global.u32 	%r318, [%rd1+24];
	xor.b32  	%r872, %r318, -2147483648;
$L__BB8_14:
	add.s32 	%r24, %r3, 7;
	setp.ge.s32 	%p8, %r24, %r1;
	mov.b32 	%r871, -1;
	@%p8 bra 	$L__BB8_16;
	ld.global.u32 	%r320, [%rd1+28];
	xor.b32  	%r871, %r320, -2147483648;
$L__BB8_16:
	add.s32 	%r27, %r3, 8;
	setp.ge.s32 	%p9, %r27, %r1;
	mov.b32 	%r870, -1;
	@%p9 bra 	$L__BB8_18;
	ld.global.u32 	%r322, [%rd1+32];
	xor.b32  	%r870, %r322, -2147483648;
$L__BB8_18:
	add.s32 	%r30, %r3, 9;
	setp.ge.s32 	%p10, %r30, %r1;
	mov.b32 	%r869, -1;
	@%p10 bra 	$L__BB8_20;
	ld.global.u32 	%r324, [%rd1+36];
	xor.b32  	%r869, %r324, -2147483648;
$L__BB8_20:
	add.s32 	%r33, %r3, 10;
	setp.ge.s32 	%p11, %r33, %r1;
	mov.b32 	%r868, -1;
	@%p11 bra 	$L__BB8_22;
	ld.global.u32 	%r326, [%rd1+40];
	xor.b32  	%r868, %r326, -2147483648;
$L__BB8_22:
	add.s32 	%r36, %r3, 11;
	setp.ge.s32 	%p12, %r36, %r1;
	mov.b32 	%r867, -1;
	@%p12 bra 	$L__BB8_24;
	ld.global.u32 	%r328, [%rd1+44];
	xor.b32  	%r867, %r328, -2147483648;
$L__BB8_24:
	add.s32 	%r39, %r3, 12;
	setp.ge.s32 	%p13, %r39, %r1;
	mov.b32 	%r866, -1;
	@%p13 bra 	$L__BB8_26;
	ld.global.u32 	%r330, [%rd1+48];
	xor.b32  	%r866, %r330, -2147483648;
$L__BB8_26:
	add.s32 	%r42, %r3, 13;
	setp.ge.s32 	%p14, %r42, %r1;
	mov.b32 	%r865, -1;
	@%p14 bra 	$L__BB8_28;
	ld.global.u32 	%r332, [%rd1+52];
	xor.b32  	%r865, %r332, -2147483648;
$L__BB8_28:
	add.s32 	%r45, %r3, 14;
	setp.ge.s32 	%p15, %r45, %r1;
	mov.b32 	%r864, -1;
	@%p15 bra 	$L__BB8_30;
	ld.global.u32 	%r334, [%rd1+56];
	xor.b32  	%r864, %r334, -2147483648;
$L__BB8_30:
	add.s32 	%r48, %r3, 15;
	setp.ge.s32 	%p16, %r48, %r1;
	mov.b32 	%r863, -1;
	@%p16 bra 	$L__BB8_32;
	ld.global.u32 	%r336, [%rd1+60];
	xor.b32  	%r863, %r336, -2147483648;
$L__BB8_32:
	add.s32 	%r51, %r3, 16;
	setp.ge.s32 	%p17, %r51, %r1;
	mov.b32 	%r862, -1;
	@%p17 bra 	$L__BB8_34;
	ld.global.u32 	%r338, [%rd1+64];
	xor.b32  	%r862, %r338, -2147483648;
$L__BB8_34:
	add.s32 	%r54, %r3, 17;
	setp.ge.s32 	%p18, %r54, %r1;
	mov.b32 	%r861, -1;
	@%p18 bra 	$L__BB8_36;
	ld.global.u32 	%r340, [%rd1+68];
	xor.b32  	%r861, %r340, -2147483648;
$L__BB8_36:
	add.s32 	%r57, %r3, 18;
	setp.ge.s32 	%p19, %r57, %r1;
	mov.b32 	%r860, -1;
	@%p19 bra 	$L__BB8_38;
	ld.global.u32 	%r342, [%rd1+72];
	xor.b32  	%r860, %r342, -2147483648;
$L__BB8_38:
	bar.sync 	0;
	mov.b64 	{%r344, %r345}, %rd9;
	shfl.sync.idx.b32	%r60|%p20, %r344, 0, 31, -1;
	shfl.sync.idx.b32	%r346|%p21, %r345, 0, 31, -1;
	mov.b64 	%rd2, {%r60, %r346};
	setp.ge.s32 	%p22, %r3, %r60;
	cvta.to.global.u64 	%rd13, %rd7;
	add.s64 	%rd3, %rd13, %rd12;
	@%p22 bra 	$L__BB8_40;
	ld.global.u32 	%r897, [%rd3];
$L__BB8_40:
	setp.ge.s32 	%p23, %r6, %r60;
	@%p23 bra 	$L__BB8_42;
	ld.global.u32 	%r896, [%rd3+4];
$L__BB8_42:
	setp.ge.s32 	%p24, %r9, %r60;
	@%p24 bra 	$L__BB8_44;
	ld.global.u32 	%r895, [%rd3+8];
$L__BB8_44:
	setp.ge.s32 	%p25, %r12, %r60;
	@%p25 bra 	$L__BB8_46;
	ld.global.u32 	%r894, [%rd3+12];
$L__BB8_46:
	setp.ge.s32 	%p26, %r15, %r60;
	@%p26 bra 	$L__BB8_48;
	ld.global.u32 	%r893, [%rd3+16];
$L__BB8_48:
	setp.ge.s32 	%p27, %r18, %r60;
	@%p27 bra 	$L__BB8_50;
	ld.global.u32 	%r892, [%rd3+20];
$L__BB8_50:
	setp.ge.s32 	%p28, %r21, %r60;
	@%p28 bra 	$L__BB8_52;
	ld.global.u32 	%r891, [%rd3+24];
$L__BB8_52:
	setp.ge.s32 	%p29, %r24, %r60;
	@%p29 bra 	$L__BB8_54;
	ld.global.u32 	%r890, [%rd3+28];
$L__BB8_54:
	setp.ge.s32 	%p30, %r27, %r60;
	@%p30 bra 	$L__BB8_56;
	ld.global.u32 	%r889, [%rd3+32];
$L__BB8_56:
	setp.ge.s32 	%p31, %r30, %r60;
	@%p31 bra 	$L__BB8_58;
	ld.global.u32 	%r888, [%rd3+36];
$L__BB8_58:
	setp.ge.s32 	%p32, %r33, %r60;
	@%p32 bra 	$L__BB8_60;
	ld.global.u32 	%r887, [%rd3+40];
$L__BB8_60:
	setp.ge.s32 	%p33, %r36, %r60;
	@%p33 bra 	$L__BB8_62;
	ld.global.u32 	%r886, [%rd3+44];
$L__BB8_62:
	setp.ge.s32 	%p34, %r39, %r60;
	@%p34 bra 	$L__BB8_64;
	ld.global.u32 	%r885, [%rd3+48];
$L__BB8_64:
	setp.ge.s32 	%p35, %r42, %r60;
	@%p35 bra 	$L__BB8_66;
	ld.global.u32 	%r884, [%rd3+52];
$L__BB8_66:
	setp.ge.s32 	%p36, %r45, %r60;
	@%p36 bra 	$L__BB8_68;
	ld.global.u32 	%r883, [%rd3+56];
$L__BB8_68:
	setp.ge.s32 	%p37, %r48, %r60;
	@%p37 bra 	$L__BB8_70;
	ld.global.u32 	%r882, [%rd3+60];
$L__BB8_70:
	setp.ge.s32 	%p38, %r51, %r60;
	@%p38 bra 	$L__BB8_72;
	ld.global.u32 	%r881, [%rd3+64];
$L__BB8_72:
	setp.ge.s32 	%p39, %r54, %r60;
	@%p39 bra 	$L__BB8_74;
	ld.global.u32 	%r880, [%rd3+68];
$L__BB8_74:
	setp.ge.s32 	%p40, %r57, %r60;
	@%p40 bra 	$L__BB8_76;
	ld.global.u32 	%r879, [%rd3+72];
$L__BB8_76:
	bar.sync 	0;
	shr.u32 	%r99, %r2, 5;
	shl.b32 	%r366, %r2, 2;
	mov.u32 	%r367, _ZZN3cub18CUB_300001_SM_10006detail10radix_sort31DeviceRadixSortSingleTileKernelINS1_5radix10policy_hubIiiyE10Policy1000ELNS0_9SortOrderE0EiiyNS1_21identity_decomposer_tEEEvPKT1_PSA_PKT2_PSE_T3_iiT4_E12temp_storage;
	add.s32 	%r100, %r367, %r366;
	shl.b32 	%r368, %r2, 7;
	add.s32 	%r101, %r100, %r368;
	shl.b32 	%r369, %r99, 2;
	add.s32 	%r370, %r367, %r369;
	add.s32 	%r102, %r370, 33792;
	mad.lo.s32 	%r103, %r2, -56, %r101;
	add.s32 	%r859, %r303, 6;
	sub.s32 	%r858, %r304, %r303;
$L__BB8_77:
	add.s32 	%r430, %r859, -6;
	min.s32 	%r373, %r858, 6;
	mov.b32 	%r459, 0;
	st.shared.u32 	[%r100], %r459;
	st.shared.u32 	[%r100+1024], %r459;
	st.shared.u32 	[%r100+2048], %r459;
	st.shared.u32 	[%r100+3072], %r459;
	st.shared.u32 	[%r100+4096], %r459;
	st.shared.u32 	[%r100+5120], %r459;
	st.shared.u32 	[%r100+6144], %r459;
	st.shared.u32 	[%r100+7168], %r459;
	st.shared.u32 	[%r100+8192], %r459;
	st.shared.u32 	[%r100+9216], %r459;
	st.shared.u32 	[%r100+10240], %r459;
	st.shared.u32 	[%r100+11264], %r459;
	st.shared.u32 	[%r100+12288], %r459;
	st.shared.u32 	[%r100+13312], %r459;
	st.shared.u32 	[%r100+14336], %r459;
	st.shared.u32 	[%r100+15360], %r459;
	st.shared.u32 	[%r100+16384], %r459;
	st.shared.u32 	[%r100+17408], %r459;
	st.shared.u32 	[%r100+18432], %r459;
	st.shared.u32 	[%r100+19456], %r459;
	st.shared.u32 	[%r100+20480], %r459;
	st.shared.u32 	[%r100+21504], %r459;
	st.shared.u32 	[%r100+22528], %r459;
	st.shared.u32 	[%r100+23552], %r459;
	st.shared.u32 	[%r100+24576], %r459;
	st.shared.u32 	[%r100+25600], %r459;
	st.shared.u32 	[%r100+26624], %r459;
	st.shared.u32 	[%r100+27648], %r459;
	st.shared.u32 	[%r100+28672], %r459;
	st.shared.u32 	[%r100+29696], %r459;
	st.shared.u32 	[%r100+30720], %r459;
	st.shared.u32 	[%r100+31744], %r459;
	st.shared.u32 	[%r100+32768], %r459;
	// begin inline asm
	bmsk.clamp.b32 %r371, %r459, %r373;
	// end inline asm
	// begin inline asm
	shr.b32 %r374, %r878, %r430;
	// end inline asm
	and.b32  	%r462, %r371, %r374;
	shl.b32 	%r463, %r462, 10;
	and.b32  	%r464, %r463, 31744;
	add.s32 	%r465, %r100, %r464;
	shr.u32 	%r466, %r462, 4;
	and.b32  	%r467, %r466, 268435454;
	add.s32 	%r147, %r465, %r467;
	ld.shared.u16 	%rs1, [%r147];
	add.s16 	%rs20, %rs1, 1;
	st.shared.u16 	[%r147], %rs20;
	// begin inline asm
	shr.b32 %r377, %r877, %r430;
	// end inline asm
	and.b32  	%r468, %r371, %r377;
	shl.b32 	%r469, %r468, 10;
	and.b32  	%r470, %r469, 31744;
	add.s32 	%r471, %r100, %r470;
	shr.u32 	%r472, %r468, 4;
	and.b32  	%r473, %r472, 268435454;
	add.s32 	%r148, %r471, %r473;
	ld.shared.u16 	%rs2, [%r148];
	add.s16 	%rs21, %rs2, 1;
	st.shared.u16 	[%r148], %rs21;
	// begin inline asm
	shr.b32 %r380, %r876, %r430;
	// end inline asm
	and.b32  	%r474, %r371, %r380;
	shl.b32 	%r475, %r474, 10;
	and.b32  	%r476, %r475, 31744;
	add.s32 	%r477, %r100, %r476;
	shr.u32 	%r478, %r474, 4;
	and.b32  	%r479, %r478, 268435454;
	add.s32 	%r149, %r477, %r479;
	ld.shared.u16 	%rs3, [%r149];
	add.s16 	%rs22, %rs3, 1;
	st.shared.u16 	[%r149], %rs22;
	// begin inline asm
	shr.b32 %r383, %r875, %r430;
	// end inline asm
	and.b32  	%r480, %r371, %r383;
	shl.b32 	%r481, %r480, 10;
	and.b32  	%r482, %r481, 31744;
	add.s32 	%r483, %r100, %r482;
	shr.u32 	%r484, %r480, 4;
	and.b32  	%r485, %r484, 268435454;
	add.s32 	%r150, %r483, %r485;
	ld.shared.u16 	%rs4, [%r150];
	add.s16 	%rs23, %rs4, 1;
	st.shared.u16 	[%r150], %rs23;
	// begin inline asm
	shr.b32 %r386, %r874, %r430;
	// end inline asm
	and.b32  	%r486, %r371, %r386;
	shl.b32 	%r487, %r486, 10;
	and.b32  	%r488, %r487, 31744;
	add.s32 	%r489, %r100, %r488;
	shr.u32 	%r490, %r486, 4;
	and.b32  	%r491, %r490, 268435454;
	add.s32 	%r151, %r489, %r491;
	ld.shared.u16 	%rs5, [%r151];
	add.s16 	%rs24, %rs5, 1;
	st.shared.u16 	[%r151], %rs24;
	// begin inline asm
	shr.b32 %r389, %r873, %r430;
	// end inline asm
	and.b32  	%r492, %r371, %r389;
	shl.b32 	%r493, %r492, 10;
	and.b32  	%r494, %r493, 31744;
	add.s32 	%r495, %r100, %r494;
	shr.u32 	%r496, %r492, 4;
	and.b32  	%r497, %r496, 268435454;
	add.s32 	%r152, %r495, %r497;
	ld.shared.u16 	%rs6, [%r152];
	add.s16 	%rs25, %rs6, 1;
	st.shared.u16 	[%r152], %rs25;
	// begin inline asm
	shr.b32 %r392, %r872, %r430;
	// end inline asm
	and.b32  	%r498, %r371, %r392;
	shl.b32 	%r499, %r498, 10;
	and.b32  	%r500, %r499, 31744;
	add.s32 	%r501, %r100, %r500;
	shr.u32 	%r502, %r498, 4;
	and.b32  	%r503, %r502, 268435454;
	add.s32 	%r153, %r501, %r503;
	ld.shared.u16 	%rs7, [%r153];
	add.s16 	%rs26, %rs7, 1;
	st.shared.u16 	[%r153], %rs26;
	// begin inline asm
	shr.b32 %r395, %r871, %r430;
	// end inline asm
	and.b32  	%r504, %r371, %r395;
	shl.b32 	%r505, %r504, 10;
	and.b32  	%r506, %r505, 31744;
	add.s32 	%r507, %r100, %r506;
	shr.u32 	%r508, %r504, 4;
	and.b32  	%r509, %r508, 268435454;
	add.s32 	%r154, %r507, %r509;
	ld.shared.u16 	%rs8, [%r154];
	add.s16 	%rs27, %rs8, 1;
	st.shared.u16 	[%r154], %rs27;
	// begin inline asm
	shr.b32 %r398, %r870, %r430;
	// end inline asm
	and.b32  	%r510, %r371, %r398;
	shl.b32 	%r511, %r510, 10;
	and.b32  	%r512, %r511, 31744;
	add.s32 	%r513, %r100, %r512;
	shr.u32 	%r514, %r510, 4;
	and.b32  	%r515, %r514, 268435454;
	add.s32 	%r155, %r513, %r515;
	ld.shared.u16 	%rs9, [%r155];
	add.s16 	%rs28, %rs9, 1;
	st.shared.u16 	[%r155], %rs28;
	// begin inline asm
	shr.b32 %r401, %r869, %r430;
	// end inline asm
	and.b32  	%r516, %r371, %r401;
	shl.b32 	%r517, %r516, 10;
	and.b32  	%r518, %r517, 31744;
	add.s32 	%r519, %r100, %r518;
	shr.u32 	%r520, %r516, 4;
	and.b32  	%r521, %r520, 268435454;
	add.s32 	%r156, %r519, %r521;
	ld.shared.u16 	%rs10, [%r156];
	add.s16 	%rs29, %rs10, 1;
	st.shared.u16 	[%r156], %rs29;
	// begin inline asm
	shr.b32 %r404, %r868, %r430;
	// end inline asm
	and.b32  	%r522, %r371, %r404;
	shl.b32 	%r523, %r522, 10;
	and.b32  	%r524, %r523, 31744;
	add.s32 	%r525, %r100, %r524;
	shr.u32 	%r526, %r522, 4;
	and.b32  	%r527, %r526, 268435454;
	add.s32 	%r157, %r525, %r527;
	ld.shared.u16 	%rs11, [%r157];
	add.s16 	%rs30, %rs11, 1;
	st.shared.u16 	[%r157], %rs30;
	// begin inline asm
	shr.b32 %r407, %r867, %r430;
	// end inline asm
	and.b32  	%r528, %r371, %r407;
	shl.b32 	%r529, %r528, 10;
	and.b32  	%r530, %r529, 31744;
	add.s32 	%r531, %r100, %r530;
	shr.u32 	%r532, %r528, 4;
	and.b32  	%r533, %r532, 268435454;
	add.s32 	%r158, %r531, %r533;
	ld.shared.u16 	%rs12, [%r158];
	add.s16 	%rs31, %rs12, 1;
	st.shared.u16 	[%r158], %rs31;
	// begin inline asm
	shr.b32 %r410, %r866, %r430;
	// end inline asm
	and.b32  	%r534, %r371, %r410;
	shl.b32 	%r535, %r534, 10;
	and.b32  	%r536, %r535, 31744;
	add.s32 	%r537, %r100, %r536;
	shr.u32 	%r538, %r534, 4;
	and.b32  	%r539, %r538, 268435454;
	add.s32 	%r159, %r537, %r539;
	ld.shared.u16 	%rs13, [%r159];
	add.s16 	%rs32, %rs13, 1;
	st.shared.u16 	[%r159], %rs32;
	// begin inline asm
	shr.b32 %r413, %r865, %r430;
	// end inline asm
	and.b32  	%r540, %r371, %r413;
	shl.b32 	%r541, %r540, 10;
	and.b32  	%r542, %r541, 31744;
	add.s32 	%r543, %r100, %r542;
	shr.u32 	%r544, %r540, 4;
	and.b32  	%r545, %r544, 268435454;
	add.s32 	%r160, %r543, %r545;
	ld.shared.u16 	%rs14, [%r160];
	add.s16 	%rs33, %rs14, 1;
	st.shared.u16 	[%r160], %rs33;
	// begin inline asm
	shr.b32 %r416, %r864, %r430;
	// end inline asm
	and.b32  	%r546, %r371, %r416;
	shl.b32 	%r547, %r546, 10;
	and.b32  	%r548, %r547, 31744;
	add.s32 	%r549, %r100, %r548;
	shr.u32 	%r550, %r546, 4;
	and.b32  	%r551, %r550, 268435454;
	add.s32 	%r161, %r549, %r551;
	ld.shared.u16 	%rs15, [%r161];
	add.s16 	%rs34, %rs15, 1;
	st.shared.u16 	[%r161], %rs34;
	// begin inline asm
	shr.b32 %r419, %r863, %r430;
	// end inline asm
	and.b32  	%r552, %r371, %r419;
	shl.b32 	%r553, %r552, 10;
	and.b32  	%r554, %r553, 31744;
	add.s32 	%r555, %r100, %r554;
	shr.u32 	%r556, %r552, 4;
	and.b32  	%r557, %r556, 268435454;
	add.s32 	%r162, %r555, %r557;
	ld.shared.u16 	%rs16, [%r162];
	add.s16 	%rs35, %rs16, 1;
	st.shared.u16 	[%r162], %rs35;
	// begin inline asm
	shr.b32 %r422, %r862, %r430;
	// end inline asm
	and.b32  	%r558, %r371, %r422;
	shl.b32 	%r559, %r558, 10;
	and.b32  	%r560, %r559, 31744;
	add.s32 	%r561, %r100, %r560;
	shr.u32 	%r562, %r558, 4;
	and.b32  	%r563, %r562, 268435454;
	add.s32 	%r163, %r561, %r563;
	ld.shared.u16 	%rs17, [%r163];
	add.s16 	%rs36, %rs17, 1;
	st.shared.u16 	[%r163], %rs36;
	// begin inline asm
	shr.b32 %r425, %r861, %r430;
	// end inline asm
	and.b32  	%r564, %r371, %r425;
	shl.b32 	%r565, %r564, 10;
	and.b32  	%r566, %r565, 31744;
	add.s32 	%r567, %r100, %r566;
	shr.u32 	%r568, %r564, 4;
	and.b32  	%r569, %r568, 268435454;
	add.s32 	%r164, %r567, %r569;
	ld.shared.u16 	%rs18, [%r164];
	add.s16 	%rs37, %rs18, 1;
	st.shared.u16 	[%r164], %rs37;
	// begin inline asm
	shr.b32 %r428, %r860, %r430;
	// end inline asm
	and.b32  	%r570, %r371, %r428;
	shl.b32 	%r571, %r570, 10;
	and.b32  	%r572, %r571, 31744;
	add.s32 	%r573, %r100, %r572;
	shr.u32 	%r574, %r570, 4;
	and.b32  	%r575, %r574, 268435454;
	add.s32 	%r165, %r573, %r575;
	ld.shared.u16 	%rs19, [%r165];
	add.s16 	%rs38, %rs19, 1;
	st.shared.u16 	[%r165], %rs38;
	bar.sync 	0;
	ld.shared.u32 	%r166, [%r101];
	ld.shared.u32 	%r576, [%r101+4];
	ld.shared.u32 	%r577, [%r101+8];
	ld.shared.u32 	%r578, [%r101+12];
	ld.shared.u32 	%r579, [%r101+16];
	ld.shared.u32 	%r580, [%r101+20];
	ld.shared.u32 	%r581, [%r101+24];
	ld.shared.u32 	%r582, [%r101+28];
	ld.shared.u32 	%r583, [%r101+32];
	ld.shared.u32 	%r584, [%r101+36];
	ld.shared.u32 	%r585, [%r101+40];
	ld.shared.u32 	%r586, [%r101+44];
	ld.shared.u32 	%r587, [%r101+48];
	ld.shared.u32 	%r588, [%r101+52];
	ld.shared.u32 	%r589, [%r101+56];
	ld.shared.u32 	%r590, [%r101+60];
	ld.shared.u32 	%r591, [%r101+64];
	ld.shared.u32 	%r592, [%r101+68];
	ld.shared.u32 	%r593, [%r101+72];
	ld.shared.u32 	%r594, [%r101+76];
	ld.shared.u32 	%r595, [%r101+80];
	ld.shared.u32 	%r596, [%r101+84];
	ld.shared.u32 	%r597, [%r101+88];
	ld.shared.u32 	%r598, [%r101+92];
	ld.shared.u32 	%r599, [%r101+96];
	ld.shared.u32 	%r600, [%r101+100];
	ld.shared.u32 	%r601, [%r101+104];
	ld.shared.u32 	%r602, [%r101+108];
	ld.shared.u32 	%r603, [%r101+112];
	ld.shared.u32 	%r604, [%r101+116];
	ld.shared.u32 	%r605, [%r101+120];
	ld.shared.u32 	%r606, [%r101+124];
	ld.shared.u32 	%r607, [%r101+128];
	add.s32 	%r167, %r576, %r166;
	add.s32 	%r168, %r577, %r167;
	add.s32 	%r169, %r578, %r168;
	add.s32 	%r170, %r579, %r169;
	add.s32 	%r171, %r580, %r170;
	add.s32 	%r172, %r581, %r171;
	add.s32 	%r173, %r582, %r172;
	add.s32 	%r174, %r583, %r173;
	add.s32 	%r175, %r584, %r174;
	add.s32 	%r176, %r585, %r175;
	add.s32 	%r177, %r586, %r176;
	add.s32 	%r178, %r587, %r177;
	add.s32 	%r179, %r588, %r178;
	add.s32 	%r180, %r589, %r179;
	add.s32 	%r181, %r590, %r180;
	add.s32 	%r182, %r591, %r181;
	add.s32 	%r183, %r592, %r182;
	add.s32 	%r184, %r593, %r183;
	add.s32 	%r185, %r594, %r184;
	add.s32 	%r186, %r595, %r185;
	add.s32 	%r187, %r596, %r186;
	add.s32 	%r188, %r597, %r187;
	add.s32 	%r189, %r598, %r188;
	add.s32 	%r190, %r599, %r189;
	add.s32 	%r191, %r600, %r190;
	add.s32 	%r192, %r601, %r191;
	add.s32 	%r193, %r602, %r192;
	add.s32 	%r194, %r603, %r193;
	add.s32 	%r195, %r604, %r194;
	add.s32 	%r196, %r605, %r195;
	add.s32 	%r197, %r606, %r196;
	add.s32 	%r436, %r607, %r197;
	// begin inline asm
	mov.u32 %r431, %laneid;
	// end inline asm
	mov.b32 	%r434, 1;
	mov.b32 	%r461, -1;
	// begin inline asm
	{  .reg .u32 r0;  .reg .pred p;  shfl.sync.up.b32 r0|p, %r436, %r434, %r459, %r461;  @p add.u32 r0, r0, %r436;  mov.u32 %r432, r0;}
	// end inline asm
	mov.b32 	%r440, 2;
	// begin inline asm
	{  .reg .u32 r0;  .reg .pred p;  shfl.sync.up.b32 r0|p, %r432, %r440, %r459, %r461;  @p add.u32 r0, r0, %r432;  mov.u32 %r438, r0;}
	// end inline asm
	mov.b32 	%r446, 4;
	// begin inline asm
	{  .reg .u32 r0;  .reg .pred p;  shfl.sync.up.b32 r0|p, %r438, %r446, %r459, %r461;  @p add.u32 r0, r0, %r438;  mov.u32 %r444, r0;}
	// end inline asm
	mov.b32 	%r452, 8;
	// begin inline asm
	{  .reg .u32 r0;  .reg .pred p;  shfl.sync.up.b32 r0|p, %r444, %r452, %r459, %r461;  @p add.u32 r0, r0, %r444;  mov.u32 %r450, r0;}
	// end inline asm
	mov.b32 	%r458, 16;
	// begin inline asm
	{  .reg .u32 r0;  .reg .pred p;  shfl.sync.up.b32 r0|p, %r450, %r458, %r459, %r461;  @p add.u32 r0, r0, %r450;  mov.u32 %r456, r0;}
	// end inline asm
	setp.ne.s32 	%p41, %r431, 31;
	@%p41 bra 	$L__BB8_79;
	st.shared.u32 	[%r102], %r456;
$L__BB8_79:
	sub.s32 	%r608, %r456, %r436;
	setp.gt.u32 	%p42, %r2, 31;
	setp.eq.s32 	%p43, %r99, 7;
	setp.eq.s32 	%p44, %r99, 6;
	setp.eq.s32 	%p45, %r99, 5;
	setp.eq.s32 	%p46, %r99, 4;
	setp.eq.s32 	%p47, %r99, 3;
	setp.eq.s32 	%p48, %r99, 2;
	setp.eq.s32 	%p49, %r99, 1;
	bar.sync 	0;
	ld.shared.v4.u32 	{%r609, %r610, %r611, %r612}, [_ZZN3cub18CUB_300001_SM_10006detail10radix_sort31DeviceRadixSortSingleTileKernelINS1_5radix10policy_hubIiiyE10Policy1000ELNS0_9SortOrderE0EiiyNS1_21identity_decomposer_tEEEvPKT1_PSA_PKT2_PSE_T3_iiT4_E12temp_storage+33792];
	selp.b32 	%r613, %r609, %r898, %p49;
	add.s32 	%r614, %r610, %r609;
	selp.b32 	%r615, %r614, %r613, %p48;
	add.s32 	%r616, %r614, %r611;
	selp.b32 	%r617, %r616, %r615, %p47;
	add.s32 	%r618, %r616, %r612;
	selp.b32 	%r619, %r618, %r617, %p46;
	ld.shared.v4.u32 	{%r620, %r621, %r622, %r623}, [_ZZN3cub18CUB_300001_SM_10006detail10radix_sort31DeviceRadixSortSingleTileKernelINS1_5radix10policy_hubIiiyE10Policy1000ELNS0_9SortOrderE0EiiyNS1_21identity_decomposer_tEEEvPKT1_PSA_PKT2_PSE_T3_iiT4_E12temp_storage+33808];
	add.s32 	%r624, %r618, %r620;
	selp.b32 	%r625, %r624, %r619, %p45;
	add.s32 	%r626, %r624, %r621;
	selp.b32 	%r627, %r626, %r625, %p44;
	add.s32 	%r628, %r626, %r622;
	selp.b32 	%r898, %r628, %r627, %p43;
	add.s32 	%r202, %r628, %r623;
	setp.ne.s32 	%p50, %r431, 0;
	selp.b32 	%r629, %r608, 0, %p50;
	add.s32 	%r630, %r898, %r629;
	or.pred  	%p51, %p42, %p50;
	selp.b32 	%r899, %r630, %r608, %p42;
	@%p51 bra 	$L__BB8_81;
	shl.b32 	%r899, %r202, 16;
	st.shared.u32 	[_ZZN3cub18CUB_300001_SM_10006detail10radix_sort31DeviceRadixSortSingleTileKernelINS1_5radix10policy_hubIiiyE10Policy1000ELNS0_9SortOrderE0EiiyNS1_21identity_decomposer_tEEEvPKT1_PSA_PKT2_PSE_T3_iiT4_E12temp_storage+33832], %r899;
$L__BB8_81:
	setp.eq.s32 	%p52, %r2, 0;
	bar.sync 	0;
	ld.shared.u32 	%r631, [_ZZN3cub18CUB_300001_SM_10006detail10radix_sort31DeviceRadixSortSingleTileKernelINS1_5radix10policy_hubIiiyE10Policy1000ELNS0_9SortOrderE0EiiyNS1_21identity_decomposer_tEEEvPKT1_PSA_PKT2_PSE_T3_iiT4_E12temp_storage+33832];
	selp.b32 	%r632, 0, %r631, %p52;
	add.s32 	%r633, %r899, %r632;
	add.s32 	%r634, %r166, %r633;
	add.s32 	%r635, %r167, %r633;
	add.s32 	%r636, %r168, %r633;
	add.s32 	%r637, %r169, %r633;
	add.s32 	%r638, %r170, %r633;
	add.s32 	%r639, %r171, %r633;
	add.s32 	%r640, %r172, %r633;
	add.s32 	%r641, %r173, %r633;
	add.s32 	%r642, %r174, %r633;
	add.s32 	%r643, %r175, %r633;
	add.s32 	%r644, %r176, %r633;
	add.s32 	%r645, %r177, %r633;
	add.s32 	%r646, %r178, %r633;
	add.s32 	%r647, %r179, %r633;
	add.s32 	%r648, %r180, %r633;
	add.s32 	%r649, %r181, %r633;
	add.s32 	%r650, %r182, %r633;
	add.s32 	%r651, %r183, %r633;
	add.s32 	%r652, %r184, %r633;
	add.s32 	%r653, %r185, %r633;
	add.s32 	%r654, %r186, %r633;
	add.s32 	%r655, %r187, %r633;
	add.s32 	%r656, %r188, %r633;
	add.s32 	%r657, %r189, %r633;
	add.s32 	%r658, %r190, %r633;
	add.s32 	%r659, %r191, %r633;
	add.s32 	%r660, %r192, %r633;
	add.s32 	%r661, %r193, %r633;
	add.s32 	%r662, %r194, %r633;
	add.s32 	%r663, %r195, %r633;
	add.s32 	%r664, %r196, %r633;
	add.s32 	%r665, %r197, %r633;
	st.shared.u32 	[%r101], %r633;
	st.shared.u32 	[%r101+4], %r634;
	st.shared.u32 	[%r101+8], %r635;
	st.shared.u32 	[%r101+12], %r636;
	st.shared.u32 	[%r101+16], %r637;
	st.shared.u32 	[%r101+20], %r638;
	st.shared.u32 	[%r101+24], %r639;
	st.shared.u32 	[%r101+28], %r640;
	st.shared.u32 	[%r101+32], %r641;
	st.shared.u32 	[%r101+36], %r642;
	st.shared.u32 	[%r101+40], %r643;
	st.shared.u32 	[%r101+44], %r644;
	st.shared.u32 	[%r101+48], %r645;
	st.shared.u32 	[%r101+52], %r646;
	st.shared.u32 	[%r101+56], %r647;
	st.shared.u32 	[%r101+60], %r648;
	st.shared.u32 	[%r101+64], %r649;
	st.shared.u32 	[%r101+68], %r650;
	st.shared.u32 	[%r101+72], %r651;
	st.shared.u32 	[%r101+76], %r652;
	st.shared.u32 	[%r101+80], %r653;
	st.shared.u32 	[%r101+84], %r654;
	st.shared.u32 	[%r101+88], %r655;
	st.shared.u32 	[%r101+92], %r656;
	st.shared.u32 	[%r101+96], %r657;
	st.shared.u32 	[%r101+100], %r658;
	st.shared.u32 	[%r101+104], %r659;
	st.shared.u32 	[%r101+108], %r660;
	st.shared.u32 	[%r101+112], %r661;
	st.shared.u32 	[%r101+116], %r662;
	st.shared.u32 	[%r101+120], %r663;
	st.shared.u32 	[%r101+124], %r664;
	st.shared.u32 	[%r101+128], %r665;
	bar.sync 	0;
	cvt.u32.u16 	%r666, %rs1;
	ld.shared.u16 	%r667, [%r147];
	add.s32 	%r206, %r667, %r666;
	cvt.u32.u16 	%r668, %rs2;
	ld.shared.u16 	%r669, [%r148];
	add.s32 	%r207, %r669, %r668;
	cvt.u32.u16 	%r670, %rs3;
	ld.shared.u16 	%r671, [%r149];
	add.s32 	%r208, %r671, %r670;
	cvt.u32.u16 	%r672, %rs4;
	ld.shared.u16 	%r673, [%r150];
	add.s32 	%r209, %r673, %r672;
	cvt.u32.u16 	%r674, %rs5;
	ld.shared.u16 	%r675, [%r151];
	add.s32 	%r210, %r675, %r674;
	cvt.u32.u16 	%r676, %rs6;
	ld.shared.u16 	%r677, [%r152];
	add.s32 	%r211, %r677, %r676;
	cvt.u32.u16 	%r678, %rs7;
	ld.shared.u16 	%r679, [%r153];
	add.s32 	%r212, %r679, %r678;
	cvt.u32.u16 	%r680, %rs8;
	ld.shared.u16 	%r681, [%r154];
	add.s32 	%r213, %r681, %r680;
	cvt.u32.u16 	%r682, %rs9;
	ld.shared.u16 	%r683, [%r155];
	add.s32 	%r214, %r683, %r682;
	cvt.u32.u16 	%r684, %rs10;
	ld.shared.u16 	%r685, [%r156];
	add.s32 	%r215, %r685, %r684;
	cvt.u32.u16 	%r686, %rs11;
	ld.shared.u16 	%r687, [%r157];
	add.s32 	%r216, %r687, %r686;
	cvt.u32.u16 	%r688, %rs12;
	ld.shared.u16 	%r689, [%r158];
	add.s32 	%r217, %r689, %r688;
	cvt.u32.u16 	%r690, %rs13;
	ld.shared.u16 	%r691, [%r159];
	add.s32 	%r218, %r691, %r690;
	cvt.u32.u16 	%r692, %rs14;
	ld.shared.u16 	%r693, [%r160];
	add.s32 	%r219, %r693, %r692;
	cvt.u32.u16 	%r694, %rs15;
	ld.shared.u16 	%r695, [%r161];
	add.s32 	%r220, %r695, %r694;
	cvt.u32.u16 	%r696, %rs16;
	ld.shared.u16 	%r697, [%r162];
	add.s32 	%r221, %r697, %r696;
	cvt.u32.u16 	%r698, %rs17;
	ld.shared.u16 	%r699, [%r163];
	add.s32 	%r222, %r699, %r698;
	cvt.u32.u16 	%r700, %rs18;
	ld.shared.u16 	%r701, [%r164];
	add.s32 	%r223, %r701, %r700;
	cvt.u32.u16 	%r702, %rs19;
	ld.shared.u16 	%r703, [%r165];
	add.s32 	%r224, %r703, %r702;
	bar.sync 	0;
	setp.lt.s32 	%p53, %r859, %r304;
	@%p53 bra 	$L__BB8_121;
	cvt.u64.u32 	%rd15, %r2;
	shl.b32 	%r704, %r206, 2;
	mov.u32 	%r705, _ZZN3cub18CUB_300001_SM_10006detail10radix_sort31DeviceRadixSortSingleTileKernelINS1_5radix10policy_hubIiiyE10Policy1000ELNS0_9SortOrderE0EiiyNS1_21identity_decomposer_tEEEvPKT1_PSA_PKT2_PSE_T3_iiT4_E12temp_storage;
	add.s32 	%r706, %r705, %r704;
	st.shared.u32 	[%r706], %r878;
	shl.b32 	%r707, %r207, 2;
	add.s32 	%r708, %r705, %r707;
	st.shared.u32 	[%r708], %r877;
	shl.b32 	%r709, %r208, 2;
	add.s32 	%r710, %r705, %r709;
	st.shared.u32 	[%r710], %r876;
	shl.b32 	%r711, %r209, 2;
	add.s32 	%r712, %r705, %r711;
	st.shared.u32 	[%r712], %r875;
	shl.b32 	%r713, %r210, 2;
	add.s32 	%r714, %r705, %r713;
	st.shared.u32 	[%r714], %r874;
	shl.b32 	%r715, %r211, 2;
	add.s32 	%r716, %r705, %r715;
	st.shared.u32 	[%r716], %r873;
	shl.b32 	%r717, %r212, 2;
	add.s32 	%r718, %r705, %r717;
	st.shared.u32 	[%r718], %r872;
	shl.b32 	%r719, %r213, 2;
	add.s32 	%r720, %r705, %r719;
	st.shared.u32 	[%r720], %r871;
	shl.b32 	%r721, %r214, 2;
	add.s32 	%r722, %r705, %r721;
	st.shared.u32 	[%r722], %r870;
	shl.b32 	%r723, %r215, 2;
	add.s32 	%r724, %r705, %r723;
	st.shared.u32 	[%r724], %r869;
	shl.b32 	%r725, %r216, 2;
	add.s32 	%r726, %r705, %r725;
	st.shared.u32 	[%r726], %r868;
	shl.b32 	%r727, %r217, 2;
	add.s32 	%r728, %r705, %r727;
	st.shared.u32 	[%r728], %r867;
	shl.b32 	%r729, %r218, 2;
	add.s32 	%r730, %r705, %r729;
	st.shared.u32 	[%r730], %r866;
	shl.b32 	%r731, %r219, 2;
	add.s32 	%r732, %r705, %r731;
	st.shared.u32 	[%r732], %r865;
	shl.b32 	%r733, %r220, 2;
	add.s32 	%r734, %r705, %r733;
	st.shared.u32 	[%r734], %r864;
	shl.b32 	%r735, %r221, 2;
	add.s32 	%r736, %r705, %r735;
	st.shared.u32 	[%r736], %r863;
	shl.b32 	%r737, %r222, 2;
	add.s32 	%r738, %r705, %r737;
	st.shared.u32 	[%r738], %r862;
	shl.b32 	%r739, %r223, 2;
	add.s32 	%r740, %r705, %r739;
	st.shared.u32 	[%r740], %r861;
	shl.b32 	%r741, %r224, 2;
	add.s32 	%r742, %r705, %r741;
	st.shared.u32 	[%r742], %r860;
	bar.sync 	0;
	mad.lo.s32 	%r225, %r2, -72, %r103;
	ld.shared.u32 	%r226, [%r225];
	ld.shared.u32 	%r227, [%r225+1024];
	ld.shared.u32 	%r228, [%r225+2048];
	ld.shared.u32 	%r229, [%r225+3072];
	ld.shared.u32 	%r230, [%r225+4096];
	ld.shared.u32 	%r231, [%r225+5120];
	ld.shared.u32 	%r232, [%r225+6144];
	ld.shared.u32 	%r233, [%r225+7168];
	ld.shared.u32 	%r234, [%r225+8192];
	ld.shared.u32 	%r235, [%r225+9216];
	ld.shared.u32 	%r236, [%r225+10240];
	ld.shared.u32 	%r237, [%r225+11264];
	ld.shared.u32 	%r238, [%r225+12288];
	ld.shared.u32 	%r239, [%r225+13312];
	ld.shared.u32 	%r240, [%r225+14336];
	ld.shared.u32 	%r241, [%r225+15360];
	ld.shared.u32 	%r242, [%r225+16384];
	ld.shared.u32 	%r243, [%r225+17408];
	ld.shared.u32 	%r244, [%r225+18432];
	bar.sync 	0;
	st.shared.u32 	[%r706], %r897;
	st.shared.u32 	[%r708], %r896;
	st.shared.u32 	[%r710], %r895;
	st.shared.u32 	[%r712], %r894;
	st.shared.u32 	[%r714], %r893;
	st.shared.u32 	[%r716], %r892;
	st.shared.u32 	[%r718], %r891;
	st.shared.u32 	[%r720], %r890;
	st.shared.u32 	[%r722], %r889;
	st.shared.u32 	[%r724], %r888;
	st.shared.u32 	[%r726], %r887;
	st.shared.u32 	[%r728], %r886;
	st.shared.u32 	[%r730], %r885;
	st.shared.u32 	[%r732], %r884;
	st.shared.u32 	[%r734], %r883;
	st.shared.u32 	[%r736], %r882;
	st.shared.u32 	[%r738], %r881;
	st.shared.u32 	[%r740], %r880;
	st.shared.u32 	[%r742], %r879;
	bar.sync 	0;
	ld.shared.u32 	%r245, [%r225+1024];
	ld.shared.u32 	%r246, [%r225+2048];
	ld.shared.u32 	%r247, [%r225+3072];
	ld.shared.u32 	%r248, [%r225+4096];
	ld.shared.u32 	%r249, [%r225+5120];
	ld.shared.u32 	%r250, [%r225+6144];
	ld.shared.u32 	%r251, [%r225+7168];
	ld.shared.u32 	%r252, [%r225+8192];
	ld.shared.u32 	%r253, [%r225+9216];
	ld.shared.u32 	%r254, [%r225+10240];
	ld.shared.u32 	%r255, [%r225+11264];
	ld.shared.u32 	%r256, [%r225+12288];
	ld.shared.u32 	%r257, [%r225+13312];
	ld.shared.u32 	%r258, [%r225+14336];
	ld.shared.u32 	%r259, [%r225+15360];
	ld.shared.u32 	%r260, [%r225+16384];
	ld.shared.u32 	%r261, [%r225+17408];
	ld.shared.u32 	%r262, [%r225+18432];
	setp.gt.u64 	%p54, %rd2, %rd15;
	cvta.to.global.u64 	%rd16, %rd6;
	mul.wide.u32 	%rd17, %r2, 4;
	add.s64 	%rd4, %rd16, %rd17;
	cvta.to.global.u64 	%rd18, %rd8;
	add.s64 	%rd5, %rd18, %rd17;
	@%p54 bra 	$L__BB8_83;
	bra.uni 	$L__BB8_84;
$L__BB8_83:
	xor.b32  	%r743, %r226, -2147483648;
	ld.shared.u32 	%r744, [%r225];
	st.global.u32 	[%rd4], %r743;
	st.global.u32 	[%rd5], %r744;
$L__BB8_84:
	add.s32 	%r745, %r2, 256;
	cvt.u64.u32 	%rd19, %r745;
	setp.le.u64 	%p55, %rd2, %rd19;
	@%p55 bra 	$L__BB8_86;
	xor.b32  	%r746, %r227, -2147483648;
	st.global.u32 	[%rd4+1024], %r746;
	st.global.u32 	[%rd5+1024], %r245;
$L__BB8_86:
	add.s32 	%r747, %r2, 512;
	cvt.u64.u32 	%rd20, %r747;
	setp.le.u64 	%p56, %rd2, %rd20;
	@%p56 bra 	$L__BB8_88;
	xor.b32  	%r748, %r228, -2147483648;
	st.global.u32 	[%rd4+2048], %r748;
	st.global.u32 	[%rd5+2048], %r246;
$L__BB8_88:
	add.s32 	%r749, %r2, 768;
	cvt.u64.u32 	%rd21, %r749;
	setp.le.u64 	%p57, %rd2, %rd21;
	@%p57 bra 	$L__BB8_90;
	xor.b32  	%r750, %r229, -2147483648;
	st.global.u32 	[%rd4+3072], %r750;
	st.global.u32 	[%rd5+3072], %r247;
$L__BB8_90:
	or.b32  	%r751, %r2, 1024;
	cvt.u64.u32 	%rd22, %r751;
	setp.le.u64 	%p58, %rd2, %rd22;
	@%p58 bra 	$L__BB8_92;
	xor.b32  	%r752, %r230, -2147483648;
	st.global.u32 	[%rd4+4096], %r752;
	st.global.u32 	[%rd5+4096], %r248;
$L__BB8_92:
	add.s32 	%r753, %r2, 1280;
	cvt.u64.u32 	%rd23, %r753;
	setp.le.u64 	%p59, %rd2, %rd23;
	@%p59 bra 	$L__BB8_94;
	xor.b32  	%r754, %r231, -2147483648;
	st.global.u32 	[%rd4+5120], %r754;
	st.global.u32 	[%rd5+5120], %r249;
$L__BB8_94:
	add.s32 	%r755, %r2, 1536;
	cvt.u64.u32 	%rd24, %r755;
	setp.le.u64 	%p60, %rd2, %rd24;
	@%p60 bra 	$L__BB8_96;
	xor.b32  	%r756, %r232, -2147483648;
	st.global.u32 	[%rd4+6144], %r756;
	st.global.u32 	[%rd5+6144], %r250;
$L__BB8_96:
	add.s32 	%r757, %r2, 1792;
	cvt.u64.u32 	%rd25, %r757;
	setp.le.u64 	%p61, %rd2, %rd25;
	@%p61 bra 	$L__BB8_98;
	xor.b32  	%r758, %r233, -2147483648;
	st.global.u32 	[%rd4+7168], %r758;
	st.global.u32 	[%rd5+7168], %r251;
$L__BB8_98:
	or.b32  	%r759, %r2, 2048;
	cvt.u64.u32 	%rd26, %r759;
	setp.le.u64 	%p62, %rd2, %rd26;
	@%p62 bra 	$L__BB8_100;
	xor.b32  	%r760, %r234, -2147483648;
	st.global.u32 	[%rd4+8192], %r760;
	st.global.u32 	[%rd5+8192], %r252;
$L__BB8_100:
	add.s32 	%r761, %r2, 2304;
	cvt.u64.u32 	%rd27, %r761;
	setp.le.u64 	%p63, %rd2, %rd27;
	@%p63 bra 	$L__BB8_102;
	xor.b32  	%r762, %r235, -2147483648;
	st.global.u32 	[%rd4+9216], %r762;
	st.global.u32 	[%rd5+9216], %r253;
$L__BB8_102:
	add.s32 	%r763, %r2, 2560;
	cvt.u64.u32 	%rd28, %r763;
	setp.le.u64 	%p64, %rd2, %rd28;
	@%p64 bra 	$L__BB8_104;
	xor.b32  	%r764, %r236, -2147483648;
	st.global.u32 	[%rd4+10240], %r764;
	st.global.u32 	[%rd5+10240], %r254;
$L__BB8_104:
	add.s32 	%r765, %r2, 2816;
	cvt.u64.u32 	%rd29, %r765;
	setp.le.u64 	%p65, %rd2, %rd29;
	@%p65 bra 	$L__BB8_106;
	xor.b32  	%r766, %r237, -2147483648;
	st.global.u32 	[%rd4+11264], %r766;
	st.global.u32 	[%rd5+11264], %r255;
$L__BB8_106:
	or.b32  	%r767, %r2, 3072;
	cvt.u64.u32 	%rd30, %r767;
	setp.le.u64 	%p66, %rd2, %rd30;
	@%p66 bra 	$L__BB8_108;
	xor.b32  	%r768, %r238, -2147483648;
	st.global.u32 	[%rd4+12288], %r768;
	st.global.u32 	[%rd5+12288], %r256;
$L__BB8_108:
	add.s32 	%r769, %r2, 3328;
	cvt.u64.u32 	%rd31, %r769;
	setp.le.u64 	%p67, %rd2, %rd31;
	@%p67 bra 	$L__BB8_110;
	xor.b32  	%r770, %r239, -2147483648;
	st.global.u32 	[%rd4+13312], %r770;
	st.global.u32 	[%rd5+13312], %r257;
$L__BB8_110:
	add.s32 	%r771, %r2, 3584;
	cvt.u64.u32 	%rd32, %r771;
	setp.le.u64 	%p68, %rd2, %rd32;
	@%p68 bra 	$L__BB8_112;
	xor.b32  	%r772, %r240, -2147483648;
	st.global.u32 	[%rd4+14336], %r772;
	st.global.u32 	[%rd5+14336], %r258;
$L__BB8_112:
	add.s32 	%r773, %r2, 3840;
	cvt.u64.u32 	%rd33, %r773;
	setp.le.u64 	%p69, %rd2, %rd33;
	@%p69 bra 	$L__BB8_114;
	xor.b32  	%r774, %r241, -2147483648;
	st.global.u32 	[%rd4+15360], %r774;
	st.global.u32 	[%rd5+15360], %r259;
$L__BB8_114:
	or.b32  	%r775, %r2, 4096;
	cvt.u64.u32 	%rd34, %r775;
	setp.le.u64 	%p70, %rd2, %rd34;
	@%p70 bra 	$L__BB8_116;
	xor.b32  	%r776, %r242, -2147483648;
	st.global.u32 	[%rd4+16384], %r776;
	st.global.u32 	[%rd5+16384], %r260;
$L__BB8_116:
	add.s32 	%r777, %r2, 4352;
	cvt.u64.u32 	%rd35, %r777;
	setp.le.u64 	%p71, %rd2, %rd35;
	@%p71 bra 	$L__BB8_118;
	xor.b32  	%r778, %r243, -2147483648;
	st.global.u32 	[%rd4+17408], %r778;
	st.global.u32 	[%rd5+17408], %r261;
$L__BB8_118:
	add.s32 	%r779, %r2, 4608;
	cvt.u64.u32 	%rd36, %r779;
	setp.le.u64 	%p72, %rd2, %rd36;
	@%p72 bra 	$L__BB8_120;
	xor.b32  	%r780, %r244, -2147483648;
	st.global.u32 	[%rd4+18432], %r780;
	st.global.u32 	[%rd5+18432], %r262;
$L__BB8_120:
	ret;
$L__BB8_121:
	shl.b32 	%r781, %r206, 2;
	mov.u32 	%r782, _ZZN3cub18CUB_300001_SM_10006detail10radix_sort31DeviceRadixSortSingleTileKernelINS1_5radix10policy_hubIiiyE10Policy1000ELNS0_9SortOrderE0EiiyNS1_21identity_decomposer_tEEEvPKT1_PSA_PKT2_PSE_T3_iiT4_E12temp_storage;
	add.s32 	%r783, %r782, %r781;
	st.shared.u32 	[%r783], %r878;
	shl.b32 	%r784, %r207, 2;
	add.s32 	%r785, %r782, %r784;
	st.shared.u32 	[%r785], %r877;
	shl.b32 	%r786, %r208, 2;
	add.s32 	%r787, %r782, %r786;
	st.shared.u32 	[%r787], %r876;
	shl.b32 	%r788, %r209, 2;
	add.s32 	%r789, %r782, %r788;
	st.shared.u32 	[%r789], %r875;
	shl.b32 	%r790, %r210, 2;
	add.s32 	%r791, %r782, %r790;
	st.shared.u32 	[%r791], %r874;
	shl.b32 	%r792, %r211, 2;
	add.s32 	%r793, %r782, %r792;
	st.shared.u32 	[%r793], %r873;
	shl.b32 	%r794, %r212, 2;
	add.s32 	%r795, %r782, %r794;
	st.shared.u32 	[%r795], %r872;
	shl.b32 	%r796, %r213, 2;
	add.s32 	%r797, %r782, %r796;
	st.shared.u32 	[%r797], %r871;
	shl.b32 	%r798, %r214, 2;
	add.s32 	%r799, %r782, %r798;
	st.shared.u32 	[%r799], %r870;
	shl.b32 	%r800, %r215, 2;
	add.s32 	%r801, %r782, %r800;
	st.shared.u32 	[%r801], %r869;
	shl.b32 	%r802, %r216, 2;
	add.s32 	%r803, %r782, %r802;
	st.shared.u32 	[%r803], %r868;
	shl.b32 	%r804, %r217, 2;
	add.s32 	%r805, %r782, %r804;
	st.shared.u32 	[%r805], %r867;
	shl.b32 	%r806, %r218, 2;
	add.s32 	%r807, %r782, %r806;
	st.shared.u32 	[%r807], %r866;
	shl.b32 	%r808, %r219, 2;
	add.s32 	%r809, %r782, %r808;
	st.shared.u32 	[%r809], %r865;
	shl.b32 	%r810, %r220, 2;
	add.s32 	%r811, %r782, %r810;
	st.shared.u32 	[%r811], %r864;
	shl.b32 	%r812, %r221, 2;
	add.s32 	%r813, %r782, %r812;
	st.shared.u32 	[%r813], %r863;
	shl.b32 	%r814, %r222, 2;
	add.s32 	%r815, %r782, %r814;
	st.shared.u32 	[%r815], %r862;
	shl.b32 	%r816, %r223, 2;
	add.s32 	%r817, %r782, %r816;
	st.shared.u32 	[%r817], %r861;
	shl.b32 	%r818, %r224, 2;
	add.s32 	%r819, %r782, %r818;
	st.shared.u32 	[%r819], %r860;
	bar.sync 	0;
	ld.shared.u32 	%r878, [%r103];
	ld.shared.u32 	%r877, [%r103+4];
	ld.shared.u32 	%r876, [%r103+8];
	ld.shared.u32 	%r875, [%r103+12];
	ld.shared.u32 	%r874, [%r103+16];
	ld.shared.u32 	%r873, [%r103+20];
	ld.shared.u32 	%r872, [%r103+24];
	ld.shared.u32 	%r871, [%r103+28];
	ld.shared.u32 	%r870, [%r103+32];
	ld.shared.u32 	%r869, [%r103+36];
	ld.shared.u32 	%r868, [%r103+40];
	ld.shared.u32 	%r867, [%r103+44];
	ld.shared.u32 	%r866, [%r103+48];
	ld.shared.u32 	%r865, [%r103+52];
	ld.shared.u32 	%r864, [%r103+56];
	ld.shared.u32 	%r863, [%r103+60];
	ld.shared.u32 	%r862, [%r103+64];
	ld.shared.u32 	%r861, [%r103+68];
	ld.shared.u32 	%r860, [%r103+72];
	bar.sync 	0;
	st.shared.u32 	[%r783], %r897;
	st.shared.u32 	[%r785], %r896;
	st.shared.u32 	[%r787], %r895;
	st.shared.u32 	[%r789], %r894;
	st.shared.u32 	[%r791], %r893;
	st.shared.u32 	[%r793], %r892;
	st.shared.u32 	[%r795], %r891;
	st.shared.u32 	[%r797], %r890;
	st.shared.u32 	[%r799], %r889;
	st.shared.u32 	[%r801], %r888;
	st.shared.u32 	[%r803], %r887;
	st.shared.u32 	[%r805], %r886;
	st.shared.u32 	[%r807], %r885;
	st.shared.u32 	[%r809], %r884;
	st.shared.u32 	[%r811], %r883;
	st.shared.u32 	[%r813], %r882;
	st.shared.u32 	[%r815], %r881;
	st.shared.u32 	[%r817], %r880;
	st.shared.u32 	[%r819], %r879;
	bar.sync 	0;
	ld.shared.u32 	%r897, [%r103];
	ld.shared.u32 	%r896, [%r103+4];
	ld.shared.u32 	%r895, [%r103+8];
	ld.shared.u32 	%r894, [%r103+12];
	ld.shared.u32 	%r893, [%r103+16];
	ld.shared.u32 	%r892, [%r103+20];
	ld.shared.u32 	%r891, [%r103+24];
	ld.shared.u32 	%r890, [%r103+28];
	ld.shared.u32 	%r889, [%r103+32];
	ld.shared.u32 	%r888, [%r103+36];
	ld.shared.u32 	%r887, [%r103+40];
	ld.shared.u32 	%r886, [%r103+44];
	ld.shared.u32 	%r885, [%r103+48];
	ld.shared.u32 	%r884, [%r103+52];
	ld.shared.u32 	%r883, [%r103+56];
	ld.shared.u32 	%r882, [%r103+60];
	ld.shared.u32 	%r881, [%r103+64];
	ld.shared.u32 	%r880, [%r103+68];
	ld.shared.u32 	%r879, [%r103+72];
	bar.sync 	0;
	add.s32 	%r859, %r859, 6;
	add.s32 	%r858, %r858, -6;
	bra.uni 	$L__BB8_77;

}
	// .globl	_ZN3cub18CUB_300001_SM_10006detail10radix_sort30DeviceRadixSortHistogramKernelINS1_5radix10policy_hubIiiyE10Policy1000ELNS0_9SortOrderE0EiyNS1_21identity_decomposer_tEEEvPT2_PKT1_SA_iiT3_
.visible .entry _ZN3cub18CUB_300001_SM_10006detail10radix_sort30DeviceRadixSortHistogramKernelINS1_5radix10policy_hubIiiyE10Policy1000ELNS0_9SortOrderE0EiyNS1_21identity_decomposer_tEEEvPT2_PKT1_SA_iiT3_(
	.param .u64 .ptr .align 1 _ZN3cub18CUB_300001_SM_10006detail10radix_sort30DeviceRadixSortHistogramKernelINS1_5radix10policy_hubIiiyE10Policy1000ELNS0_9SortOrderE0EiyNS1_21identity_decomposer_tEEEvPT2_PKT1_SA_iiT3__param_0,
	.param .u64 .ptr .align 1 _ZN3cub18CUB_300001_SM_10006detail10radix_sort30DeviceRadixSortHistogramKernelINS1_5radix10policy_hubIiiyE10Policy1000ELNS0_9SortOrderE0EiyNS1_21identity_decomposer_tEEEvPT2_PKT1_SA_iiT3__param_1,
	.param .u64 _ZN3cub18CUB_300001_SM_10006detail10radix_sort30DeviceRadixSortHistogramKernelINS1_5radix10policy_hubIiiyE10Policy1000ELNS0_9SortOrderE0EiyNS1_21identity_decomposer_tEEEvPT2_PKT1_SA_iiT3__param_2,
	.param .u32 _ZN3cub18CUB_300001_SM_10006detail10radix_sort30DeviceRadixSortHistogramKernelINS1_5radix10policy_hubIiiyE10Policy1000ELNS0_9SortOrderE0EiyNS1_21identity_decomposer_tEEEvPT2_PKT1_SA_iiT3__param_3,
	.param .u32 _ZN3cub18CUB_300001_SM_10006detail10radix_sort30DeviceRadixSortHistogramKernelINS1_5radix10policy_hubIiiyE10Policy1000ELNS0_9SortOrderE0EiyNS1_21identity_decomposer_tEEEvPT2_PKT1_SA_iiT3__param_4,
	.param .align 1 .b8 _ZN3cub18CUB_300001_SM_10006detail10radix_sort30DeviceRadixSortHistogramKernelINS1_5radix10policy_hubIiiyE10Policy1000ELNS0_9SortOrderE0EiyNS1_21identity_decomposer_tEEEvPT2_PKT1_SA_iiT3__param_5[1]
)
.maxntid 128
{
	.reg .pred 	%p<91>;
	.reg .b32 	%r<486>;
	.reg .b64 	%rd<137>;
	// demoted variable
	.shared .align 4 .b8 _ZZN3cub18CUB_300001_SM_10006detail10radix_sort30DeviceRadixSortHistogramKernelINS1_5radix10policy_hubIiiyE10Policy1000ELNS0_9SortOrderE0EiyNS1_21identity_decomposer_tEEEvPT2_PKT1_SA_iiT3_E12temp_storage[4096];
	ld.param.u64 	%rd18, [_ZN3cub18CUB_300001_SM_10006detail10radix_sort30DeviceRadixSortHistogramKernelINS1_5radix10policy_hubIiiyE10Policy1000ELNS0_9SortOrderE0EiyNS1_21identity_decomposer_tEEEvPT2_PKT1_SA_iiT3__param_0];
	ld.param.u64 	%rd19, [_ZN3cub18CUB_300001_SM_10006detail10radix_sort30DeviceRadixSortHistogramKernelINS1_5radix10policy_hubIiiyE10Policy1000ELNS0_9SortOrderE0EiyNS1_21identity_decomposer_tEEEvPT2_PKT1_SA_iiT3__param_1];
	ld.param.u64 	%rd17, [_ZN3cub18CUB_300001_SM_10006detail10radix_sort30DeviceRadixSortHistogramKernelINS1_5radix10policy_hubIiiyE10Policy1000ELNS0_9SortOrderE0EiyNS1_21identity_decomposer_tEEEvPT2_PKT1_SA_iiT3__param_2];
	ld.param.u32 	%r174, [_ZN3cub18CUB_300001_SM_10006detail10radix_sort30DeviceRadixSortHistogramKernelINS1_5radix10policy_hubIiiyE10Policy1000ELNS0_9SortOrderE0EiyNS1_21identity_decomposer_tEEEvPT2_PKT1_SA_iiT3__param_3];
	ld.param.u32 	%r175, [_ZN3cub18CUB_300001_SM_10006detail10radix_sort30DeviceRadixSortHistogramKernelINS1_5radix10policy_hubIiiyE10Policy1000ELNS0_9SortOrderE0EiyNS1_21identity_decomposer_tEEEvPT2_PKT1_SA_iiT3__param_4];
	cvta.to.global.u64 	%rd1, %rd19;
	cvta.to.global.u64 	%rd2, %rd18;
	setp.eq.s64 	%p2, %rd17, 0;
	@%p2 bra 	$L__BB9_153;
	sub.s32 	%r176, %r175, %r174;
	add.s32 	%r177, %r176, 7;
	shr.s32 	%r178, %r177, 31;
	shr.u32 	%r179, %r178, 29;
	add.s32 	%r180, %r177, %r179;
	shr.s32 	%r181, %r180, 3;
	mov.u32 	%r182, %tid.x;
	setp.gt.u32 	%p3, %r182, 255;
	setp.lt.s32 	%p4, %r177, 8;
	mov.u32 	%r183, %ctaid.x;
	shl.b32 	%r184, %r183, 11;
	cvt.u64.u32 	%rd3, %r184;
	mov.u32 	%r185, %nctaid.x;
	shl.b32 	%r186, %r185, 11;
	cvt.u64.u32 	%rd4, %r186;
	add.s32 	%r1, %r181, -1;
	and.b32  	%r2, %r181, 15;
	and.b32  	%r3, %r181, 7;
	add.s32 	%r4, %r3, -1;
	and.b32  	%r5, %r181, 3;
	or.pred  	%p1, %p3, %p4;
	shl.b32 	%r187, %r182, 2;
	mov.u32 	%r188, _ZZN3cub18CUB_300001_SM_10006detail10radix_sort30DeviceRadixSortHistogramKernelINS1_5radix10policy_hubIiiyE10Policy1000ELNS0_9SortOrderE0EiyNS1_21identity_decomposer_tEEEvPT2_PKT1_SA_iiT3_E12temp_storage;
	add.s32 	%r6, %r188, %r187;
	and.b32  	%r7, %r181, 268435440;
	cvt.u64.u32 	%rd5, %r182;
	add.s32 	%r8, %r182, 128;
	add.s32 	%r9, %r182, 256;
	add.s32 	%r10, %r182, 384;
	add.s32 	%r11, %r182, 512;
	add.s32 	%r12, %r182, 640;
	add.s32 	%r13, %r182, 768;
	or.b32  	%r14, %r182, 1024;
	add.s32 	%r15, %r182, 1920;
	and.b32  	%r16, %r181, 268435448;
	and.b32  	%r17, %r181, 1;
	neg.s32 	%r18, %r7;
	add.s32 	%r19, %r6, 8192;
	add.s64 	%rd21, %rd17, -1;
	shr.u64 	%rd22, %rd21, 30;
	add.s64 	%rd23, %rd22, 1;
	min.u64 	%rd6, %rd23, %rd17;
	mov.b64 	%rd135, 0;
$L__BB9_2:
	@%p1 bra 	$L__BB9_30;
	setp.lt.u32 	%p5, %r1, 15;
	mov.b32 	%r439, 0;
	@%p5 bra 	$L__BB9_6;
	mov.u32 	%r436, %r19;
	mov.u32 	%r437, %r18;
$L__BB9_5:
	.pragma "nounroll";
	mov.b32 	%r190, 0;
	st.shared.u32 	[%r436+-8192], %r190;
	st.shared.u32 	[%r436+-7168], %r190;
	st.shared.u32 	[%r436+-6144], %r190;
	st.shared.u32 	[%r436+-5120], %r190;
	st.shared.u32 	[%r436+-4096], %r190;
	st.shared.u32 	[%r436+-3072], %r190;
	st.shared.u32 	[%r436+-2048], %r190;
	st.shared.u32 	[%r436+-1024], %r190;
	st.shared.u32 	[%r436], %r190;
	st.shared.u32 	[%r436+1024], %r190;
	st.shared.u32 	[%r436+2048], %r190;
	st.shared.u32 	[%r436+3072], %r190;
	st.shared.u32 	[%r436+4096], %r190;
	st.shared.u32 	[%r436+5120], %r190;
	st.shared.u32 	[%r436+6144], %r190;
	st.shared.u32 	[%r436+7168], %r190;
	add.s32 	%r437, %r437, 16;
	add.s32 	%r436, %r436, 16384;
	setp.ne.s32 	%p6, %r437, 0;
	mov.u32 	%r439, %r7;
	@%p6 bra 	$L__BB9_5;
$L__BB9_6:
	add.s32 	%r25, %r2, -1;
	setp.eq.s32 	%p7, %r2, 0;
	@%p7 bra 	$L__BB9_16;
	setp.lt.u32 	%p8, %r25, 7;
	@%p8 bra 	$L__BB9_9;
	shl.b32 	%r191, %r439, 10;
	add.s32 	%r192, %r6, %r191;
	mov.b32 	%r193, 0;
	st.shared.u32 	[%r192], %r193;
	st.shared.u32 	[%r192+1024], %r193;
	st.shared.u32 	[%r192+2048], %r193;
	st.shared.u32 	[%r192+3072], %r193;
	st.shared.u32 	[%r192+4096], %r193;
	st.shared.u32 	[%r192+5120], %r193;
	st.shared.u32 	[%r192+6144], %r193;
	st.shared.u32 	[%r192+7168], %r193;
	add.s32 	%r439, %r439, 8;
$L__BB9_9:
	setp.eq.s32 	%p9, %r3, 0;
	@%p9 bra 	$L__BB9_16;
	setp.lt.u32 	%p10, %r4, 3;
	@%p10 bra 	$L__BB9_12;
	shl.b32 	%r194, %r439, 10;
	add.s32 	%r195, %r6, %r194;
	mov.b32 	%r196, 0;
	st.shared.u32 	[%r195], %r196;
	st.shared.u32 	[%r195+1024], %r196;
	st.shared.u32 	[%r195+2048], %r196;
	st.shared.u32 	[%r195+3072], %r196;
	add.s32 	%r439, %r439, 4;
$L__BB9_12:
	setp.eq.s32 	%p11, %r5, 0;
	@%p11 bra 	$L__BB9_16;
	setp.eq.s32 	%p12, %r5, 1;
	shl.b32 	%r197, %r439, 10;
	add.s32 	%r30, %r6, %r197;
	mov.b32 	%r198, 0;
	st.shared.u32 	[%r30], %r198;
	@%p12 bra 	$L__BB9_16;
	setp.eq.s32 	%p13, %r5, 2;
	mov.b32 	%r199, 0;
	st.shared.u32 	[%r30+1024], %r199;
	@%p13 bra 	$L__BB9_16;
	mov.b32 	%r200, 0;
	st.shared.u32 	[%r30+2048], %r200;
$L__BB9_16:
	cvt.u32.u64 	%r201, %rd5;
	setp.gt.u32 	%p14, %r201, 127;
	@%p14 bra 	$L__BB9_30;
	setp.lt.u32 	%p15, %r1, 15;
	mov.b32 	%r443, 0;
	@%p15 bra 	$L__BB9_20;
	mov.b32 	%r441, 0;
$L__BB9_19:
	.pragma "nounroll";
	shl.b32 	%r204, %r441, 10;
	add.s32 	%r205, %r6, %r204;
	mov.b32 	%r206, 0;
	st.shared.u32 	[%r205+512], %r206;
	st.shared.u32 	[%r205+1536], %r206;
	st.shared.u32 	[%r205+2560], %r206;
	st.shared.u32 	[%r205+3584], %r206;
	st.shared.u32 	[%r205+4608], %r206;
	st.shared.u32 	[%r205+5632], %r206;
	st.shared.u32 	[%r205+6656], %r206;
	st.shared.u32 	[%r205+7680], %r206;
	st.shared.u32 	[%r205+8704], %r206;
	st.shared.u32 	[%r205+9728], %r206;
	st.shared.u32 	[%r205+10752], %r206;
	st.shared.u32 	[%r205+11776], %r206;
	st.shared.u32 	[%r205+12800], %r206;
	st.shared.u32 	[%r205+13824], %r206;
	st.shared.u32 	[%r205+14848], %r206;
	st.shared.u32 	[%r205+15872], %r206;
	add.s32 	%r441, %r441, 16;
	setp.ne.s32 	%p16, %r441, %r7;
	mov.u32 	%r443, %r7;
	@%p16 bra 	$L__BB9_19;
$L__BB9_20:
	setp.eq.s32 	%p17, %r2, 0;
	@%p17 bra 	$L__BB9_30;
	setp.lt.u32 	%p18, %r25, 7;
	@%p18 bra 	$L__BB9_23;
	shl.b32 	%r207, %r443, 10;
	add.s32 	%r208, %r6, %r207;
	mov.b32 	%r209, 0;
	st.shared.u32 	[%r208+512], %r209;
	st.shared.u32 	[%r208+1536], %r209;
	st.shared.u32 	[%r208+2560], %r209;
	st.shared.u32 	[%r208+3584], %r209;
	st.shared.u32 	[%r208+4608], %r209;
	st.shared.u32 	[%r208+5632], %r209;
	st.shared.u32 	[%r208+6656], %r209;
	st.shared.u32 	[%r208+7680], %r209;
	add.s32 	%r443, %r443, 8;
$L__BB9_23:
	setp.eq.s32 	%p19, %r3, 0;
	@%p19 bra 	$L__BB9_30;
	setp.lt.u32 	%p20, %r4, 3;
	@%p20 bra 	$L__BB9_26;
	shl.b32 	%r210, %r443, 10;
	add.s32 	%r211, %r6, %r210;
	mov.b32 	%r212, 0;
	st.shared.u32 	[%r211+512], %r212;
	st.shared.u32 	[%r211+1536], %r212;
	st.shared.u32 	[%r211+2560], %r212;
	st.shared.u32 	[%r211+3584], %r212;
	add.s32 	%r443, %r443, 4;
$L__BB9_26:
	setp.eq.s32 	%p21, %r5, 0;
	@%p21 bra 	$L__BB9_30;
	setp.eq.s32 	%p22, %r5, 1;
	shl.b32 	%r213, %r443, 10;
	add.s32 	%r38, %r6, %r213;
	mov.b32 	%r214, 0;
	st.shared.u32 	[%r38+512], %r214;
	@%p22 bra 	$L__BB9_30;
	setp.eq.s32 	%p23, %r5, 2;
	mov.b32 	%r215, 0;
	st.shared.u32 	[%r38+1536], %r215;
	@%p23 bra 	$L__BB9_30;
	mov.b32 	%r216, 0;
	st.shared.u32 	[%r38+2560], %r216;
$L__BB9_30:
	bar.sync 	0;
	bar.sync 	0;
	shl.b64 	%rd8, %rd135, 30;
	sub.s64 	%rd24, %rd17, %rd8;
	min.u64 	%rd9, %rd24, 1073741824;
	setp.le.u64 	%p24, %rd9, %rd3;
	@%p24 bra 	$L__BB9_70;
	mov.u64 	%rd136, %rd3;
$L__BB9_32:
	add.s64 	%rd11, %rd136, %rd8;
	sub.s64 	%rd12, %rd17, %rd11;
	setp.lt.u64 	%p25, %rd12, 2048;
	@%p25 bra 	$L__BB9_34;
	add.s64 	%rd27, %rd11, %rd5;
	shl.b64 	%rd28, %rd27, 2;
	add.s64 	%rd29, %rd1, %rd28;
	ld.global.u32 	%r475, [%rd29];
	ld.global.u32 	%r474, [%rd29+512];
	ld.global.u32 	%r473, [%rd29+1024];
	ld.global.u32 	%r472, [%rd29+1536];
	ld.global.u32 	%r471, [%rd29+2048];
	ld.global.u32 	%r470, [%rd29+2560];
	ld.global.u32 	%r469, [%rd29+3072];
	ld.global.u32 	%r468, [%rd29+3584];
	ld.global.u32 	%r467, [%rd29+4096];
	ld.global.u32 	%r466, [%rd29+4608];
	ld.global.u32 	%r465, [%rd29+5120];
	ld.global.u32 	%r464, [%rd29+5632];
	ld.global.u32 	%r463, [%rd29+6144];
	ld.global.u32 	%r462, [%rd29+6656];
	ld.global.u32 	%r461, [%rd29+7168];
	ld.global.u32 	%r460, [%rd29+7680];
	bra.uni 	$L__BB9_66;
$L__BB9_34:
	cvt.u32.u64 	%r218, %rd5;
	cvt.u32.u64 	%r55, %rd12;
	setp.ge.s32 	%p26, %r218, %r55;
	add.s64 	%rd25, %rd11, %rd5;
	shl.b64 	%rd26, %rd25, 2;
	add.s64 	%rd13, %rd1, %rd26;
	mov.b32 	%r475, 2147483647;
	@%p26 bra 	$L__BB9_36;
	ld.global.u32 	%r475, [%rd13];
$L__BB9_36:
	setp.ge.s32 	%p27, %r8, %r55;
	mov.b32 	%r474, 2147483647;
	@%p27 bra 	$L__BB9_38;
	ld.global.u32 	%r474, [%rd13+512];
$L__BB9_38:
	setp.ge.s32 	%p28, %r9, %r55;
	mov.b32 	%r473, 2147483647;
	@%p28 bra 	$L__BB9_40;
	ld.global.u32 	%r473, [%rd13+1024];
$L__BB9_40:
	setp.ge.s32 	%p29, %r10, %r55;
	mov.b32 	%r472, 2147483647;
	@%p29 bra 	$L__BB9_42;
	ld.global.u32 	%r472, [%rd13+1536];
$L__BB9_42:
	setp.ge.s32 	%p30, %r11, %r55;
	mov.b32 	%r471, 2147483647;
	@%p30 bra 	$L__BB9_44;
	ld.global.u32 	%r471, [%rd13+2048];
$L__BB9_44:
	setp.ge.s32 	%p31, %r12, %r55;
	mov.b32 	%r470, 2147483647;
	@%p31 bra 	$L__BB9_46;
	ld.global.u32 	%r470, [%rd13+2560];
$L__BB9_46:
	setp.ge.s32 	%p32, %r13, %r55;
	mov.b32 	%r469, 2147483647;
	@%p32 bra 	$L__BB9_48;
	ld.global.u32 	%r469, [%rd13+3072];
$L__BB9_48:
	mov.u32 	%r226, %tid.x;
	add.s32 	%r227, %r226, 896;
	setp.ge.s32 	%p33, %r227, %r55;
	mov.b32 	%r468, 2147483647;
	@%p33 bra 	$L__BB9_50;
	ld.global.u32 	%r468, [%rd13+3584];
$L__BB9_50:
	setp.ge.s32 	%p34, %r14, %r55;
	mov.b32 	%r467, 2147483647;
	@%p34 bra 	$L__BB9_52;
	ld.global.u32 	%r467, [%rd13+4096];
$L__BB9_52:
	add.s32 	%r231, %r226, 1152;
	setp.ge.s32 	%p35, %r231, %r55;
	mov.b32 	%r466, 2147483647;
	@%p35 bra 	$L__BB9_54;
	ld.global.u32 	%r466, [%rd13+4608];
$L__BB9_54:
	add.s32 	%r234, %r226, 1280;
	setp.ge.s32 	%p36, %r234, %r55;
	mov.b32 	%r465, 2147483647;
	@%p36 bra 	$L__BB9_56;
	ld.global.u32 	%r465, [%rd13+5120];
$L__BB9_56:
	add.s32 	%r237, %r226, 1408;
	setp.ge.s32 	%p37, %r237, %r55;
	mov.b32 	%r464, 2147483647;
	@%p37 bra 	$L__BB9_58;
	ld.global.u32 	%r464, [%rd13+5632];
$L__BB9_58:
	add.s32 	%r240, %r226, 1536;
	setp.ge.s32 	%p38, %r240, %r55;
	mov.b32 	%r463, 2147483647;
	@%p38 bra 	$L__BB9_60;
	ld.global.u32 	%r463, [%rd13+6144];
$L__BB9_60:
	add.s32 	%r243, %r226, 1664;
	setp.ge.s32 	%p39, %r243, %r55;
	mov.b32 	%r462, 2147483647;
	@%p39 bra 	$L__BB9_62;
	ld.global.u32 	%r462, [%rd13+6656];
$L__BB9_62:
	add.s32 	%r246, %r226, 1792;
	setp.ge.s32 	%p40, %r246, %r55;
	mov.b32 	%r461, 2147483647;
	@%p40 bra 	$L__BB9_64;
	ld.global.u32 	%r461, [%rd13+7168];
$L__BB9_64:
	setp.ge.s32 	%p41, %r15, %r55;
	mov.b32 	%r460, 2147483647;
	@%p41 bra 	$L__BB9_66;
	ld.global.u32 	%r460, [%rd13+7680];
$L__BB9_66:
	setp.le.s32 	%p42, %r175, %r174;
	@%p42 bra 	$L__BB9_69;
	xor.b32  	%r103, %r460, -2147483648;
	xor.b32  	%r104, %r461, -2147483648;
	xor.b32  	%r105, %r462, -2147483648;
	xor.b32  	%r106, %r463, -2147483648;
	xor.b32  	%r107, %r464, -2147483648;
	xor.b32  	%r108, %r465, -2147483648;
	xor.b32  	%r109, %r466, -2147483648;
	xor.b32  	%r110, %r467, -2147483648;
	xor.b32  	%r111, %r468, -2147483648;
	xor.b32  	%r112, %r469, -2147483648;
	xor.b32  	%r113, %r470, -2147483648;
	xor.b32  	%r114, %r471, -2147483648;
	xor.b32  	%r115, %r472, -2147483648;
	xor.b32  	%r116, %r473, -2147483648;
	xor.b32  	%r117, %r474, -2147483648;
	xor.b32  	%r118, %r475, -2147483648;
	mov.b32 	%r476, 0;
	mov.u32 	%r477, %r174;
$L__BB9_68:
	sub.s32 	%r249, %r175, %r477;
	shl.b32 	%r250, %r476, 10;
	mov.u32 	%r251, _ZZN3cub18CUB_300001_SM_10006detail10radix_sort30DeviceRadixSortHistogramKernelINS1_5radix10policy_hubIiiyE10Policy1000ELNS0_9SortOrderE0EiyNS1_21identity_decomposer_tEEEvPT2_PKT1_SA_iiT3_E12temp_storage;
	add.s32 	%r252, %r251, %r250;
	min.s32 	%r253, %r249, 8;
	mov.b32 	%r254, -1;
	shl.b32 	%r255, %r254, %r253;
	not.b32 	%r256, %r255;
	shr.u32 	%r257, %r118, %r477;
	and.b32  	%r258, %r257, %r256;
	shl.b32 	%r259, %r258, 2;
	add.s32 	%r260, %r252, %r259;
	atom.shared.add.u32 	%r261, [%r260], 1;
	shr.u32 	%r262, %r117, %r477;
	and.b32  	%r263, %r262, %r256;
	shl.b32 	%r264, %r263, 2;
	add.s32 	%r265, %r252, %r264;
	atom.shared.add.u32 	%r266, [%r265], 1;
	shr.u32 	%r267, %r116, %r477;
	and.b32  	%r268, %r267, %r256;
	shl.b32 	%r269, %r268, 2;
	add.s32 	%r270, %r252, %r269;
	atom.shared.add.u32 	%r271, [%r270], 1;
	shr.u32 	%r272, %r115, %r477;
	and.b32  	%r273, %r272, %r256;
	shl.b32 	%r274, %r273, 2;
	add.s32 	%r275, %r252, %r274;
	atom.shared.add.u32 	%r276, [%r275], 1;
	shr.u32 	%r277, %r114, %r477;
	and.b32  	%r278, %r277, %r256;
	shl.b32 	%r279, %r278, 2;
	add.s32 	%r280, %r252, %r279;
	atom.shared.add.u32 	%r281, [%r280], 1;
	shr.u32 	%r282, %r113, %r477;
	and.b32  	%r283, %r282, %r256;
	shl.b32 	%r284, %r283, 2;
	add.s32 	%r285, %r252, %r284;
	atom.shared.add.u32 	%r286, [%r285], 1;
	shr.u32 	%r287, %r112, %r477;
	and.b32  	%r288, %r287, %r256;
	shl.b32 	%r289, %r288, 2;
	add.s32 	%r290, %r252, %r289;
	atom.shared.add.u32 	%r291, [%r290], 1;
	shr.u32 	%r292, %r111, %r477;
	and.b32  	%r293, %r292, %r256;
	shl.b32 	%r294, %r293, 2;
	add.s32 	%r295, %r252, %r294;
	atom.shared.add.u32 	%r296, [%r295], 1;
	shr.u32 	%r297, %r110, %r477;
	and.b32  	%r298, %r297, %r256;
	shl.b32 	%r299, %r298, 2;
	add.s32 	%r300, %r252, %r299;
	atom.shared.add.u32 	%r301, [%r300], 1;
	shr.u32 	%r302, %r109, %r477;
	and.b32  	%r303, %r302, %r256;
	shl.b32 	%r304, %r303, 2;
	add.s32 	%r305, %r252, %r304;
	atom.shared.add.u32 	%r306, [%r305], 1;
	shr.u32 	%r307, %r108, %r477;
	and.b32  	%r308, %r307, %r256;
	shl.b32 	%r309, %r308, 2;
	add.s32 	%r310, %r252, %r309;
	atom.shared.add.u32 	%r311, [%r310], 1;
	shr.u32 	%r312, %r107, %r477;
	and.b32  	%r313, %r312, %r256;
	shl.b32 	%r314, %r313, 2;
	add.s32 	%r315, %r252, %r314;
	atom.shared.add.u32 	%r316, [%r315], 1;
	shr.u32 	%r317, %r106, %r477;
	and.b32  	%r318, %r317, %r256;
	shl.b32 	%r319, %r318, 2;
	add.s32 	%r320, %r252, %r319;
	atom.shared.add.u32 	%r321, [%r320], 1;
	shr.u32 	%r322, %r105, %r477;
	and.b32  	%r323, %r322, %r256;
	shl.b32 	%r324, %r323, 2;
	add.s32 	%r325, %r252, %r324;
	atom.shared.add.u32 	%r326, [%r325], 1;
	shr.u32 	%r327, %r104, %r477;
	and.b32  	%r328, %r327, %r256;
	shl.b32 	%r329, %r328, 2;
	add.s32 	%r330, %r252, %r329;
	atom.shared.add.u32 	%r331, [%r330], 1;
	shr.u32 	%r332, %r103, %r477;
	and.b32  	%r333, %r332, %r256;
	shl.b32 	%r334, %r333, 2;
	add.s32 	%r335, %r252, %r334;
	atom.shared.add.u32 	%r336, [%r335], 1;
	add.s32 	%r477, %r477, 8;
	add.s32 	%r476, %r476, 1;
	setp.lt.s32 	%p43, %r477, %r175;
	@%p43 bra 	$L__BB9_68;
$L__BB9_69:
	add.s64 	%rd136, %rd136, %rd4;
	setp.lt.u64 	%p44, %rd136, %rd9;
	@%p44 bra 	$L__BB9_32;
$L__BB9_70:
	bar.sync 	0;
	@%p1 bra 	$L__BB9_152;
	setp.lt.u32 	%p45, %r1, 7;
	mov.b32 	%r480, 0;
	@%p45 bra 	$L__BB9_90;
	mov.b32 	%r478, 0;
$L__BB9_73:
	.pragma "nounroll";
	shl.b32 	%r339, %r478, 10;
	add.s32 	%r124, %r6, %r339;
	ld.shared.u32 	%r125, [%r124];
	setp.eq.s32 	%p46, %r125, 0;
	@%p46 bra 	$L__BB9_75;
	cvt.u32.u64 	%r340, %rd5;
	shl.b32 	%r341, %r478, 8;
	add.s32 	%r342, %r341, %r340;
	mul.wide.u32 	%rd30, %r342, 8;
	add.s64 	%rd31, %rd2, %rd30;
	cvt.u64.u32 	%rd32, %r125;
	atom.global.add.u64 	%rd33, [%rd31], %rd32;
$L__BB9_75:
	ld.shared.u32 	%r126, [%r124+1024];
	setp.eq.s32 	%p47, %r126, 0;
	@%p47 bra 	$L__BB9_77;
	cvt.u32.u64 	%r343, %rd5;
	shl.b32 	%r344, %r478, 8;
	add.s32 	%r345, %r344, %r343;
	add.s32 	%r346, %r345, 256;
	mul.wide.u32 	%rd34, %r346, 8;
	add.s64 	%rd35, %rd2, %rd34;
	cvt.u64.u32 	%rd36, %r126;
	atom.global.add.u64 	%rd37, [%rd35], %rd36;
$L__BB9_77:
	ld.shared.u32 	%r127, [%r124+2048];
	setp.eq.s32 	%p48, %r127, 0;
	@%p48 bra 	$L__BB9_79;
	cvt.u32.u64 	%r347, %rd5;
	shl.b32 	%r348, %r478, 8;
	add.s32 	%r349, %r348, %r347;
	add.s32 	%r350, %r349, 512;
	mul.wide.u32 	%rd38, %r350, 8;
	add.s64 	%rd39, %rd2, %rd38;
	cvt.u64.u32 	%rd40, %r127;
	atom.global.add.u64 	%rd41, [%rd39], %rd40;
$L__BB9_79:
	ld.shared.u32 	%r128, [%r124+3072];
	setp.eq.s32 	%p49, %r128, 0;
	@%p49 bra 	$L__BB9_81;
	cvt.u32.u64 	%r351, %rd5;
	shl.b32 	%r352, %r478, 8;
	add.s32 	%r353, %r352, %r351;
	add.s32 	%r354, %r353, 768;
	mul.wide.u32 	%rd42, %r354, 8;
	add.s64 	%rd43, %rd2, %rd42;
	cvt.u64.u32 	%rd44, %r128;
	atom.global.add.u64 	%rd45, [%rd43], %rd44;
$L__BB9_81:
	ld.shared.u32 	%r129, [%r124+4096];
	setp.eq.s32 	%p50, %r129, 0;
	@%p50 bra 	$L__BB9_83;
	cvt.u32.u64 	%r355, %rd5;
	shl.b32 	%r356, %r478, 8;
	add.s32 	%r357, %r356, %r355;
	add.s32 	%r358, %r357, 1024;
	mul.wide.u32 	%rd46, %r358, 8;
	add.s64 	%rd47, %rd2, %rd46;
	cvt.u64.u32 	%rd48, %r129;
	atom.global.add.u64 	%rd49, [%rd47], %rd48;
$L__BB9_83:
	ld.shared.u32 	%r130, [%r124+5120];
	setp.eq.s32 	%p51, %r130, 0;
	@%p51 bra 	$L__BB9_85;
	cvt.u32.u64 	%r359, %rd5;
	shl.b32 	%r360, %r478, 8;
	add.s32 	%r361, %r360, %r359;
	add.s32 	%r362, %r361, 1280;
	mul.wide.u32 	%rd50, %r362, 8;
	add.s64 	%rd51, %rd2, %rd50;
	cvt.u64.u32 	%rd52, %r130;
	atom.global.add.u64 	%rd53, [%rd51], %rd52;
$L__BB9_85:
	ld.shared.u32 	%r131, [%r124+6144];
	setp.eq.s32 	%p52, %r131, 0;
	@%p52 bra 	$L__BB9_87;
	cvt.u32.u64 	%r363, %rd5;
	shl.b32 	%r364, %r478, 8;
	add.s32 	%r365, %r364, %r363;
	add.s32 	%r366, %r365, 1536;
	mul.wide.u32 	%rd54, %r366, 8;
	add.s64 	%rd55, %rd2, %rd54;
	cvt.u64.u32 	%rd56, %r131;
	atom.global.add.u64 	%rd57, [%rd55], %rd56;
$L__BB9_87:
	ld.shared.u32 	%r132, [%r124+7168];
	setp.eq.s32 	%p53, %r132, 0;
	@%p53 bra 	$L__BB9_89;
	cvt.u32.u64 	%r367, %rd5;
	shl.b32 	%r368, %r478, 8;
	add.s32 	%r369, %r368, %r367;
	add.s32 	%r370, %r369, 1792;
	mul.wide.u32 	%rd58, %r370, 8;
	add.s64 	%rd59, %rd2, %rd58;
	cvt.u64.u32 	%rd60, %r132;
	atom.global.add.u64 	%rd61, [%rd59], %rd60;
$L__BB9_89:
	add.s32 	%r478, %r478, 8;
	setp.ne.s32 	%p54, %r478, %r16;
	mov.u32 	%r480, %r16;
	@%p54 bra 	$L__BB9_73;
$L__BB9_90:
	add.s32 	%r135, %r5, -1;
	setp.eq.s32 	%p55, %r3, 0;
	@%p55 bra 	$L__BB9_111;
	setp.lt.u32 	%p56, %r4, 3;
	@%p56 bra 	$L__BB9_101;
	shl.b32 	%r371, %r480, 10;
	add.s32 	%r136, %r6, %r371;
	ld.shared.u32 	%r137, [%r136];
	setp.eq.s32 	%p57, %r137, 0;
	@%p57 bra 	$L__BB9_94;
	cvt.u32.u64 	%r372, %rd5;
	shl.b32 	%r373, %r480, 8;
	add.s32 	%r374, %r373, %r372;
	mul.wide.u32 	%rd62, %r374, 8;
	add.s64 	%rd63, %rd2, %rd62;
	cvt.u64.u32 	%rd64, %r137;
	atom.global.add.u64 	%rd65, [%rd63], %rd64;
$L__BB9_94:
	ld.shared.u32 	%r138, [%r136+1024];
	setp.eq.s32 	%p58, %r138, 0;
	@%p58 bra 	$L__BB9_96;
	cvt.u32.u64 	%r375, %rd5;
	shl.b32 	%r376, %r480, 8;
	add.s32 	%r377, %r376, %r375;
	add.s32 	%r378, %r377, 256;
	mul.wide.u32 	%rd66, %r378, 8;
	add.s64 	%rd67, %rd2, %rd66;
	cvt.u64.u32 	%rd68, %r138;
	atom.global.add.u64 	%rd69, [%rd67], %rd68;
$L__BB9_96:
	ld.shared.u32 	%r139, [%r136+2048];
	setp.eq.s32 	%p59, %r139, 0;
	@%p59 bra 	$L__BB9_98;
	cvt.u32.u64 	%r379, %rd5;
	shl.b32 	%r380, %r480, 8;
	add.s32 	%r381, %r380, %r379;
	add.s32 	%r382, %r381, 512;
	mul.wide.u32 	%rd70, %r382, 8;
	add.s64 	%rd71, %rd2, %rd70;
	cvt.u64.u32 	%rd72, %r139;
	atom.global.add.u64 	%rd73, [%rd71], %rd72;
$L__BB9_98:
	ld.shared.u32 	%r140, [%r136+3072];
	setp.eq.s32 	%p60, %r140, 0;
	@%p60 bra 	$L__BB9_100;
	cvt.u32.u64 	%r383, %rd5;
	shl.b32 	%r384, %r480, 8;
	add.s32 	%r385, %r384, %r383;
	add.s32 	%r386, %r385, 768;
	mul.wide.u32 	%rd74, %r386, 8;
	add.s64 	%rd75, %rd2, %rd74;
	cvt.u64.u32 	%rd76, %r140;
	atom.global.add.u64 	%rd77, [%rd75], %rd76;
$L__BB9_100:
	add.s32 	%r480, %r480, 4;
$L__BB9_101:
	setp.eq.s32 	%p61, %r5, 0;
	@%p61 bra 	$L__BB9_111;
	setp.eq.s32 	%p62, %r135, 0;
	@%p62 bra 	$L__BB9_108;
	shl.b32 	%r387, %r480, 10;
	add.s32 	%r143, %r6, %r387;
	ld.shared.u32 	%r144, [%r143];
	setp.eq.s32 	%p63, %r144, 0;
	@%p63 bra 	$L__BB9_105;
	cvt.u32.u64 	%r388, %rd5;
	shl.b32 	%r389, %r480, 8;
	add.s32 	%r390, %r389, %r388;
	mul.wide.u32 	%rd78, %r390, 8;
	add.s64 	%rd79, %rd2, %rd78;
	cvt.u64.u32 	%rd80, %r144;
	atom.global.add.u64 	%rd81, [%rd79], %rd80;
$L__BB9_105:
	ld.shared.u32 	%r145, [%r143+1024];
	setp.eq.s32 	%p64, %r145, 0;
	@%p64 bra 	$L__BB9_107;
	cvt.u32.u64 	%r391, %rd5;
	shl.b32 	%r392, %r480, 8;
	add.s32 	%r393, %r392, %r391;
	add.s32 	%r394, %r393, 256;
	mul.wide.u32 	%rd82, %r394, 8;
	add.s64 	%rd83, %rd2, %rd82;
	cvt.u64.u32 	%rd84, %r145;
	atom.global.add.u64 	%rd85, [%rd83], %rd84;
$L__BB9_107:
	add.s32 	%r480, %r480, 2;
$L__BB9_108:
	setp.eq.s32 	%p65, %r17, 0;
	@%p65 bra 	$L__BB9_111;
	shl.b32 	%r395, %r480, 10;
	add.s32 	%r396, %r6, %r395;
	ld.shared.u32 	%r148, [%r396];
	setp.eq.s32 	%p66, %r148, 0;
	@%p66 bra 	$L__BB9_111;
	cvt.u32.u64 	%r397, %rd5;
	shl.b32 	%r398, %r480, 8;
	add.s32 	%r399, %r398, %r397;
	mul.wide.u32 	%rd86, %r399, 8;
	add.s64 	%rd87, %rd2, %rd86;
	cvt.u64.u32 	%rd88, %r148;
	atom.global.add.u64 	%rd89, [%rd87], %rd88;
$L__BB9_111:
	cvt.u32.u64 	%r400, %rd5;
	setp.gt.u32 	%p67, %r400, 127;
	@%p67 bra 	$L__BB9_152;
	setp.lt.u32 	%p68, %r1, 7;
	mov.b32 	%r484, 0;
	@%p68 bra 	$L__BB9_131;
	mov.b32 	%r482, 0;
$L__BB9_114:
	.pragma "nounroll";
	shl.b32 	%r404, %r482, 10;
	add.s32 	%r150, %r6, %r404;
	ld.shared.u32 	%r151, [%r150+512];
	setp.eq.s32 	%p69, %r151, 0;
	shl.b32 	%r405, %r482, 8;
	add.s32 	%r406, %r405, %r400;
	mul.wide.u32 	%rd90, %r406, 8;
	add.s64 	%rd15, %rd2, %rd90;
	@%p69 bra 	$L__BB9_116;
	cvt.u64.u32 	%rd91, %r151;
	atom.global.add.u64 	%rd92, [%rd15+1024], %rd91;
$L__BB9_116:
	ld.shared.u32 	%r152, [%r150+1536];
	setp.eq.s32 	%p70, %r152, 0;
	@%p70 bra 	$L__BB9_118;
	cvt.u64.u32 	%rd93, %r152;
	atom.global.add.u64 	%rd94, [%rd15+3072], %rd93;
$L__BB9_118:
	ld.shared.u32 	%r153, [%r150+2560];
	setp.eq.s32 	%p71, %r153, 0;
	@%p71 bra 	$L__BB9_120;
	cvt.u64.u32 	%rd95, %r153;
	atom.global.add.u64 	%rd96, [%rd15+5120], %rd95;
$L__BB9_120:
	ld.shared.u32 	%r154, [%r150+3584];
	setp.eq.s32 	%p72, %r154, 0;
	@%p72 bra 	$L__BB9_122;
	cvt.u64.u32 	%rd97, %r154;
	atom.global.add.u64 	%rd98, [%rd15+7168], %rd97;
$L__BB9_122:
	ld.shared.u32 	%r155, [%r150+4608];
	setp.eq.s32 	%p73, %r155, 0;
	@%p73 bra 	$L__BB9_124;
	cvt.u64.u32 	%rd99, %r155;
	atom.global.add.u64 	%rd100, [%rd15+9216], %rd99;
$L__BB9_124:
	ld.shared.u32 	%r156, [%r150+5632];
	setp.eq.s32 	%p74, %r156, 0;
	@%p74 bra 	$L__BB9_126;
	cvt.u64.u32 	%rd101, %r156;
	atom.global.add.u64 	%rd102, [%rd15+11264], %rd101;
$L__BB9_126:
	ld.shared.u32 	%r157, [%r150+6656];
	setp.eq.s32 	%p75, %r157, 0;
	@%p75 bra 	$L__BB9_128;
	cvt.u64.u32 	%rd103, %r157;
	atom.global.add.u64 	%rd104, [%rd15+13312], %rd103;
$L__BB9_128:
	ld.shared.u32 	%r158, [%r150+7680];
	setp.eq.s32 	%p76, %r158, 0;
	@%p76 bra 	$L__BB9_130;
	cvt.u64.u32 	%rd105, %r158;
	atom.global.add.u64 	%rd106, [%rd15+15360], %rd105;
$L__BB9_130:
	add.s32 	%r482, %r482, 8;
	setp.ne.s32 	%p77, %r482, %r16;
	mov.u32 	%r484, %r16;
	@%p77 bra 	$L__BB9_114;
$L__BB9_131:
	setp.eq.s32 	%p78, %r3, 0;
	@%p78 bra 	$L__BB9_152;
	setp.lt.u32 	%p79, %r4, 3;
	@%p79 bra 	$L__BB9_142;
	shl.b32 	%r407, %r484, 10;
	add.s32 	%r161, %r6, %r407;
	ld.shared.u32 	%r162, [%r161+512];
	setp.eq.s32 	%p80, %r162, 0;
	@%p80 bra 	$L__BB9_135;
	shl.b32 	%r409, %r484, 8;
	add.s32 	%r410, %r409, %r400;
	mul.wide.u32 	%rd107, %r410, 8;
	add.s64 	%rd108, %rd2, %rd107;
	cvt.u64.u32 	%rd109, %r162;
	atom.global.add.u64 	%rd110, [%rd108+1024], %rd109;
$L__BB9_135:
	ld.shared.u32 	%r163, [%r161+1536];
	setp.eq.s32 	%p81, %r163, 0;
	@%p81 bra 	$L__BB9_137;
	shl.b32 	%r412, %r484, 8;
	add.s32 	%r413, %r412, %r400;
	add.s32 	%r414, %r413, 256;
	mul.wide.u32 	%rd111, %r414, 8;
	add.s64 	%rd112, %rd2, %rd111;
	cvt.u64.u32 	%rd113, %r163;
	atom.global.add.u64 	%rd114, [%rd112+1024], %rd113;
$L__BB9_137:
	ld.shared.u32 	%r164, [%r161+2560];
	setp.eq.s32 	%p82, %r164, 0;
	@%p82 bra 	$L__BB9_139;
	shl.b32 	%r416, %r484, 8;
	add.s32 	%r417, %r416, %r400;
	add.s32 	%r418, %r417, 512;
	mul.wide.u32 	%rd115, %r418, 8;
	add.s64 	%rd116, %rd2, %rd115;
	cvt.u64.u32 	%rd117, %r164;
	atom.global.add.u64 	%rd118, [%rd116+1024], %rd117;
$L__BB9_139:
	ld.shared.u32 	%r165, [%r161+3584];
	setp.eq.s32 	%p83, %r165, 0;
	@%p83 bra 	$L__BB9_141;
	shl.b32 	%r420, %r484, 8;
	add.s32 	%r421, %r420, %r400;
	add.s32 	%r422, %r421, 768;
	mul.wide.u32 	%rd119, %r422, 8;
	add.s64 	%rd120, %rd2, %rd119;
	cvt.u64.u32 	%rd121, %r165;
	atom.global.add.u64 	%rd122, [%rd120+1024], %rd121;
$L__BB9_141:
	add.s32 	%r484, %r484, 4;
$L__BB9_142:
	setp.eq.s32 	%p84, %r5, 0;
	@%p84 bra 	$L__BB9_152;
	setp.eq.s32 	%p85, %r135, 0;
	@%p85 bra 	$L__BB9_149;
	shl.b32 	%r423, %r484, 10;
	add.s32 	%r168, %r6, %r423;
	ld.shared.u32 	%r169, [%r168+512];
	setp.eq.s32 	%p86, %r169, 0;
	@%p86 bra 	$L__BB9_146;
	shl.b32 	%r425, %r484, 8;
	add.s32 	%r426, %r425, %r400;
	mul.wide.u32 	%rd123, %r426, 8;
	add.s64 	%rd124, %rd2, %rd123;
	cvt.u64.u32 	%rd125, %r169;
	atom.global.add.u64 	%rd126, [%rd124+1024], %rd125;
$L__BB9_146:
	ld.shared.u32 	%r170, [%r168+1536];
	setp.eq.s32 	%p87, %r170, 0;
	@%p87 bra 	$L__BB9_148;
	shl.b32 	%r428, %r484, 8;
	add.s32 	%r429, %r428, %r400;
	add.s32 	%r430, %r429, 256;
	mul.wide.u32 	%rd127, %r430, 8;
	add.s64 	%rd128, %rd2, %rd127;
	cvt.u64.u32 	%rd129, %r170;
	atom.global.add.u64 	%rd130, [%rd128+1024], %rd129;
$L__BB9_148:
	add.s32 	%r484, %r484, 2;
$L__BB9_149:
	setp.eq.s32 	%p88, %r17, 0;
	@%p88 bra 	$L__BB9_152;
	shl.b32 	%r431, %r484, 10;
	add.s32 	%r432, %r6, %r431;
	ld.shared.u32 	%r173, [%r432+512];
	setp.eq.s32 	%p89, %r173, 0;
	@%p89 bra 	$L__BB9_152;
	shl.b32 	%r434, %r484, 8;
	add.s32 	%r435, %r434, %r400;
	mul.wide.u32 	%rd131, %r435, 8;
	add.s64 	%rd132, %rd2, %rd131;
	cvt.u64.u32 	%rd133, %r173;
	atom.global.add.u64 	%rd134, [%rd132+1024], %rd133;
$L__BB9_152:
	bar.sync 	0;
	add.s64 	%rd135, %rd135, 1;
	setp.ne.s64 	%p90, %rd135, %rd6;
	@%p90 bra 	$L__BB9_2;
$L__BB9_153:
	ret;

}
	// .globl	_ZN3cub18CUB_300001_SM_10006detail10radix_sort33DeviceRadixSortExclusiveSumKernelINS1_5radix10policy_hubIiiyE10Policy1000EyEEvPT0_
.visible .entry _ZN3cub18CUB_300001_SM_10006detail10radix_sort33DeviceRadixSortExclusiveSumKernelINS1_5radix10policy_hubIiiyE10Policy1000EyEEvPT0_(
	.param .u64 .ptr .align 1 _ZN3cub18CUB_300001_SM_10006detail10radix_sort33DeviceRadixSortExclusiveSumKernelINS1_5radix10policy_hubIiiyE10Policy1000EyEEvPT0__param_0
)
{
	.reg .pred 	%p<4>;
	.reg .b32 	%r<28>;
	.reg .b64 	%rd<54>;
	// demoted variable
	.shared .align 16 .b8 _ZZN3cub18CUB_300001_SM_10006detail10radix_sort33DeviceRadixSortExclusiveSumKernelINS1_5radix10policy_hubIiiyE10Policy1000EyEEvPT0_E12temp_storage[2336];
	ld.param.u64 	%rd5, [_ZN3cub18CUB_300001_SM_10006detail10radix_sort33DeviceRadixSortExclusiveSumKernelINS1_5radix10policy_hubIiiyE10Policy1000EyEEvPT0__param_0];
	cvta.to.global.u64 	%rd6, %rd5;
	mov.u32 	%r3, %ctaid.x;
	shl.b32 	%r4, %r3, 8;
	mov.u32 	%r1, %tid.x;
	setp.gt.u32 	%p1, %r1, 255;
	add.s32 	%r5, %r4, %r1;
	mul.wide.s32 	%rd7, %r5, 8;
	add.s64 	%rd1, %rd6, %rd7;
	@%p1 bra 	$L__BB10_2;
	ld.global.u64 	%rd53, [%rd1];
$L__BB10_2:
	shr.u32 	%r6, %r1, 3;
	add.s32 	%r7, %r6, %r1;
	shl.b32 	%r8, %r7, 3;
	mov.u32 	%r9, _ZZN3cub18CUB_300001_SM_10006detail10radix_sort33DeviceRadixSortExclusiveSumKernelINS1_5radix10policy_hubIiiyE10Policy1000EyEEvPT0_E12temp_storage;
	add.s32 	%r10, %r9, %r8;
	add.s32 	%r2, %r10, 16;
	st.shared.u64 	[%r10+16], %rd53;
	bar.sync 	0;
	setp.gt.u32 	%p2, %r1, 31;
	@%p2 bra 	$L__BB10_4;
	mad.lo.s32 	%r27, %r1, 72, %r9;
	ld.shared.u64 	%rd23, [%r27+16];
	ld.shared.u64 	%rd24, [%r27+24];
	ld.shared.u64 	%rd25, [%r27+32];
	ld.shared.u64 	%rd26, [%r27+40];
	ld.shared.u64 	%rd27, [%r27+48];
	ld.shared.u64 	%rd28, [%r27+56];
	ld.shared.u64 	%rd29, [%r27+64];
	ld.shared.u64 	%rd30, [%r27+72];
	add.s64 	%rd31, %rd24, %rd23;
	add.s64 	%rd32, %rd31, %rd25;
	add.s64 	%rd33, %rd32, %rd26;
	add.s64 	%rd34, %rd33, %rd27;
	add.s64 	%rd35, %rd34, %rd28;
	add.s64 	%rd36, %rd35, %rd29;
	add.s64 	%rd10, %rd36, %rd30;
	mov.b32 	%r11, 1;
	mov.b32 	%r24, 0;
	mov.b32 	%r25, -1;
	// begin inline asm
	{  .reg .u64 r0;  .reg .u32 lo;  .reg .u32 hi;  .reg .pred p;  mov.b64 {lo, hi}, %rd10;  shfl.sync.up.b32 lo|p, lo, %r11, %r24, %r25;  shfl.sync.up.b32 hi|p, hi, %r11, %r24, %r25;  mov.b64 r0, {lo, hi};  @p add.u64 r0, r0, %rd10;  mov.u64 %rd8, r0;}
	// end inline asm
	mov.b32 	%r14, 2;
	// begin inline asm
	{  .reg .u64 r0;  .reg .u32 lo;  .reg .u32 hi;  .reg .pred p;  mov.b64 {lo, hi}, %rd8;  shfl.sync.up.b32 lo|p, lo, %r14, %r24, %r25;  shfl.sync.up.b32 hi|p, hi, %r14, %r24, %r25;  mov.b64 r0, {lo, hi};  @p add.u64 r0, r0, %rd8;  mov.u64 %rd11, r0;}
	// end inline asm
	mov.b32 	%r17, 4;
	// begin inline asm
	{  .reg .u64 r0;  .reg .u32 lo;  .reg .u32 hi;  .reg .pred p;  mov.b64 {lo, hi}, %rd11;  shfl.sync.up.b32 lo|p, lo, %r17, %r24, %r25;  shfl.sync.up.b32 hi|p, hi, %r17, %r24, %r25;  mov.b64 r0, {lo, hi};  @p add.u64 r0, r0, %rd11;  mov.u64 %rd14, r0;}
	// end inline asm
	mov.b32 	%r20, 8;
	// begin inline asm
	{  .reg .u64 r0;  .reg .u32 lo;  .reg .u32 hi;  .reg .pred p;  mov.b64 {lo, hi}, %rd14;  shfl.sync.up.b32 lo|p, lo, %r20, %r24, %r25;  shfl.sync.up.b32 hi|p, hi, %r20, %r24, %r25;  mov.b64 r0, {lo, hi};  @p add.u64 r0, r0, %rd14;  mov.u64 %rd17, r0;}
	// end inline asm
	mov.b32 	%r23, 16;
	// begin inline asm
	{  .reg .u64 r0;  .reg .u32 lo;  .reg .u32 hi;  .reg .pred p;  mov.b64 {lo, hi}, %rd17;  shfl.sync.up.b32 lo|p, lo, %r23, %r24, %r25;  shfl.sync.up.b32 hi|p, hi, %r23, %r24, %r25;  mov.b64 r0, {lo, hi};  @p add.u64 r0, r0, %rd17;  mov.u64 %rd20, r0;}
	// end inline asm
	sub.s64 	%rd37, %rd20, %rd10;
	ld.shared.u64 	%rd38, [%r27+16];
	ld.shared.u64 	%rd39, [%r27+24];
	ld.shared.u64 	%rd40, [%r27+32];
	ld.shared.u64 	%rd41, [%r27+40];
	ld.shared.u64 	%rd42, [%r27+48];
	ld.shared.u64 	%rd43, [%r27+56];
	ld.shared.u64 	%rd44, [%r27+64];
	add.s64 	%rd45, %rd38, %rd37;
	add.s64 	%rd46, %rd39, %rd45;
	add.s64 	%rd47, %rd40, %rd46;
	add.s64 	%rd48, %rd41, %rd47;
	add.s64 	%rd49, %rd42, %rd48;
	add.s64 	%rd50, %rd43, %rd49;
	add.s64 	%rd51, %rd44, %rd50;
	st.shared.u64 	[%r27+16], %rd37;
	st.shared.u64 	[%r27+24], %rd45;
	st.shared.u64 	[%r27+32], %rd46;
	st.shared.u64 	[%r27+40], %rd47;
	st.shared.u64 	[%r27+48], %rd48;
	st.shared.u64 	[%r27+56], %rd49;
	st.shared.u64 	[%r27+64], %rd50;
	st.shared.u64 	[%r27+72], %rd51;
$L__BB10_4:
	setp.gt.u32 	%p3, %r1, 255;
	bar.sync 	0;
	@%p3 bra 	$L__BB10_6;
	ld.shared.u64 	%rd52, [%r2];
	st.global.u64 	[%rd1], %rd52;
$L__BB10_6:
	ret;

}
	// .globl	_ZN3cub18CUB_300001_SM_10006detail10radix_sort29DeviceRadixSortOnesweepKernelINS1_5radix10policy_hubIiiyE10Policy1000ELNS0_9SortOrderE0EiiyiiNS1_21identity_decomposer_tEEEvPT5_SB_PT3_PKSC_PT1_PKSG_PT2_PKSK_T4_iiT6_
.visible .entry _ZN3cub18CUB_300001_SM_10006detail10radix_sort29DeviceRadixSortOnesweepKernelINS1_5radix10policy_hubIiiyE10Policy1000ELNS0_9SortOrderE0EiiyiiNS1_21identity_decomposer_tEEEvPT5_SB_PT3_PKSC_PT1_PKSG_PT2_PKSK_T4_iiT6_(
	.param .u64 .ptr .align 1 _ZN3cub18CUB_300001_SM_10006detail10radix_sort29DeviceRadixSortOnesweepKernelINS1_5radix10policy_hubIiiyE10Policy1000ELNS0_9SortOrderE0EiiyiiNS1_21identity_decomposer_tEEEvPT5_SB_PT3_PKSC_PT1_PKSG_PT2_PKSK_T4_iiT6__param_0,
	.param .u64 .ptr .align 1 _ZN3cub18CUB_300001_SM_10006detail10radix_sort29DeviceRadixSortOnesweepKernelINS1_5radix10policy_hubIiiyE10Policy1000ELNS0_9SortOrderE0EiiyiiNS1_21identity_decomposer_tEEEvPT5_SB_PT3_PKSC_PT1_PKSG_PT2_PKSK_T4_iiT6__param_1,
	.param .u64 .ptr .align 1 _ZN3cub18CUB_300001_SM_10006detail10radix_sort29DeviceRadixSortOnesweepKernelINS1_5radix10policy_hubIiiyE10Policy1000ELNS0_9SortOrderE0EiiyiiNS1_21identity_decomposer_tEEEvPT5_SB_PT3_PKSC_PT1_PKSG_PT2_PKSK_T4_iiT6__param_2,
	.param .u64 .ptr .align 1 _ZN3cub18CUB_300001_SM_10006detail10radix_sort29DeviceRadixSortOnesweepKernelINS1_5radix10policy_hubIiiyE10Policy1000ELNS0_9SortOrderE0EiiyiiNS1_21identity_decomposer_tEEEvPT5_SB_PT3_PKSC_PT1_PKSG_PT2_PKSK_T4_iiT6__param_3,
	.param .u64 .ptr .align 1 _ZN3cub18CUB_300001_SM_10006detail10radix_sort29DeviceRadixSortOnesweepKernelINS1_5radix10policy_hubIiiyE10Policy1000ELNS0_9SortOrderE0EiiyiiNS1_21identity_decomposer_tEEEvPT5_SB_PT3_PKSC_PT1_PKSG_PT2_PKSK_T4_iiT6__param_4,
	.param .u64 .ptr .align 1 _ZN3cub18CUB_300001_SM_10006detail10radix_sort29DeviceRadixSortOnesweepKernelINS1_5radix10policy_hubIiiyE10Policy1000ELNS0_9SortOrderE0EiiyiiNS1_21identity_decomposer_tEEEvPT5_SB_PT3_PKSC_PT1_PKSG_PT2_PKSK_T4_iiT6__param_5,
	.param .u64 .ptr .align 1 _ZN3cub18CUB_300001_SM_10006detail10radix_sort29DeviceRadixSortOnesweepKernelINS1_5radix10policy_hubIiiyE10Policy1000ELNS0_9SortOrderE0EiiyiiNS1_21identity_decomposer_tEEEvPT5_SB_PT3_PKSC_PT1_PKSG_PT2_PKSK_T4_iiT6__param_6,
	.param .u64 .ptr .align 1 _ZN3cub18CUB_300001_SM_10006detail10radix_sort29DeviceRadixSortOnesweepKernelINS1_5radix10policy_hubIiiyE10Policy1000ELNS0_9SortOrderE0EiiyiiNS1_21identity_decomposer_tEEEvPT5_SB_PT3_PKSC_PT1_PKSG_PT2_PKSK_T4_iiT6__param_7,
	.param .u32 _ZN3cub18CUB_300001_SM_10006detail10radix_sort29DeviceRadixSortOnesweepKernelINS1_5radix10policy_hubIiiyE10Policy1000ELNS0_9SortOrderE0EiiyiiNS1_21identity_decomposer_tEEEvPT5_SB_PT3_PKSC_PT1_PKSG_PT2_PKSK_T4_iiT6__param_8,
	.param .u32 _ZN3cub18CUB_300001_SM_10006detail10radix_sort29DeviceRadixSortOnesweepKernelINS1_5radix10policy_hubIiiyE10Policy1000ELNS0_9SortOrderE0EiiyiiNS1_21identity_decomposer_tEEEvPT5_SB_PT3_PKSC_PT1_PKSG_PT2_PKSK_T4_iiT6__param_9,
	.param .u32 _ZN3cub18CUB_300001_SM_10006detail10radix_sort29DeviceRadixSortOnesweepKernelINS1_5radix10policy_hubIiiyE10Policy1000ELNS0_9SortOrderE0EiiyiiNS1_21identity_decomposer_tEEEvPT5_SB_PT3_PKSC_PT1_PKSG_PT2_PKSK_T4_iiT6__param_10,
	.param .align 1 .b8 _ZN3cub18CUB_300001_SM_10006detail10radix_sort29DeviceRadixSortOnesweepKernelINS1_5radix10policy_hubIiiyE10Policy1000ELNS0_9SortOrderE0EiiyiiNS1_21identity_decomposer_tEEEvPT5_SB_PT3_PKSC_PT1_PKSG_PT2_PKSK_T4_iiT6__param_11[1]
)
.maxntid 384
{
	.reg .pred 	%p<205>;
	.reg .b32 	%r<2283>;
	.reg .b64 	%rd<457>;
	// demoted variable
	.shared .align 16 .b8 _ZZN3cub18CUB_300001_SM_10006detail10radix_sort29DeviceRadixSortOnesweepKernelINS1_5radix10policy_hubIiiyE10Policy1000ELNS0_9SortOrderE0EiiyiiNS1_21identity_decomposer_tEEEvPT5_SB_PT3_PKSC_PT1_PKSG_PT2_PKSK_T4_iiT6_E1s[28160];
	ld.param.u64 	%rd43, [_ZN3cub18CUB_300001_SM_10006detail10radix_sort29DeviceRadixSortOnesweepKernelINS1_5radix10policy_hubIiiyE10Policy1000ELNS0_9SortOrderE0EiiyiiNS1_21identity_decomposer_tEEEvPT5_SB_PT3_PKSC_PT1_PKSG_PT2_PKSK_T4_iiT6__param_0];
	ld.param.u64 	%rd44, [_ZN3cub18CUB_300001_SM_10006detail10radix_sort29DeviceRadixSortOnesweepKernelINS1_5radix10policy_hubIiiyE10Policy1000ELNS0_9SortOrderE0EiiyiiNS1_21identity_decomposer_tEEEvPT5_SB_PT3_PKSC_PT1_PKSG_PT2_PKSK_T4_iiT6__param_1];
	ld.param.u64 	%rd47, [_ZN3cub18CUB_300001_SM_10006detail10radix_sort29DeviceRadixSortOnesweepKernelINS1_5radix10policy_hubIiiyE10Policy1000ELNS0_9SortOrderE0EiiyiiNS1_21identity_decomposer_tEEEvPT5_SB_PT3_PKSC_PT1_PKSG_PT2_PKSK_T4_iiT6__param_4];
	ld.param.u64 	%rd50, [_ZN3cub18CUB_300001_SM_10006detail10radix_sort29DeviceRadixSortOnesweepKernelINS1_5radix10policy_hubIiiyE10Policy1000ELNS0_9SortOrderE0EiiyiiNS1_21identity_decomposer_tEEEvPT5_SB_PT3_PKSC_PT1_PKSG_PT2_PKSK_T4_iiT6__param_5];
	cvta.to.global.u64 	%rd1, %rd47;
	cvta.to.global.u64 	%rd2, %rd43;
	cvta.to.global.u64 	%rd3, %rd50;
	mov.u32 	%r1, %tid.x;
	// begin inline asm
	mov.u32 %r443, %laneid;
	// end inline asm
	setp.ne.s32 	%p1, %r1, 0;
	@%p1 bra 	$L__BB11_2;
	cvta.to.global.u64 	%rd51, %rd44;
	atom.global.add.u32 	%r444, [%rd51], 1;
	st.shared.u32 	[_ZZN3cub18CUB_300001_SM_10006detail10radix_sort29DeviceRadixSortOnesweepKernelINS1_5radix10policy_hubIiiyE10Policy1000ELNS0_9SortOrderE0EiiyiiNS1_21identity_decomposer_tEEEvPT5_SB_PT3_PKSC_PT1_PKSG_PT2_PKSK_T4_iiT6_E1s+26112], %r444;
$L__BB11_2:
	ld.param.u32 	%r2078, [_ZN3cub18CUB_300001_SM_10006detail10radix_sort29DeviceRadixSortOnesweepKernelINS1_5radix10policy_hubIiiyE10Policy1000ELNS0_9SortOrderE0EiiyiiNS1_21identity_decomposer_tEEEvPT5_SB_PT3_PKSC_PT1_PKSG_PT2_PKSK_T4_iiT6__param_8];
	bar.sync 	0;
	ld.shared.u32 	%r3, [_ZZN3cub18CUB_300001_SM_10006detail10radix_sort29DeviceRadixSortOnesweepKernelINS1_5radix10policy_hubIiiyE10Policy1000ELNS0_9SortOrderE0EiiyiiNS1_21identity_decomposer_tEEEvPT5_SB_PT3_PKSC_PT1_PKSG_PT2_PKSK_T4_iiT6_E1s+26112];
	mul.lo.s32 	%r445, %r3, 6528;
	add.s32 	%r4, %r445, 6528;
	setp.gt.s32 	%p2, %r4, %r2078;
	cvt.s64.s32 	%rd4, %r445;
	@%p2 bra 	$L__BB11_4;
	and.b32  	%r446, %r1, 31;
	and.b32  	%r447, %r1, 992;
	mul.lo.s32 	%r448, %r447, 17;
	or.b32  	%r449, %r448, %r446;
	cvt.u64.u32 	%rd52, %r449;
	add.s64 	%rd53, %rd52, %rd4;
	shl.b64 	%rd54, %rd53, 2;
	add.s64 	%rd55, %rd3, %rd54;
	ld.global.u32 	%r2165, [%rd55];
	ld.global.u32 	%r2164, [%rd55+128];
	ld.global.u32 	%r2163, [%rd55+256];
	ld.global.u32 	%r2162, [%rd55+384];
	ld.global.u32 	%r2161, [%rd55+512];
	ld.global.u32 	%r2160, [%rd55+640];
	ld.global.u32 	%r2159, [%rd55+768];
	ld.global.u32 	%r2158, [%rd55+896];
	ld.global.u32 	%r2157, [%rd55+1024];
	ld.global.u32 	%r2156, [%rd55+1152];
	ld.global.u32 	%r2155, [%rd55+1280];
	ld.global.u32 	%r2154, [%rd55+1408];
	ld.global.u32 	%r2153, [%rd55+1536];
	ld.global.u32 	%r2152, [%rd55+1664];
	ld.global.u32 	%r2151, [%rd55+1792];
	ld.global.u32 	%r2150, [%rd55+1920];
	ld.global.u32 	%r2149, [%rd55+2048];
	bra.uni 	$L__BB11_38;
$L__BB11_4:
	ld.param.u32 	%r2079, [_ZN3cub18CUB_300001_SM_10006detail10radix_sort29DeviceRadixSortOnesweepKernelINS1_5radix10policy_hubIiiyE10Policy1000ELNS0_9SortOrderE0EiiyiiNS1_21identity_decomposer_tEEEvPT5_SB_PT3_PKSC_PT1_PKSG_PT2_PKSK_T4_iiT6__param_8];
	cvt.u32.u64 	%r451, %rd4;
	sub.s32 	%r22, %r2079, %r451;
	and.b32  	%r452, %r1, 31;
	and.b32  	%r453, %r1, 992;
	mul.lo.s32 	%r454, %r453, 17;
	or.b32  	%r23, %r454, %r452;
	setp.ge.s32 	%p3, %r23, %r22;
	cvt.u64.u32 	%rd56, %r23;
	add.s64 	%rd57, %rd56, %rd4;
	shl.b64 	%rd58, %rd57, 2;
	add.s64 	%rd5, %rd3, %rd58;
	mov.b32 	%r2165, 2147483647;
	@%p3 bra 	$L__BB11_6;
	ld.global.u32 	%r2165, [%rd5];
$L__BB11_6:
	add.s32 	%r456, %r23, 32;
	setp.ge.s32 	%p4, %r456, %r22;
	mov.b32 	%r2164, 2147483647;
	@%p4 bra 	$L__BB11_8;
	ld.global.u32 	%r2164, [%rd5+128];
$L__BB11_8:
	add.s32 	%r458, %r23, 64;
	setp.ge.s32 	%p5, %r458, %r22;
	mov.b32 	%r2163, 2147483647;
	@%p5 bra 	$L__BB11_10;
	ld.global.u32 	%r2163, [%rd5+256];
$L__BB11_10:
	add.s32 	%r460, %r23, 96;
	setp.ge.s32 	%p6, %r460, %r22;
	mov.b32 	%r2162, 2147483647;
	@%p6 bra 	$L__BB11_12;
	ld.global.u32 	%r2162, [%rd5+384];
$L__BB11_12:
	add.s32 	%r462, %r23, 128;
	setp.ge.s32 	%p7, %r462, %r22;
	mov.b32 	%r2161, 2147483647;
	@%p7 bra 	$L__BB11_14;
	ld.global.u32 	%r2161, [%rd5+512];
$L__BB11_14:
	add.s32 	%r464, %r23, 160;
	setp.ge.s32 	%p8, %r464, %r22;
	mov.b32 	%r2160, 2147483647;
	@%p8 bra 	$L__BB11_16;
	ld.global.u32 	%r2160, [%rd5+640];
$L__BB11_16:
	add.s32 	%r466, %r23, 192;
	setp.ge.s32 	%p9, %r466, %r22;
	mov.b32 	%r2159, 2147483647;
	@%p9 bra 	$L__BB11_18;
	ld.global.u32 	%r2159, [%rd5+768];
$L__BB11_18:
	add.s32 	%r468, %r23, 224;
	setp.ge.s32 	%p10, %r468, %r22;
	mov.b32 	%r2158, 2147483647;
	@%p10 bra 	$L__BB11_20;
	ld.global.u32 	%r2158, [%rd5+896];
$L__BB11_20:
	add.s32 	%r470, %r23, 256;
	setp.ge.s32 	%p11, %r470, %r22;
	mov.b32 	%r2157, 2147483647;
	@%p11 bra 	$L__BB11_22;
	ld.global.u32 	%r2157, [%rd5+1024];
$L__BB11_22:
	add.s32 	%r472, %r23, 288;
	setp.ge.s32 	%p12, %r472, %r22;
	mov.b32 	%r2156, 2147483647;
	@%p12 bra 	$L__BB11_24;
	ld.global.u32 	%r2156, [%rd5+1152];
$L__BB11_24:
	add.s32 	%r474, %r23, 320;
	setp.ge.s32 	%p13, %r474, %r22;
	mov.b32 	%r2155, 2147483647;
	@%p13 bra 	$L__BB11_26;
	ld.global.u32 	%r2155, [%rd5+1280];
$L__BB11_26:
	add.s32 	%r476, %r23, 352;
	setp.ge.s32 	%p14, %r476, %r22;
	mov.b32 	%r2154, 2147483647;
	@%p14 bra 	$L__BB11_28;
	ld.global.u32 	%r2154, [%rd5+1408];
$L__BB11_28:
	add.s32 	%r478, %r23, 384;
	setp.ge.s32 	%p15, %r478, %r22;
	mov.b32 	%r2153, 2147483647;
	@%p15 bra 	$L__BB11_30;
	ld.global.u32 	%r2153, [%rd5+1536];
$L__BB11_30:
	add.s32 	%r480, %r23, 416;
	setp.ge.s32 	%p16, %r480, %r22;
	mov.b32 	%r2152, 2147483647;
	@%p16 bra 	$L__BB11_32;
	ld.global.u32 	%r2152, [%rd5+1664];
$L__BB11_32:
	add.s32 	%r482, %r23, 448;
	setp.ge.s32 	%p17, %r482, %r22;
	mov.b32 	%r2151, 2147483647;
	@%p17 bra 	$L__BB11_34;
	ld.global.u32 	%r2151, [%rd5+1792];
$L__BB11_34:
	add.s32 	%r484, %r23, 480;
	setp.ge.s32 	%p18, %r484, %r22;
	mov.b32 	%r2150, 2147483647;
	@%p18 bra 	$L__BB11_36;
	ld.global.u32 	%r2150, [%rd5+1920];
$L__BB11_36:
	add.s32 	%r486, %r23, 512;
	setp.ge.s32 	%p19, %r486, %r22;
	mov.b32 	%r2149, 2147483647;
	@%p19 bra 	$L__BB11_38;
	ld.global.u32 	%r2149, [%rd5+2048];
$L__BB11_38:
	ld.param.u32 	%r2131, [_ZN3cub18CUB_300001_SM_10006detail10radix_sort29DeviceRadixSortOnesweepKernelINS1_5radix10policy_hubIiiyE10Policy1000ELNS0_9SortOrderE0EiiyiiNS1_21identity_decomposer_tEEEvPT5_SB_PT3_PKSC_PT1_PKSG_PT2_PKSK_T4_iiT6__param_10];
	mov.b32 	%r487, -1;
	shl.b32 	%r488, %r487, %r2131;
	not.b32 	%r74, %r488;
	shr.u32 	%r75, %r1, 5;
	shl.b32 	%r489, %r75, 10;
	mov.u32 	%r490, _ZZN3cub18CUB_300001_SM_10006detail10radix_sort29DeviceRadixSortOnesweepKernelINS1_5radix10policy_hubIiiyE10Policy1000ELNS0_9SortOrderE0EiiyiiNS1_21identity_decomposer_tEEEvPT5_SB_PT3_PKSC_PT1_PKSG_PT2_PKSK_T4_iiT6_E1s;
	add.s32 	%r76, %r490, %r489;
	setp.gt.s32 	%p20, %r443, 255;
	@%p20 bra 	$L__BB11_51;
	max.s32 	%r491, %r443, 224;
	sub.s32 	%r492, %r491, %r443;
	add.s32 	%r493, %r492, 31;
	shr.u32 	%r494, %r493, 5;
	add.s32 	%r77, %r494, 1;
	and.b32  	%r78, %r77, 15;
	setp.lt.u32 	%p21, %r493, 480;
	mov.u32 	%r2169, %r443;
	@%p21 bra 	$L__BB11_42;
	and.b32  	%r495, %r77, 268435440;
	neg.s32 	%r2167, %r495;
	shl.b32 	%r497, %r443, 2;
	add.s32 	%r498, %r489, %r497;
	add.s32 	%r500, %r498, %r490;
	add.s32 	%r2166, %r500, 1024;
	mov.u32 	%r2169, %r443;
$L__BB11_41:
	.pragma "nounroll";
	mov.b32 	%r501, 0;
	st.shared.u32 	[%r2166+-1024], %r501;
	st.shared.u32 	[%r2166+-896], %r501;
	st.shared.u32 	[%r2166+-768], %r501;
	st.shared.u32 	[%r2166+-640], %r501;
	st.shared.u32 	[%r2166+-512], %r501;
	st.shared.u32 	[%r2166+-384], %r501;
	st.shared.u32 	[%r2166+-256], %r501;
	st.shared.u32 	[%r2166+-128], %r501;
	st.shared.u32 	[%r2166], %r501;
	st.shared.u32 	[%r2166+128], %r501;
	st.shared.u32 	[%r2166+256], %r501;
	st.shared.u32 	[%r2166+384], %r501;
	st.shared.u32 	[%r2166+512], %r501;
	st.shared.u32 	[%r2166+640], %r501;
	st.shared.u32 	[%r2166+768], %r501;
	st.shared.u32 	[%r2166+896], %r501;
	add.s32 	%r2169, %r2169, 512;
	add.s32 	%r2167, %r2167, 16;
	add.s32 	%r2166, %r2166, 2048;
	setp.ne.s32 	%p22, %r2167, 0;
	@%p22 bra 	$L__BB11_41;
$L__BB11_42:
	setp.eq.s32 	%p23, %r78, 0;
	@%p23 bra 	$L__BB11_51;
	and.b32  	%r88, %r77, 7;
	setp.lt.u32 	%p24, %r78, 8;
	@%p24 bra 	$L__BB11_45;
	shl.b32 	%r502, %r2169, 2;
	add.s32 	%r503, %r76, %r502;
	mov.b32 	%r504, 0;
	st.shared.u32 	[%r503], %r504;
	st.shared.u32 	[%r503+128], %r504;
	st.shared.u32 	[%r503+256], %r504;
	st.shared.u32 	[%r503+384], %r504;
	st.shared.u32 	[%r503+512], %r504;
	st.shared.u32 	[%r503+640], %r504;
	st.shared.u32 	[%r503+768], %r504;
	st.shared.u32 	[%r503+896], %r504;
	add.s32 	%r2169, %r2169, 256;
$L__BB11_45:
	setp.eq.s32 	%p25, %r88, 0;
	@%p25 bra 	$L__BB11_51;
	and.b32  	%r91, %r77, 3;
	setp.lt.u32 	%p26, %r88, 4;
	@%p26 bra 	$L__BB11_48;
	shl.b32 	%r505, %r2169, 2;
	add.s32 	%r506, %r76, %r505;
	mov.b32 	%r507, 0;
	st.shared.u32 	[%r506], %r507;
	st.shared.u32 	[%r506+128], %r507;
	st.shared.u32 	[%r506+256], %r507;
	st.shared.u32 	[%r506+384], %r507;
	add.s32 	%r2169, %r2169, 128;
$L__BB11_48:
	setp.eq.s32 	%p27, %r91, 0;
	@%p27 bra 	$L__BB11_51;
	shl.b32 	%r509, %r2169, 2;
	add.s32 	%r510, %r489, %r509;
	add.s32 	%r2173, %r490, %r510;
	neg.s32 	%r2172, %r91;
$L__BB11_50:
	.pragma "nounroll";
	mov.b32 	%r512, 0;
	st.shared.u32 	[%r2173], %r512;
	add.s32 	%r2173, %r2173, 128;
	add.s32 	%r2172, %r2172, 1;
	setp.ne.s32 	%p28, %r2172, 0;
	@%p28 bra 	$L__BB11_50;
$L__BB11_51:
	ld.param.u32 	%r2094, [_ZN3cub18CUB_300001_SM_10006detail10radix_sort29DeviceRadixSortOnesweepKernelINS1_5radix10policy_hubIiiyE10Policy1000ELNS0_9SortOrderE0EiiyiiNS1_21identity_decomposer_tEEEvPT5_SB_PT3_PKSC_PT1_PKSG_PT2_PKSK_T4_iiT6__param_9];
	bar.warp.sync 	-1;
	xor.b32  	%r514, %r2165, -2147483648;
	shr.u32 	%r515, %r514, %r2094;
	and.b32  	%r100, %r515, %r74;
	shl.b32 	%r516, %r100, 2;
	add.s32 	%r517, %r76, %r516;
	atom.shared.add.u32 	%r518, [%r517], 1;
	xor.b32  	%r2227, %r2164, -2147483648;
	shr.u32 	%r520, %r2227, %r2094;
	and.b32  	%r521, %r520, %r74;
	shl.b32 	%r522, %r521, 2;
	add.s32 	%r523, %r76, %r522;
	atom.shared.add.u32 	%r524, [%r523], 1;
	xor.b32  	%r2226, %r2163, -2147483648;
	shr.u32 	%r526, %r2226, %r2094;
	and.b32  	%r527, %r526, %r74;
	shl.b32 	%r528, %r527, 2;
	add.s32 	%r529, %r76, %r528;
	atom.shared.add.u32 	%r530, [%r529], 1;
	xor.b32  	%r2225, %r2162, -2147483648;
	shr.u32 	%r532, %r2225, %r2094;
	and.b32  	%r533, %r532, %r74;
	shl.b32 	%r534, %r533, 2;
	add.s32 	%r535, %r76, %r534;
	atom.shared.add.u32 	%r536, [%r535], 1;
	xor.b32  	%r537, %r2161, -2147483648;
	shr.u32 	%r538, %r537, %r2094;
	and.b32  	%r539, %r538, %r74;
	shl.b32 	%r540, %r539, 2;
	add.s32 	%r541, %r76, %r540;
	atom.shared.add.u32 	%r542, [%r541], 1;
	xor.b32  	%r543, %r2160, -2147483648;
	shr.u32 	%r544, %r543, %r2094;
	and.b32  	%r545, %r544, %r74;
	shl.b32 	%r546, %r545, 2;
	add.s32 	%r547, %r76, %r546;
	atom.shared.add.u32 	%r548, [%r547], 1;
	xor.b32  	%r549, %r2159, -2147483648;
	shr.u32 	%r550, %r549, %r2094;
	and.b32  	%r551, %r550, %r74;
	shl.b32 	%r552, %r551, 2;
	add.s32 	%r553, %r76, %r552;
	atom.shared.add.u32 	%r554, [%r553], 1;
	xor.b32  	%r555, %r2158, -2147483648;
	shr.u32 	%r556, %r555, %r2094;
	and.b32  	%r557, %r556, %r74;
	shl.b32 	%r558, %r557, 2;
	add.s32 	%r559, %r76, %r558;
	atom.shared.add.u32 	%r560, [%r559], 1;
	xor.b32  	%r561, %r2157, -2147483648;
	shr.u32 	%r562, %r561, %r2094;
	and.b32  	%r563, %r562, %r74;
	shl.b32 	%r564, %r563, 2;
	add.s32 	%r565, %r76, %r564;
	atom.shared.add.u32 	%r566, [%r565], 1;
	xor.b32  	%r567, %r2156, -2147483648;
	shr.u32 	%r568, %r567, %r2094;
	and.b32  	%r569, %r568, %r74;
	shl.b32 	%r570, %r569, 2;
	add.s32 	%r571, %r76, %r570;
	atom.shared.add.u32 	%r572, [%r571], 1;
	xor.b32  	%r573, %r2155, -2147483648;
	shr.u32 	%r574, %r573, %r2094;
	and.b32  	%r575, %r574, %r74;
	shl.b32 	%r576, %r575, 2;
	add.s32 	%r577, %r76, %r576;
	atom.shared.add.u32 	%r578, [%r577], 1;
	xor.b32  	%r579, %r2154, -2147483648;
	shr.u32 	%r580, %r579, %r2094;
	and.b32  	%r581, %r580, %r74;
	shl.b32 	%r582, %r581, 2;
	add.s32 	%r583, %r76, %r582;
	atom.shared.add.u32 	%r584, [%r583], 1;
	xor.b32  	%r585, %r2153, -2147483648;
	shr.u32 	%r586, %r585, %r2094;
	and.b32  	%r587, %r586, %r74;
	shl.b32 	%r588, %r587, 2;
	add.s32 	%r589, %r76, %r588;
	atom.shared.add.u32 	%r590, [%r589], 1;
	xor.b32  	%r591, %r2152, -2147483648;
	shr.u32 	%r592, %r591, %r2094;
	and.b32  	%r593, %r592, %r74;
	shl.b32 	%r594, %r593, 2;
	add.s32 	%r595, %r76, %r594;
	atom.shared.add.u32 	%r596, [%r595], 1;
	xor.b32  	%r597, %r2151, -2147483648;
	shr.u32 	%r598, %r597, %r2094;
	and.b32  	%r599, %r598, %r74;
	shl.b32 	%r600, %r599, 2;
	add.s32 	%r601, %r76, %r600;
	atom.shared.add.u32 	%r602, [%r601], 1;
	xor.b32  	%r603, %r2150, -2147483648;
	shr.u32 	%r604, %r603, %r2094;
	and.b32  	%r605, %r604, %r74;
	shl.b32 	%r606, %r605, 2;
	add.s32 	%r607, %r76, %r606;
	atom.shared.add.u32 	%r608, [%r607], 1;
	xor.b32  	%r2212, %r2149, -2147483648;
	shr.u32 	%r610, %r2212, %r2094;
	and.b32  	%r611, %r610, %r74;
	shl.b32 	%r612, %r611, 2;
	add.s32 	%r613, %r76, %r612;
	atom.shared.add.u32 	%r614, [%r613], 1;
	bar.sync 	0;
	setp.gt.u32 	%p29, %r1, 255;
	shl.b32 	%r615, %r1, 2;
	add.s32 	%r101, %r490, %r615;
	mov.b32 	%r2174, 0;
	@%p29 bra 	$L__BB11_53;
	ld.shared.u32 	%r617, [%r101];
	mov.b32 	%r618, 0;
	st.shared.u32 	[%r101], %r618;
	ld.shared.u32 	%r619, [%r101+1024];
	st.shared.u32 	[%r101+1024], %r617;
	add.s32 	%r620, %r619, %r617;
	ld.shared.u32 	%r621, [%r101+2048];
	st.shared.u32 	[%r101+2048], %r620;
	add.s32 	%r622, %r621, %r620;
	ld.shared.u32 	%r623, [%r101+3072];
	st.shared.u32 	[%r101+3072], %r622;
	add.s32 	%r624, %r623, %r622;
	ld.shared.u32 	%r625, [%r101+4096];
	st.shared.u32 	[%r101+4096], %r624;
	add.s32 	%r626, %r625, %r624;
	ld.shared.u32 	%r627, [%r101+5120];
	st.shared.u32 	[%r101+5120], %r626;
	add.s32 	%r628, %r627, %r626;
	ld.shared.u32 	%r629, [%r101+6144];
	st.shared.u32 	[%r101+6144], %r628;
	add.s32 	%r630, %r629, %r628;
	ld.shared.u32 	%r631, [%r101+7168];
	st.shared.u32 	[%r101+7168], %r630;
	add.s32 	%r632, %r631, %r630;
	ld.shared.u32 	%r633, [%r101+8192];
	st.shared.u32 	[%r101+8192], %r632;
	add.s32 	%r634, %r633, %r632;
	ld.shared.u32 	%r635, [%r101+9216];
	st.shared.u32 	[%r101+9216], %r634;
	add.s32 	%r636, %r635, %r634;
	ld.shared.u32 	%r637, [%r101+10240];
	st.shared.u32 	[%r101+10240], %r636;
	add.s32 	%r638, %r637, %r636;
	ld.shared.u32 	%r639, [%r101+11264];
	st.shared.u32 	[%r101+11264], %r638;
	add.s32 	%r2174, %r639, %r638;
$L__BB11_53:
	setp.gt.u32 	%p30, %r1, 255;
	shl.b32 	%r640, %r3, 8;
	add.s32 	%r641, %r640, %r1;
	mul.wide.s32 	%rd59, %r641, 4;
	add.s64 	%rd6, %rd2, %rd59;
	@%p30 bra 	$L__BB11_55;
	or.b32  	%r642, %r2174, 1073741824;
	st.volatile.global.u32 	[%rd6], %r642;
$L__BB11_55:
	ld.param.u64 	%rd442, [_ZN3cub18CUB_300001_SM_10006detail10radix_sort29DeviceRadixSortOnesweepKernelINS1_5radix10policy_hubIiiyE10Policy1000ELNS0_9SortOrderE0EiiyiiNS1_21identity_decomposer_tEEEvPT5_SB_PT3_PKSC_PT1_PKSG_PT2_PKSK_T4_iiT6__param_7];
	xor.b32  	%r2223, %r2160, -2147483648;
	xor.b32  	%r2224, %r2161, -2147483648;
	xor.b32  	%r2222, %r2159, -2147483648;
	xor.b32  	%r2221, %r2158, -2147483648;
	xor.b32  	%r2228, %r2165, -2147483648;
	xor.b32  	%r2218, %r2155, -2147483648;
	xor.b32  	%r2220, %r2157, -2147483648;
	xor.b32  	%r2217, %r2154, -2147483648;
	xor.b32  	%r2219, %r2156, -2147483648;
	xor.b32  	%r2215, %r2152, -2147483648;
	xor.b32  	%r2216, %r2153, -2147483648;
	xor.b32  	%r2213, %r2150, -2147483648;
	xor.b32  	%r2214, %r2151, -2147483648;
	setp.lt.u32 	%p31, %r1, 256;
	setp.eq.s32 	%p32, %r2174, 6528;
	and.pred  	%p33, %p31, %p32;
	selp.u32 	%r643, 1, 0, %p33;
	{ 
	.reg .pred 	%p1; 
	.reg .pred 	%p2; 
	setp.ne.u32 	%p1, %r643, 0; 
	bar.red.or.pred 	%p2, 0, %p1; 
	selp.u32 	%r644, 1, 0, %p2; 
	}
	setp.eq.s32 	%p34, %r644, 0;
	and.b32  	%r645, %r1, 992;
	and.b32  	%r646, %r1, 31;
	mul.lo.s32 	%r647, %r645, 17;
	or.b32  	%r648, %r647, %r646;
	cvt.u64.u32 	%rd7, %r648;
	mul.lo.s32 	%r649, %r3, 6528;
	cvt.s64.s32 	%rd60, %r649;
	add.s64 	%rd61, %rd7, %rd60;
	cvta.to.global.u64 	%rd62, %rd442;
	shl.b64 	%rd63, %rd61, 2;
	add.s64 	%rd8, %rd62, %rd63;
	cvt.u64.u32 	%rd9, %r1;
	@%p34 bra 	$L__BB11_175;
	setp.gt.u32 	%p35, %r1, 255;
	shl.b32 	%r650, %r1, 3;
	mov.u32 	%r651, _ZZN3cub18CUB_300001_SM_10006detail10radix_sort29DeviceRadixSortOnesweepKernelINS1_5radix10policy_hubIiiyE10Policy1000ELNS0_9SortOrderE0EiiyiiNS1_21identity_decomposer_tEEEvPT5_SB_PT3_PKSC_PT1_PKSG_PT2_PKSK_T4_iiT6_E1s;
	add.s32 	%r652, %r651, %r650;
	add.s32 	%r121, %r652, 26112;
	@%p35 bra 	$L__BB11_64;
	ld.param.u64 	%rd436, [_ZN3cub18CUB_300001_SM_10006detail10radix_sort29DeviceRadixSortOnesweepKernelINS1_5radix10policy_hubIiiyE10Policy1000ELNS0_9SortOrderE0EiiyiiNS1_21identity_decomposer_tEEEvPT5_SB_PT3_PKSC_PT1_PKSG_PT2_PKSK_T4_iiT6__param_3];
	cvta.to.global.u64 	%rd64, %rd436;
	shl.b64 	%rd65, %rd9, 3;
	add.s64 	%rd66, %rd64, %rd65;
	ld.global.u64 	%rd67, [%rd66];
	setp.gt.u32 	%p36, %r1, %r100;
	selp.b64 	%rd68, 6528, 0, %p36;
	sub.s64 	%rd455, %rd67, %rd68;
	st.shared.u64 	[%r121], %rd455;
	setp.lt.s32 	%p37, %r3, 1;
	mov.u32 	%r2178, %r2174;
	@%p37 bra 	$L__BB11_63;
	mov.b32 	%r2176, -1;
	mov.u32 	%r2175, %r3;
	mov.u32 	%r2178, %r2174;
$L__BB11_59:
	ld.param.u64 	%rd429, [_ZN3cub18CUB_300001_SM_10006detail10radix_sort29DeviceRadixSortOnesweepKernelINS1_5radix10policy_hubIiiyE10Policy1000ELNS0_9SortOrderE0EiiyiiNS1_21identity_decomposer_tEEEvPT5_SB_PT3_PKSC_PT1_PKSG_PT2_PKSK_T4_iiT6__param_0];
	add.s32 	%r125, %r2175, -1;
	shl.b32 	%r654, %r125, 8;
	add.s32 	%r655, %r654, %r1;
	cvta.to.global.u64 	%rd69, %rd429;
	mul.wide.s32 	%rd70, %r655, 4;
	add.s64 	%rd11, %rd69, %rd70;
$L__BB11_60:
	membar.cta;
	ld.volatile.global.u32 	%r126, [%rd11];
	setp.eq.s32 	%p38, %r126, 0;
	@%p38 bra 	$L__BB11_60;
	and.b32  	%r656, %r126, 1073741823;
	add.s32 	%r2178, %r656, %r2178;
	setp.gt.s32 	%p39, %r126, -1;
	vote.sync.ballot.b32 	%r2176, %p39, %r2176;
	setp.gt.u32 	%p41, %r2175, 1;
	and.pred  	%p42, %p39, %p41;
	mov.u32 	%r2175, %r125;
	@%p42 bra 	$L__BB11_59;
	ld.shared.u64 	%rd455, [%r121];
$L__BB11_63:
	or.b32  	%r657, %r2178, -2147483648;
	st.volatile.global.u32 	[%rd6], %r657;
	sub.s32 	%r658, %r2178, %r2174;
	cvt.s64.s32 	%rd71, %r658;
	add.s64 	%rd72, %rd455, %rd71;
	st.shared.u64 	[%r121], %rd72;
$L__BB11_64:
	ld.param.u32 	%r2080, [_ZN3cub18CUB_300001_SM_10006detail10radix_sort29DeviceRadixSortOnesweepKernelINS1_5radix10policy_hubIiiyE10Policy1000ELNS0_9SortOrderE0EiiyiiNS1_21identity_decomposer_tEEEvPT5_SB_PT3_PKSC_PT1_PKSG_PT2_PKSK_T4_iiT6__param_8];
	ld.param.u64 	%rd432, [_ZN3cub18CUB_300001_SM_10006detail10radix_sort29DeviceRadixSortOnesweepKernelINS1_5radix10policy_hubIiiyE10Policy1000ELNS0_9SortOrderE0EiiyiiNS1_21identity_decomposer_tEEEvPT5_SB_PT3_PKSC_PT1_PKSG_PT2_PKSK_T4_iiT6__param_2];
	setp.gt.u32 	%p43, %r1, 255;
	setp.lt.s32 	%p44, %r4, %r2080;
	setp.eq.s64 	%p45, %rd432, 0;
	or.pred  	%p46, %p45, %p44;
	or.pred  	%p47, %p43, %p46;
	@%p47 bra 	$L__BB11_66;
	ld.param.u64 	%rd433, [_ZN3cub18CUB_300001_SM_10006detail10radix_sort29DeviceRadixSortOnesweepKernelINS1_5radix10policy_hubIiiyE10Policy1000ELNS0_9SortOrderE0EiiyiiNS1_21identity_decomposer_tEEEvPT5_SB_PT3_PKSC_PT1_PKSG_PT2_PKSK_T4_iiT6__param_2];
	ld.shared.u64 	%rd73, [%r121];
	setp.gt.u32 	%p48, %r1, %r100;
	selp.b64 	%rd74, 6528, 0, %p48;
	cvt.s64.s32 	%rd75, %r2174;
	add.s64 	%rd76, %rd74, %rd75;
	add.s64 	%rd77, %rd76, %rd73;
	cvta.to.global.u64 	%rd78, %rd433;
	shl.b64 	%rd79, %rd9, 3;
	add.s64 	%rd80, %rd78, %rd79;
	st.global.u64 	[%rd80], %rd77;
$L__BB11_66:
	ld.param.u32 	%r2081, [_ZN3cub18CUB_300001_SM_10006detail10radix_sort29DeviceRadixSortOnesweepKernelINS1_5radix10policy_hubIiiyE10Policy1000ELNS0_9SortOrderE0EiiyiiNS1_21identity_decomposer_tEEEvPT5_SB_PT3_PKSC_PT1_PKSG_PT2_PKSK_T4_iiT6__param_8];
	setp.gt.s32 	%p49, %r4, %r2081;
	bar.sync 	0;
	shl.b32 	%r659, %r100, 3;
	add.s32 	%r661, %r651, %r659;
	ld.shared.u64 	%rd14, [%r661+26112];
	@%p49 bra 	$L__BB11_68;
	add.s64 	%rd81, %rd14, %rd7;
	shl.b64 	%rd82, %rd81, 2;
	add.s64 	%rd83, %rd1, %rd82;
	st.global.u32 	[%rd83], %r2165;
	st.global.u32 	[%rd83+128], %r2164;
	st.global.u32 	[%rd83+256], %r2163;
	st.global.u32 	[%rd83+384], %r2162;
	st.global.u32 	[%rd83+512], %r2161;
	st.global.u32 	[%rd83+640], %r2160;
	st.global.u32 	[%rd83+768], %r2159;
	st.global.u32 	[%rd83+896], %r2158;
	st.global.u32 	[%rd83+1024], %r2157;
	st.global.u32 	[%rd83+1152], %r2156;
	st.global.u32 	[%rd83+1280], %r2155;
	st.global.u32 	[%rd83+1408], %r2154;
	st.global.u32 	[%rd83+1536], %r2153;
	st.global.u32 	[%rd83+1664], %r2152;
	st.global.u32 	[%rd83+1792], %r2151;
	st.global.u32 	[%rd83+1920], %r2150;
	st.global.u32 	[%rd83+2048], %r2149;
	bra.uni 	$L__BB11_102;
$L__BB11_68:
	ld.param.u32 	%r2082, [_ZN3cub18CUB_300001_SM_10006detail10radix_sort29DeviceRadixSortOnesweepKernelINS1_5radix10policy_hubIiiyE10Policy1000ELNS0_9SortOrderE0EiiyiiNS1_21identity_decomposer_tEEEvPT5_SB_PT3_PKSC_PT1_PKSG_PT2_PKSK_T4_iiT6__param_8];
	cvt.u32.u64 	%r662, %rd7;
	mad.lo.s32 	%r130, %r3, -6528, %r2082;
	setp.ge.s32 	%p50, %r662, %r130;
	add.s64 	%rd84, %rd14, %rd7;
	shl.b64 	%rd85, %rd84, 2;
	add.s64 	%rd15, %rd1, %rd85;
	@%p50 bra 	$L__BB11_70;
	st.global.u32 	[%rd15], %r2165;
$L__BB11_70:
	add.s32 	%r664, %r662, 32;
	setp.ge.s32 	%p51, %r664, %r130;
	@%p51 bra 	$L__BB11_72;
	st.global.u32 	[%rd15+128], %r2164;
$L__BB11_72:
	add.s32 	%r666, %r662, 64;
	setp.ge.s32 	%p52, %r666, %r130;
	@%p52 bra 	$L__BB11_74;
	st.global.u32 	[%rd15+256], %r2163;
$L__BB11_74:
	add.s32 	%r668, %r662, 96;
	setp.ge.s32 	%p53, %r668, %r130;
	@%p53 bra 	$L__BB11_76;
	st.global.u32 	[%rd15+384], %r2162;
$L__BB11_76:
	add.s32 	%r670, %r662, 128;
	setp.ge.s32 	%p54, %r670, %r130;
	@%p54 bra 	$L__BB11_78;
	st.global.u32 	[%rd15+512], %r2161;
$L__BB11_78:
	add.s32 	%r672, %r662, 160;
	setp.ge.s32 	%p55, %r672, %r130;
	@%p55 bra 	$L__BB11_80;
	st.global.u32 	[%rd15+640], %r2160;
$L__BB11_80:
	add.s32 	%r674, %r662, 192;
	setp.ge.s32 	%p56, %r674, %r130;
	@%p56 bra 	$L__BB11_82;
	st.global.u32 	[%rd15+768], %r2159;
$L__BB11_82:
	add.s32 	%r676, %r662, 224;
	setp.ge.s32 	%p57, %r676, %r130;
	@%p57 bra 	$L__BB11_84;
	st.global.u32 	[%rd15+896], %r2158;
$L__BB11_84:
	add.s32 	%r678, %r662, 256;
	setp.ge.s32 	%p58, %r678, %r130;
	@%p58 bra 	$L__BB11_86;
	st.global.u32 	[%rd15+1024], %r2157;
$L__BB11_86:
	add.s32 	%r680, %r662, 288;
	setp.ge.s32 	%p59, %r680, %r130;
	@%p59 bra 	$L__BB11_88;
	st.global.u32 	[%rd15+1152], %r2156;
$L__BB11_88:
	add.s32 	%r682, %r662, 320;
	setp.ge.s32 	%p60, %r682, %r130;
	@%p60 bra 	$L__BB11_90;
	st.global.u32 	[%rd15+1280], %r2155;
$L__BB11_90:
	add.s32 	%r684, %r662, 352;
	setp.ge.s32 	%p61, %r684, %r130;
	@%p61 bra 	$L__BB11_92;
	st.global.u32 	[%rd15+1408], %r2154;
$L__BB11_92:
	add.s32 	%r686, %r662, 384;
	setp.ge.s32 	%p62, %r686, %r130;
	@%p62 bra 	$L__BB11_94;
	st.global.u32 	[%rd15+1536], %r2153;
$L__BB11_94:
	add.s32 	%r688, %r662, 416;
	setp.ge.s32 	%p63, %r688, %r130;
	@%p63 bra 	$L__BB11_96;
	st.global.u32 	[%rd15+1664], %r2152;
$L__BB11_96:
	add.s32 	%r690, %r662, 448;
	setp.ge.s32 	%p64, %r690, %r130;
	@%p64 bra 	$L__BB11_98;
	st.global.u32 	[%rd15+1792], %r2151;
$L__BB11_98:
	add.s32 	%r692, %r662, 480;
	setp.ge.s32 	%p65, %r692, %r130;
	@%p65 bra 	$L__BB11_100;
	st.global.u32 	[%rd15+1920], %r2150;
$L__BB11_100:
	add.s32 	%r694, %r662, 512;
	setp.ge.s32 	%p66, %r694, %r130;
	@%p66 bra 	$L__BB11_102;
	st.global.u32 	[%rd15+2048], %r2149;
$L__BB11_102:
	ld.param.u32 	%r2083, [_ZN3cub18CUB_300001_SM_10006detail10radix_sort29DeviceRadixSortOnesweepKernelINS1_5radix10policy_hubIiiyE10Policy1000ELNS0_9SortOrderE0EiiyiiNS1_21identity_decomposer_tEEEvPT5_SB_PT3_PKSC_PT1_PKSG_PT2_PKSK_T4_iiT6__param_8];
	setp.gt.s32 	%p67, %r4, %r2083;
	@%p67 bra 	$L__BB11_104;
	ld.global.u32 	%r2211, [%rd8];
	ld.global.u32 	%r2210, [%rd8+128];
	ld.global.u32 	%r2209, [%rd8+256];
	ld.global.u32 	%r2208, [%rd8+384];
	ld.global.u32 	%r2207, [%rd8+512];
	ld.global.u32 	%r2206, [%rd8+640];
	ld.global.u32 	%r2205, [%rd8+768];
	ld.global.u32 	%r2204, [%rd8+896];
	ld.global.u32 	%r2203, [%rd8+1024];
	ld.global.u32 	%r2202, [%rd8+1152];
	ld.global.u32 	%r2201, [%rd8+1280];
	ld.global.u32 	%r2200, [%rd8+1408];
	ld.global.u32 	%r2199, [%rd8+1536];
	ld.global.u32 	%r2198, [%rd8+1664];
	ld.global.u32 	%r2197, [%rd8+1792];
	ld.global.u32 	%r2196, [%rd8+1920];
	ld.global.u32 	%r2195, [%rd8+2048];
	bra.uni 	$L__BB11_138;
$L__BB11_104:
	ld.param.u32 	%r2084, [_ZN3cub18CUB_300001_SM_10006detail10radix_sort29DeviceRadixSortOnesweepKernelINS1_5radix10policy_hubIiiyE10Policy1000ELNS0_9SortOrderE0EiiyiiNS1_21identity_decomposer_tEEEvPT5_SB_PT3_PKSC_PT1_PKSG_PT2_PKSK_T4_iiT6__param_8];
	cvt.u32.u64 	%r696, %rd7;
	sub.s32 	%r148, %r2084, %r649;
	setp.ge.s32 	%p68, %r696, %r148;
	@%p68 bra 	$L__BB11_106;
	ld.global.u32 	%r2211, [%rd8];
$L__BB11_106:
	add.s32 	%r700, %r696, 32;
	setp.ge.s32 	%p69, %r700, %r148;
	@%p69 bra 	$L__BB11_108;
	ld.global.u32 	%r2210, [%rd8+128];
$L__BB11_108:
	add.s32 	%r703, %r696, 64;
	setp.ge.s32 	%p70, %r703, %r148;
	@%p70 bra 	$L__BB11_110;
	ld.global.u32 	%r2209, [%rd8+256];
$L__BB11_110:
	add.s32 	%r706, %r696, 96;
	setp.ge.s32 	%p71, %r706, %r148;
	@%p71 bra 	$L__BB11_112;
	ld.global.u32 	%r2208, [%rd8+384];
$L__BB11_112:
	add.s32 	%r709, %r696, 128;
	setp.ge.s32 	%p72, %r709, %r148;
	@%p72 bra 	$L__BB11_114;
	ld.global.u32 	%r2207, [%rd8+512];
$L__BB11_114:
	add.s32 	%r712, %r696, 160;
	setp.ge.s32 	%p73, %r712, %r148;
	@%p73 bra 	$L__BB11_116;
	ld.global.u32 	%r2206, [%rd8+640];
$L__BB11_116:
	add.s32 	%r715, %r696, 192;
	setp.ge.s32 	%p74, %r715, %r148;
	@%p74 bra 	$L__BB11_118;
	ld.global.u32 	%r2205, [%rd8+768];
$L__BB11_118:
	add.s32 	%r718, %r696, 224;
	setp.ge.s32 	%p75, %r718, %r148;
	@%p75 bra 	$L__BB11_120;
	ld.global.u32 	%r2204, [%rd8+896];
$L__BB11_120:
	add.s32 	%r721, %r696, 256;
	setp.ge.s32 	%p76, %r721, %r148;
	@%p76 bra 	$L__BB11_122;
	ld.global.u32 	%r2203, [%rd8+1024];
$L__BB11_122:
	add.s32 	%r724, %r696, 288;
	setp.ge.s32 	%p77, %r724, %r148;
	@%p77 bra 	$L__BB11_124;
	ld.global.u32 	%r2202, [%rd8+1152];
$L__BB11_124:
	add.s32 	%r727, %r696, 320;
	setp.ge.s32 	%p78, %r727, %r148;
	@%p78 bra 	$L__BB11_126;
	ld.global.u32 	%r2201, [%rd8+1280];
$L__BB11_126:
	add.s32 	%r730, %r696, 352;
	setp.ge.s32 	%p79, %r730, %r148;
	@%p79 bra 	$L__BB11_128;
	ld.global.u32 	%r2200, [%rd8+1408];
$L__BB11_128:
	add.s32 	%r733, %r696, 384;
	setp.ge.s32 	%p80, %r733, %r148;
	@%p80 bra 	$L__BB11_130;
	ld.global.u32 	%r2199, [%rd8+1536];
$L__BB11_130:
	add.s32 	%r736, %r696, 416;
	setp.ge.s32 	%p81, %r736, %r148;
	@%p81 bra 	$L__BB11_132;
	ld.global.u32 	%r2198, [%rd8+1664];
$L__BB11_132:
	add.s32 	%r739, %r696, 448;
	setp.ge.s32 	%p82, %r739, %r148;
	@%p82 bra 	$L__BB11_134;
	ld.global.u32 	%r2197, [%rd8+1792];
$L__BB11_134:
	add.s32 	%r742, %r696, 480;
	setp.ge.s32 	%p83, %r742, %r148;
	@%p83 bra 	$L__BB11_136;
	ld.global.u32 	%r2196, [%rd8+1920];
$L__BB11_136:
	add.s32 	%r745, %r696, 512;
	setp.ge.s32 	%p84, %r745, %r148;
	@%p84 bra 	$L__BB11_138;
	ld.global.u32 	%r2195, [%rd8+2048];
$L__BB11_138:
	ld.param.u32 	%r2085, [_ZN3cub18CUB_300001_SM_10006detail10radix_sort29DeviceRadixSortOnesweepKernelINS1_5radix10policy_hubIiiyE10Policy1000ELNS0_9SortOrderE0EiiyiiNS1_21identity_decomposer_tEEEvPT5_SB_PT3_PKSC_PT1_PKSG_PT2_PKSK_T4_iiT6__param_8];
	mad.lo.s32 	%r746, %r3, 6528, 6528;
	setp.gt.s32 	%p85, %r746, %r2085;
	@%p85 bra 	$L__BB11_140;
	ld.param.u64 	%rd439, [_ZN3cub18CUB_300001_SM_10006detail10radix_sort29DeviceRadixSortOnesweepKernelINS1_5radix10policy_hubIiiyE10Policy1000ELNS0_9SortOrderE0EiiyiiNS1_21identity_decomposer_tEEEvPT5_SB_PT3_PKSC_PT1_PKSG_PT2_PKSK_T4_iiT6__param_6];
	add.s64 	%rd86, %rd14, %rd7;
	cvta.to.global.u64 	%rd87, %rd439;
	shl.b64 	%rd88, %rd86, 2;
	add.s64 	%rd89, %rd87, %rd88;
	st.global.u32 	[%rd89], %r2211;
	st.global.u32 	[%rd89+128], %r2210;
	st.global.u32 	[%rd89+256], %r2209;
	st.global.u32 	[%rd89+384], %r2208;
	st.global.u32 	[%rd89+512], %r2207;
	st.global.u32 	[%rd89+640], %r2206;
	st.global.u32 	[%rd89+768], %r2205;
	st.global.u32 	[%rd89+896], %r2204;
	st.global.u32 	[%rd89+1024], %r2203;
	st.global.u32 	[%rd89+1152], %r2202;
	st.global.u32 	[%rd89+1280], %r2201;
	st.global.u32 	[%rd89+1408], %r2200;
	st.global.u32 	[%rd89+1536], %r2199;
	st.global.u32 	[%rd89+1664], %r2198;
	st.global.u32 	[%rd89+1792], %r2197;
	st.global.u32 	[%rd89+1920], %r2196;
	st.global.u32 	[%rd89+2048], %r2195;
	bra.uni 	$L__BB11_174;
$L__BB11_140:
	ld.param.u32 	%r2086, [_ZN3cub18CUB_300001_SM_10006detail10radix_sort29DeviceRadixSortOnesweepKernelINS1_5radix10policy_hubIiiyE10Policy1000ELNS0_9SortOrderE0EiiyiiNS1_21identity_decomposer_tEEEvPT5_SB_PT3_PKSC_PT1_PKSG_PT2_PKSK_T4_iiT6__param_8];
	ld.param.u64 	%rd440, [_ZN3cub18CUB_300001_SM_10006detail10radix_sort29DeviceRadixSortOnesweepKernelINS1_5radix10policy_hubIiiyE10Policy1000ELNS0_9SortOrderE0EiiyiiNS1_21identity_decomposer_tEEEvPT5_SB_PT3_PKSC_PT1_PKSG_PT2_PKSK_T4_iiT6__param_6];
	cvt.u32.u64 	%r747, %rd7;
	mad.lo.s32 	%r199, %r3, -6528, %r2086;
	setp.ge.s32 	%p86, %r747, %r199;
	add.s64 	%rd90, %rd14, %rd7;
	cvta.to.global.u64 	%rd91, %rd440;
	shl.b64 	%rd92, %rd90, 2;
	add.s64 	%rd16, %rd91, %rd92;
	@%p86 bra 	$L__BB11_142;
	st.global.u32 	[%rd16], %r2211;
$L__BB11_142:
	add.s32 	%r749, %r747, 32;
	setp.ge.s32 	%p87, %r749, %r199;
	@%p87 bra 	$L__BB11_144;
	st.global.u32 	[%rd16+128], %r2210;
$L__BB11_144:
	add.s32 	%r751, %r747, 64;
	setp.ge.s32 	%p88, %r751, %r199;
	@%p88 bra 	$L__BB11_146;
	st.global.u32 	[%rd16+256], %r2209;
$L__BB11_146:
	add.s32 	%r753, %r747, 96;
	setp.ge.s32 	%p89, %r753, %r199;
	@%p89 bra 	$L__BB11_148;
	st.global.u32 	[%rd16+384], %r2208;
$L__BB11_148:
	add.s32 	%r755, %r747, 128;
	setp.ge.s32 	%p90, %r755, %r199;
	@%p90 bra 	$L__BB11_150;
	st.global.u32 	[%rd16+512], %r2207;
$L__BB11_150:
	add.s32 	%r757, %r747, 160;
	setp.ge.s32 	%p91, %r757, %r199;
	@%p91 bra 	$L__BB11_152;
	st.global.u32 	[%rd16+640], %r2206;
$L__BB11_152:
	add.s32 	%r759, %r747, 192;
	setp.ge.s32 	%p92, %r759, %r199;
	@%p92 bra 	$L__BB11_154;
	st.global.u32 	[%rd16+768], %r2205;
$L__BB11_154:
	add.s32 	%r761, %r747, 224;
	setp.ge.s32 	%p93, %r761, %r199;
	@%p93 bra 	$L__BB11_156;
	st.global.u32 	[%rd16+896], %r2204;
$L__BB11_156:
	add.s32 	%r763, %r747, 256;
	setp.ge.s32 	%p94, %r763, %r199;
	@%p94 bra 	$L__BB11_158;
	st.global.u32 	[%rd16+1024], %r2203;
$L__BB11_158:
	add.s32 	%r765, %r747, 288;
	setp.ge.s32 	%p95, %r765, %r199;
	@%p95 bra 	$L__BB11_160;
	st.global.u32 	[%rd16+1152], %r2202;
$L__BB11_160:
	add.s32 	%r767, %r747, 320;
	setp.ge.s32 	%p96, %r767, %r199;
	@%p96 bra 	$L__BB11_162;
	st.global.u32 	[%rd16+1280], %r2201;
$L__BB11_162:
	add.s32 	%r769, %r747, 352;
	setp.ge.s32 	%p97, %r769, %r199;
	@%p97 bra 	$L__BB11_164;
	st.global.u32 	[%rd16+1408], %r2200;
$L__BB11_164:
	add.s32 	%r771, %r747, 384;
	setp.ge.s32 	%p98, %r771, %r199;
	@%p98 bra 	$L__BB11_166;
	st.global.u32 	[%rd16+1536], %r2199;
$L__BB11_166:
	add.s32 	%r773, %r747, 416;
	setp.ge.s32 	%p99, %r773, %r199;
	@%p99 bra 	$L__BB11_168;
	st.global.u32 	[%rd16+1664], %r2198;
$L__BB11_168:
	add.s32 	%r775, %r747, 448;
	setp.ge.s32 	%p100, %r775, %r199;
	@%p100 bra 	$L__BB11_170;
	st.global.u32 	[%rd16+1792], %r2197;
$L__BB11_170:
	add.s32 	%r777, %r747, 480;
	setp.ge.s32 	%p101, %r777, %r199;
	@%p101 bra 	$L__BB11_172;
	st.global.u32 	[%rd16+1920], %r2196;
$L__BB11_172:
	add.s32 	%r779, %r747, 512;
	setp.ge.s32 	%p102, %r779, %r199;
	@%p102 bra 	$L__BB11_174;
	st.global.u32 	[%rd16+2048], %r2195;
$L__BB11_174:
	// begin inline asm
	exit;
	// end inline asm
	mov.u32 	%r2212, %r2149;
	mov.u32 	%r2213, %r2150;
	mov.u32 	%r2214, %r2151;
	mov.u32 	%r2215, %r2152;
	mov.u32 	%r2216, %r2153;
	mov.u32 	%r2217, %r2154;
	mov.u32 	%r2218, %r2155;
	mov.u32 	%r2219, %r2156;
	mov.u32 	%r2220, %r2157;
	mov.u32 	%r2221, %r2158;
	mov.u32 	%r2222, %r2159;
	mov.u32 	%r2223, %r2160;
	mov.u32 	%r2224, %r2161;
	mov.u32 	%r2225, %r2162;
	mov.u32 	%r2226, %r2163;
	mov.u32 	%r2227, %r2164;
	mov.u32 	%r2228, %r2165;
$L__BB11_175:
	mul.hi.u32 	%r780, %r1, 357913942;
	add.s32 	%r781, %r780, %r1;
	shl.b32 	%r782, %r781, 2;
	mov.u32 	%r783, _ZZN3cub18CUB_300001_SM_10006detail10radix_sort29DeviceRadixSortOnesweepKernelINS1_5radix10policy_hubIiiyE10Policy1000ELNS0_9SortOrderE0EiiyiiNS1_21identity_decomposer_tEEEvPT5_SB_PT3_PKSC_PT1_PKSG_PT2_PKSK_T4_iiT6_E1s;
	add.s32 	%r784, %r783, %r782;
	add.s32 	%r217, %r784, 13328;
	st.shared.u32 	[%r784+13328], %r2174;
	bar.sync 	0;
	setp.gt.u32 	%p103, %r1, 31;
	@%p103 bra 	$L__BB11_177;
	mad.lo.s32 	%r816, %r1, 52, %r783;
	ld.shared.u32 	%r817, [%r816+13328];
	ld.shared.u32 	%r818, [%r816+13332];
	ld.shared.u32 	%r819, [%r816+13336];
	ld.shared.u32 	%r820, [%r816+13340];
	ld.shared.u32 	%r821, [%r816+13344];
	ld.shared.u32 	%r822, [%r816+13348];
	ld.shared.u32 	%r823, [%r816+13352];
	ld.shared.u32 	%r824, [%r816+13356];
	ld.shared.u32 	%r825, [%r816+13360];
	ld.shared.u32 	%r826, [%r816+13364];
	ld.shared.u32 	%r827, [%r816+13368];
	ld.shared.u32 	%r828, [%r816+13372];
	add.s32 	%r829, %r818, %r817;
	add.s32 	%r830, %r829, %r819;
	add.s32 	%r831, %r830, %r820;
	add.s32 	%r832, %r831, %r821;
	add.s32 	%r833, %r832, %r822;
	add.s32 	%r834, %r833, %r823;
	add.s32 	%r835, %r834, %r824;
	add.s32 	%r836, %r835, %r825;
	add.s32 	%r837, %r836, %r826;
	add.s32 	%r838, %r837, %r827;
	add.s32 	%r789, %r838, %r828;
	mov.b32 	%r787, 1;
	mov.b32 	%r812, 0;
	mov.b32 	%r814, -1;
	// begin inline asm
	{  .reg .s32 r0;  .reg .pred p;  shfl.sync.up.b32 r0|p, %r789, %r787, %r812, %r814;  @p add.s32 r0, r0, %r789;  mov.s32 %r785, r0;}
	// end inline asm
	mov.b32 	%r793, 2;
	// begin inline asm
	{  .reg .s32 r0;  .reg .pred p;  shfl.sync.up.b32 r0|p, %r785, %r793, %r812, %r814;  @p add.s32 r0, r0, %r785;  mov.s32 %r791, r0;}
	// end inline asm
	mov.b32 	%r799, 4;
	// begin inline asm
	{  .reg .s32 r0;  .reg .pred p;  shfl.sync.up.b32 r0|p, %r791, %r799, %r812, %r814;  @p add.s32 r0, r0, %r791;  mov.s32 %r797, r0;}
	// end inline asm
	mov.b32 	%r805, 8;
	// begin inline asm
	{  .reg .s32 r0;  .reg .pred p;  shfl.sync.up.b32 r0|p, %r797, %r805, %r812, %r814;  @p add.s32 r0, r0, %r797;  mov.s32 %r803, r0;}
	// end inline asm
	mov.b32 	%r811, 16;
	// begin inline asm
	{  .reg .s32 r0;  .reg .pred p;  shfl.sync.up.b32 r0|p, %r803, %r811, %r812, %r814;  @p add.s32 r0, r0, %r803;  mov.s32 %r809, r0;}
	// end inline asm
	sub.s32 	%r839, %r809, %r789;
	add.s32 	%r840, %r817, %r839;
	add.s32 	%r841, %r818, %r840;
	add.s32 	%r842, %r819, %r841;
	add.s32 	%r843, %r820, %r842;
	add.s32 	%r844, %r821, %r843;
	add.s32 	%r845, %r822, %r844;
	add.s32 	%r846, %r823, %r845;
	add.s32 	%r847, %r824, %r846;
	add.s32 	%r848, %r825, %r847;
	add.s32 	%r849, %r826, %r848;
	add.s32 	%r850, %r827, %r849;
	st.shared.u32 	[%r816+13328], %r839;
	st.shared.u32 	[%r816+13332], %r840;
	st.shared.u32 	[%r816+13336], %r841;
	st.shared.u32 	[%r816+13340], %r842;
	st.shared.u32 	[%r816+13344], %r843;
	st.shared.u32 	[%r816+13348], %r844;
	st.shared.u32 	[%r816+13352], %r845;
	st.shared.u32 	[%r816+13356], %r846;
	st.shared.u32 	[%r816+13360], %r847;
	st.shared.u32 	[%r816+13364], %r848;
	st.shared.u32 	[%r816+13368], %r849;
	st.shared.u32 	[%r816+13372], %r850;
$L__BB11_177:
	setp.gt.u32 	%p104, %r1, 255;
	bar.sync 	0;
	ld.shared.u32 	%r218, [%r217];
	@%p104 bra 	$L__BB11_179;
	shl.b32 	%r851, %r1, 2;
	add.s32 	%r853, %r783, %r851;
	ld.shared.u32 	%r854, [%r853];
	add.s32 	%r855, %r854, %r218;
	st.shared.u32 	[%r853], %r855;
	ld.shared.u32 	%r856, [%r853+1024];
	add.s32 	%r857, %r856, %r218;
	st.shared.u32 	[%r853+1024], %r857;
	ld.shared.u32 	%r858, [%r853+2048];
	add.s32 	%r859, %r858, %r218;
	st.shared.u32 	[%r853+2048], %r859;
	ld.shared.u32 	%r860, [%r853+3072];
	add.s32 	%r861, %r860, %r218;
	st.shared.u32 	[%r853+3072], %r861;
	ld.shared.u32 	%r862, [%r853+4096];
	add.s32 	%r863, %r862, %r218;
	st.shared.u32 	[%r853+4096], %r863;
	ld.shared.u32 	%r864, [%r853+5120];
	add.s32 	%r865, %r864, %r218;
	st.shared.u32 	[%r853+5120], %r865;
	ld.shared.u32 	%r866, [%r853+6144];
	add.s32 	%r867, %r866, %r218;
	st.shared.u32 	[%r853+6144], %r867;
	ld.shared.u32 	%r868, [%r853+7168];
	add.s32 	%r869, %r868, %r218;
	st.shared.u32 	[%r853+7168], %r869;
	ld.shared.u32 	%r870, [%r853+8192];
	add.s32 	%r871, %r870, %r218;
	st.shared.u32 	[%r853+8192], %r871;
	ld.shared.u32 	%r872, [%r853+9216];
	add.s32 	%r873, %r872, %r218;
	st.shared.u32 	[%r853+9216], %r873;
	ld.shared.u32 	%r874, [%r853+10240];
	add.s32 	%r875, %r874, %r218;
	st.shared.u32 	[%r853+10240], %r875;
	ld.shared.u32 	%r876, [%r853+11264];
	add.s32 	%r877, %r876, %r218;
	st.shared.u32 	[%r853+11264], %r877;
$L__BB11_179:
	ld.param.u32 	%r2132, [_ZN3cub18CUB_300001_SM_10006detail10radix_sort29DeviceRadixSortOnesweepKernelINS1_5radix10policy_hubIiiyE10Policy1000ELNS0_9SortOrderE0EiiyiiNS1_21identity_decomposer_tEEEvPT5_SB_PT3_PKSC_PT1_PKSG_PT2_PKSK_T4_iiT6__param_10];
	ld.param.u32 	%r2095, [_ZN3cub18CUB_300001_SM_10006detail10radix_sort29DeviceRadixSortOnesweepKernelINS1_5radix10policy_hubIiiyE10Policy1000ELNS0_9SortOrderE0EiiyiiNS1_21identity_decomposer_tEEEvPT5_SB_PT3_PKSC_PT1_PKSG_PT2_PKSK_T4_iiT6__param_9];
	shl.b32 	%r904, %r1, 5;
	and.b32  	%r905, %r904, 31744;
	add.s32 	%r219, %r783, %r905;
	bar.sync 	0;
	// begin inline asm
	mov.u32 %r878, %lanemask_le;
	// end inline asm
	shr.u32 	%r907, %r2228, %r2095;
	mov.b32 	%r908, -1;
	shl.b32 	%r909, %r908, %r2132;
	not.b32 	%r221, %r909;
	and.b32  	%r901, %r907, %r221;
	mov.b32 	%r881, 1;
	// begin inline asm
	{
    .reg .pred p;
    and.b32 %r879, %r901, %r881;    setp.ne.u32 p, %r879, 0;
    vote.ballot.sync.b32 %r879, p, 0xffffffff;
    @!p not.b32 %r879, %r879;
}

	// end inline asm
	mov.b32 	%r884, 2;
	// begin inline asm
	{
    .reg .pred p;
    and.b32 %r882, %r901, %r884;    setp.ne.u32 p, %r882, 0;
    vote.ballot.sync.b32 %r882, p, 0xffffffff;
    @!p not.b32 %r882, %r882;
}

	// end inline asm
	and.b32  	%r910, %r882, %r879;
	mov.b32 	%r887, 4;
	// begin inline asm
	{
    .reg .pred p;
    and.b32 %r885, %r901, %r887;    setp.ne.u32 p, %r885, 0;
    vote.ballot.sync.b32 %r885, p, 0xffffffff;
    @!p not.b32 %r885, %r885;
}

	// end inline asm
	and.b32  	%r911, %r885, %r910;
	mov.b32 	%r890, 8;
	// begin inline asm
	{
    .reg .pred p;
    and.b32 %r888, %r901, %r890;    setp.ne.u32 p, %r888, 0;
    vote.ballot.sync.b32 %r888, p, 0xffffffff;
    @!p not.b32 %r888, %r888;
}

	// end inline asm
	and.b32  	%r912, %r888, %r911;
	mov.b32 	%r893, 16;
	// begin inline asm
	{
    .reg .pred p;
    and.b32 %r891, %r901, %r893;    setp.ne.u32 p, %r891, 0;
    vote.ballot.sync.b32 %r891, p, 0xffffffff;
    @!p not.b32 %r891, %r891;
}

	// end inline asm
	and.b32  	%r913, %r891, %r912;
	mov.b32 	%r896, 32;
	// begin inline asm
	{
    .reg .pred p;
    and.b32 %r894, %r901, %r896;    setp.ne.u32 p, %r894, 0;
    vote.ballot.sync.b32 %r894, p, 0xffffffff;
    @!p not.b32 %r894, %r894;
}

	// end inline asm
	and.b32  	%r914, %r894, %r913;
	mov.b32 	%r899, 64;
	// begin inline asm
	{
    .reg .pred p;
    and.b32 %r897, %r901, %r899;    setp.ne.u32 p, %r897, 0;
    vote.ballot.sync.b32 %r897, p, 0xffffffff;
    @!p not.b32 %r897, %r897;
}

	// end inline asm
	and.b32  	%r915, %r897, %r914;
	mov.b32 	%r902, 128;
	// begin inline asm
	{
    .reg .pred p;
    and.b32 %r900, %r901, %r902;    setp.ne.u32 p, %r900, 0;
    vote.ballot.sync.b32 %r900, p, 0xffffffff;
    @!p not.b32 %r900, %r900;
}

	// end inline asm
	and.b32  	%r916, %r900, %r915;
	clz.b32 	%r917, %r916;
	sub.s32 	%r223, 31, %r917;
	and.b32  	%r918, %r878, %r916;
	popc.b32 	%r224, %r918;
	setp.ne.s32 	%p105, %r443, %r223;
	mov.b32 	%r2229, 0;
	@%p105 bra 	$L__BB11_181;
	shl.b32 	%r919, %r901, 2;
	add.s32 	%r920, %r219, %r919;
	atom.shared.add.u32 	%r2229, [%r920], %r224;
$L__BB11_181:
	ld.param.u32 	%r2096, [_ZN3cub18CUB_300001_SM_10006detail10radix_sort29DeviceRadixSortOnesweepKernelINS1_5radix10policy_hubIiiyE10Policy1000ELNS0_9SortOrderE0EiiyiiNS1_21identity_decomposer_tEEEvPT5_SB_PT3_PKSC_PT1_PKSG_PT2_PKSK_T4_iiT6__param_9];
	shfl.sync.idx.b32	%r946|%p106, %r2229, %r223, 31, -1;
	add.s32 	%r227, %r224, %r946;
	shr.u32 	%r947, %r2227, %r2096;
	and.b32  	%r943, %r947, %r221;
	mov.b32 	%r923, 1;
	// begin inline asm
	{
    .reg .pred p;
    and.b32 %r921, %r943, %r923;    setp.ne.u32 p, %r921, 0;
    vote.ballot.sync.b32 %r921, p, 0xffffffff;
    @!p not.b32 %r921, %r921;
}

	// end inline asm
	mov.b32 	%r926, 2;
	// begin inline asm
	{
    .reg .pred p;
    and.b32 %r924, %r943, %r926;    setp.ne.u32 p, %r924, 0;
    vote.ballot.sync.b32 %r924, p, 0xffffffff;
    @!p not.b32 %r924, %r924;
}

	// end inline asm
	and.b32  	%r948, %r924, %r921;
	mov.b32 	%r929, 4;
	// begin inline asm
	{
    .reg .pred p;
    and.b32 %r927, %r943, %r929;    setp.ne.u32 p, %r927, 0;
    vote.ballot.sync.b32 %r927, p, 0xffffffff;
    @!p not.b32 %r927, %r927;
}

	// end inline asm
	and.b32  	%r949, %r927, %r948;
	mov.b32 	%r932, 8;
	// begin inline asm
	{
    .reg .pred p;
    and.b32 %r930, %r943, %r932;    setp.ne.u32 p, %r930, 0;
    vote.ballot.sync.b32 %r930, p, 0xffffffff;
    @!p not.b32 %r930, %r930;
}

	// end inline asm
	and.b32  	%r950, %r930, %r949;
	mov.b32 	%r935, 16;
	// begin inline asm
	{
    .reg .pred p;
    and.b32 %r933, %r943, %r935;    setp.ne.u32 p, %r933, 0;
    vote.ballot.sync.b32 %r933, p, 0xffffffff;
    @!p not.b32 %r933, %r933;
}

	// end inline asm
	and.b32  	%r951, %r933, %r950;
	mov.b32 	%r938, 32;
	// begin inline asm
	{
    .reg .pred p;
    and.b32 %r936, %r943, %r938;    setp.ne.u32 p, %r936, 0;
    vote.ballot.sync.b32 %r936, p, 0xffffffff;
    @!p not.b32 %r936, %r936;
}

	// end inline asm
	and.b32  	%r952, %r936, %r951;
	mov.b32 	%r941, 64;
	// begin inline asm
	{
    .reg .pred p;
    and.b32 %r939, %r943, %r941;    setp.ne.u32 p, %r939, 0;
    vote.ballot.sync.b32 %r939, p, 0xffffffff;
    @!p not.b32 %r939, %r939;
}

	// end inline asm
	and.b32  	%r953, %r939, %r952;
	mov.b32 	%r944, 128;
	// begin inline asm
	{
    .reg .pred p;
    and.b32 %r942, %r943, %r944;    setp.ne.u32 p, %r942, 0;
    vote.ballot.sync.b32 %r942, p, 0xffffffff;
    @!p not.b32 %r942, %r942;
}

	// end inline asm
	and.b32  	%r954, %r942, %r953;
	clz.b32 	%r955, %r954;
	sub.s32 	%r229, 31, %r955;
	and.b32  	%r956, %r878, %r954;
	popc.b32 	%r230, %r956;
	setp.ne.s32 	%p107, %r443, %r229;
	mov.b32 	%r2230, 0;
	@%p107 bra 	$L__BB11_183;
	shl.b32 	%r957, %r943, 2;
	add.s32 	%r958, %r219, %r957;
	atom.shared.add.u32 	%r2230, [%r958], %r230;
$L__BB11_183:
	ld.param.u32 	%r2097, [_ZN3cub18CUB_300001_SM_10006detail10radix_sort29DeviceRadixSortOnesweepKernelINS1_5radix10policy_hubIiiyE10Policy1000ELNS0_9SortOrderE0EiiyiiNS1_21identity_decomposer_tEEEvPT5_SB_PT3_PKSC_PT1_PKSG_PT2_PKSK_T4_iiT6__param_9];
	shfl.sync.idx.b32	%r984|%p108, %r2230, %r229, 31, -1;
	add.s32 	%r233, %r230, %r984;
	shr.u32 	%r985, %r2226, %r2097;
	and.b32  	%r981, %r985, %r221;
	mov.b32 	%r961, 1;
	// begin inline asm
	{
    .reg .pred p;
    and.b32 %r959, %r981, %r961;    setp.ne.u32 p, %r959, 0;
    vote.ballot.sync.b32 %r959, p, 0xffffffff;
    @!p not.b32 %r959, %r959;
}

	// end inline asm
	mov.b32 	%r964, 2;
	// begin inline asm
	{
    .reg .pred p;
    and.b32 %r962, %r981, %r964;    setp.ne.u32 p, %r962, 0;
    vote.ballot.sync.b32 %r962, p, 0xffffffff;
    @!p not.b32 %r962, %r962;
}

	// end inline asm
	and.b32  	%r986, %r962, %r959;
	mov.b32 	%r967, 4;
	// begin inline asm
	{
    .reg .pred p;
    and.b32 %r965, %r981, %r967;    setp.ne.u32 p, %r965, 0;
    vote.ballot.sync.b32 %r965, p, 0xffffffff;
    @!p not.b32 %r965, %r965;
}

	// end inline asm
	and.b32  	%r987, %r965, %r986;
	mov.b32 	%r970, 8;
	// begin inline asm
	{
    .reg .pred p;
    and.b32 %r968, %r981, %r970;    setp.ne.u32 p, %r968, 0;
    vote.ballot.sync.b32 %r968, p, 0xffffffff;
    @!p not.b32 %r968, %r968;
}

	// end inline asm
	and.b32  	%r988, %r968, %r987;
	mov.b32 	%r973, 16;
	// begin inline asm
	{
    .reg .pred p;
    and.b32 %r971, %r981, %r973;    setp.ne.u32 p, %r971, 0;
    vote.ballot.sync.b32 %r971, p, 0xffffffff;
    @!p not.b32 %r971, %r971;
}

	// end inline asm
	and.b32  	%r989, %r971, %r988;
	mov.b32 	%r976, 32;
	// begin inline asm
	{
    .reg .pred p;
    and.b32 %r974, %r981, %r976;    setp.ne.u32 p, %r974, 0;
    vote.ballot.sync.b32 %r974, p, 0xffffffff;
    @!p not.b32 %r974, %r974;
}

	// end inline asm
	and.b32  	%r990, %r974, %r989;
	mov.b32 	%r979, 64;
	// begin inline asm
	{
    .reg .pred p;
    and.b32 %r977, %r981, %r979;    setp.ne.u32 p, %r977, 0;
    vote.ballot.sync.b32 %r977, p, 0xffffffff;
    @!p not.b32 %r977, %r977;
}

	// end inline asm
	and.b32  	%r991, %r977, %r990;
	mov.b32 	%r982, 128;
	// begin inline asm
	{
    .reg .pred p;
    and.b32 %r980, %r981, %r982;    setp.ne.u32 p, %r980, 0;
    vote.ballot.sync.b32 %r980, p, 0xffffffff;
    @!p not.b32 %r980, %r980;
}

	// end inline asm
	and.b32  	%r992, %r980, %r991;
	clz.b32 	%r993, %r992;
	sub.s32 	%r235, 31, %r993;
	and.b32  	%r994, %r878, %r992;
	popc.b32 	%r236, %r994;
	setp.ne.s32 	%p109, %r443, %r235;
	mov.b32 	%r2231, 0;
	@%p109 bra 	$L__BB11_185;
	shl.b32 	%r995, %r981, 2;
	add.s32 	%r996, %r219, %r995;
	atom.shared.add.u32 	%r2231, [%r996], %r236;
$L__BB11_185:
	ld.param.u32 	%r2098, [_ZN3cub18CUB_300001_SM_10006detail10radix_sort29DeviceRadixSortOnesweepKernelINS1_5radix10policy_hubIiiyE10Policy1000ELNS0_9SortOrderE0EiiyiiNS1_21identity_decomposer_tEEEvPT5_SB_PT3_PKSC_PT1_PKSG_PT2_PKSK_T4_iiT6__param_9];
	shfl.sync.idx.b32	%r1022|%p110, %r2231, %r235, 31, -1;
	add.s32 	%r239, %r236, %r1022;
	shr.u32 	%r1023, %r2225, %r2098;
	and.b32  	%r1019, %r1023, %r221;
	mov.b32 	%r999, 1;
	// begin inline asm
	{
    .reg .pred p;
    and.b32 %r997, %r1019, %r999;    setp.ne.u32 p, %r997, 0;
    vote.ballot.sync.b32 %r997, p, 0xffffffff;
    @!p not.b32 %r997, %r997;
}

	// end inline asm
	mov.b32 	%r1002, 2;
	// begin inline asm
	{
    .reg .pred p;
    and.b32 %r1000, %r1019, %r1002;    setp.ne.u32 p, %r1000, 0;
    vote.ballot.sync.b32 %r1000, p, 0xffffffff;
    @!p not.b32 %r1000, %r1000;
}

	// end inline asm
	and.b32  	%r1024, %r1000, %r997;
	mov.b32 	%r1005, 4;
	// begin inline asm
	{
    .reg .pred p;
    and.b32 %r1003, %r1019, %r1005;    setp.ne.u32 p, %r1003, 0;
    vote.ballot.sync.b32 %r1003, p, 0xffffffff;
    @!p not.b32 %r1003, %r1003;
}

	// end inline asm
	and.b32  	%r1025, %r1003, %r1024;
	mov.b32 	%r1008, 8;
	// begin inline asm
	{
    .reg .pred p;
    and.b32 %r1006, %r1019, %r1008;    setp.ne.u32 p, %r1006, 0;
    vote.ballot.sync.b32 %r1006, p, 0xffffffff;
    @!p not.b32 %r1006, %r1006;
}

	// end inline asm
	and.b32  	%r1026, %r1006, %r1025;
	mov.b32 	%r1011, 16;
	// begin inline asm
	{
    .reg .pred p;
    and.b32 %r1009, %r1019, %r1011;    setp.ne.u32 p, %r1009, 0;
    vote.ballot.sync.b32 %r1009, p, 0xffffffff;
    @!p not.b32 %r1009, %r1009;
}

	// end inline asm
	and.b32  	%r1027, %r1009, %r1026;
	mov.b32 	%r1014, 32;
	// begin inline asm
	{
    .reg .pred p;
    and.b32 %r1012, %r1019, %r1014;    setp.ne.u32 p, %r1012, 0;
    vote.ballot.sync.b32 %r1012, p, 0xffffffff;
    @!p not.b32 %r1012, %r1012;
}

	// end inline asm
	and.b32  	%r1028, %r1012, %r1027;
	mov.b32 	%r1017, 64;
	// begin inline asm
	{
    .reg .pred p;
    and.b32 %r1015, %r1019, %r1017;    setp.ne.u32 p, %r1015, 0;
    vote.ballot.sync.b32 %r1015, p, 0xffffffff;
    @!p not.b32 %r1015, %r1015;
}

	// end inline asm
	and.b32  	%r1029, %r1015, %r1028;
	mov.b32 	%r1020, 128;
	// begin inline asm
	{
    .reg .pred p;
    and.b32 %r1018, %r1019, %r1020;    setp.ne.u32 p, %r1018, 0;
    vote.ballot.sync.b32 %r1018, p, 0xffffffff;
    @!p not.b32 %r1018, %r1018;
}

	// end inline asm
	and.b32  	%r1030, %r1018, %r1029;
	clz.b32 	%r1031, %r1030;
	sub.s32 	%r241, 31, %r1031;
	and.b32  	%r1032, %r878, %r1030;
	popc.b32 	%r242, %r1032;
	setp.ne.s32 	%p111, %r443, %r241;
	mov.b32 	%r2232, 0;
	@%p111 bra 	$L__BB11_187;
	shl.b32 	%r1033, %r1019, 2;
	add.s32 	%r1034, %r219, %r1033;
	atom.shared.add.u32 	%r2232, [%r1034], %r242;
$L__BB11_187:
	ld.param.u32 	%r2099, [_ZN3cub18CUB_300001_SM_10006detail10radix_sort29DeviceRadixSortOnesweepKernelINS1_5radix10policy_hubIiiyE10Policy1000ELNS0_9SortOrderE0EiiyiiNS1_21identity_decomposer_tEEEvPT5_SB_PT3_PKSC_PT1_PKSG_PT2_PKSK_T4_iiT6__param_9];
	shfl.sync.idx.b32	%r1060|%p112, %r2232, %r241, 31, -1;
	add.s32 	%r245, %r242, %r1060;
	shr.u32 	%r1061, %r2224, %r2099;
	and.b32  	%r1057, %r1061, %r221;
	mov.b32 	%r1037, 1;
	// begin inline asm
	{
    .reg .pred p;
    and.b32 %r1035, %r1057, %r1037;    setp.ne.u32 p, %r1035, 0;
    vote.ballot.sync.b32 %r1035, p, 0xffffffff;
    @!p not.b32 %r1035, %r1035;
}

	// end inline asm
	mov.b32 	%r1040, 2;
	// begin inline asm
	{
    .reg .pred p;
    and.b32 %r1038, %r1057, %r1040;    setp.ne.u32 p, %r1038, 0;
    vote.ballot.sync.b32 %r1038, p, 0xffffffff;
    @!p not.b32 %r1038, %r1038;
}

	// end inline asm
	and.b32  	%r1062, %r1038, %r1035;
	mov.b32 	%r1043, 4;
	// begin inline asm
	{
    .reg .pred p;
    and.b32 %r1041, %r1057, %r1043;    setp.ne.u32 p, %r1041, 0;
    vote.ballot.sync.b32 %r1041, p, 0xffffffff;
    @!p not.b32 %r1041, %r1041;
}

	// end inline asm
	and.b32  	%r1063, %r1041, %r1062;
	mov.b32 	%r1046, 8;
	// begin inline asm
	{
    .reg .pred p;
    and.b32 %r1044, %r1057, %r1046;    setp.ne.u32 p, %r1044, 0;
    vote.ballot.sync.b32 %r1044, p, 0xffffffff;
    @!p not.b32 %r1044, %r1044;
}

	// end inline asm
	and.b32  	%r1064, %r1044, %r1063;
	mov.b32 	%r1049, 16;
	// begin inline asm
	{
    .reg .pred p;
    and.b32 %r1047, %r1057, %r1049;    setp.ne.u32 p, %r1047, 0;
    vote.ballot.sync.b32 %r1047, p, 0xffffffff;
    @!p not.b32 %r1047, %r1047;
}

	// end inline asm
	and.b32  	%r1065, %r1047, %r1064;
	mov.b32 	%r1052, 32;
	// begin inline asm
	{
    .reg .pred p;
    and.b32 %r1050, %r1057, %r1052;    setp.ne.u32 p, %r1050, 0;
    vote.ballot.sync.b32 %r1050, p, 0xffffffff;
    @!p not.b32 %r1050, %r1050;
}

	// end inline asm
	and.b32  	%r1066, %r1050, %r1065;
	mov.b32 	%r1055, 64;
	// begin inline asm
	{
    .reg .pred p;
    and.b32 %r1053, %r1057, %r1055;    setp.ne.u32 p, %r1053, 0;
    vote.ballot.sync.b32 %r1053, p, 0xffffffff;
    @!p not.b32 %r1053, %r1053;
}

	// end inline asm
	and.b32  	%r1067, %r1053, %r1066;
	mov.b32 	%r1058, 128;
	// begin inline asm
	{
    .reg .pred p;
    and.b32 %r1056, %r1057, %r1058;    setp.ne.u32 p, %r1056, 0;
    vote.ballot.sync.b32 %r1056, p, 0xffffffff;
    @!p not.b32 %r1056, %r1056;
}

	// end inline asm
	and.b32  	%r1068, %r1056, %r1067;
	clz.b32 	%r1069, %r1068;
	sub.s32 	%r247, 31, %r1069;
	and.b32  	%r1070, %r878, %r1068;
	popc.b32 	%r248, %r1070;
	setp.ne.s32 	%p113, %r443, %r247;
	mov.b32 	%r2233, 0;
	@%p113 bra 	$L__BB11_189;
	shl.b32 	%r1071, %r1057, 2;
	add.s32 	%r1072, %r219, %r1071;
	atom.shared.add.u32 	%r2233, [%r1072], %r248;
$L__BB11_189:
	ld.param.u32 	%r2100, [_ZN3cub18CUB_300001_SM_10006detail10radix_sort29DeviceRadixSortOnesweepKernelINS1_5radix10policy_hubIiiyE10Policy1000ELNS0_9SortOrderE0EiiyiiNS1_21identity_decomposer_tEEEvPT5_SB_PT3_PKSC_PT1_PKSG_PT2_PKSK_T4_iiT6__param_9];
	shfl.sync.idx.b32	%r1098|%p114, %r2233, %r247, 31, -1;
	add.s32 	%r251, %r248, %r1098;
	shr.u32 	%r1099, %r2223, %r2100;
	and.b32  	%r1095, %r1099, %r221;
	mov.b32 	%r1075, 1;
	// begin inline asm
	{
    .reg .pred p;
    and.b32 %r1073, %r1095, %r1075;    setp.ne.u32 p, %r1073, 0;
    vote.ballot.sync.b32 %r1073, p, 0xffffffff;
    @!p not.b32 %r1073, %r1073;
}

	// end inline asm
	mov.b32 	%r1078, 2;
	// begin inline asm
	{
    .reg .pred p;
    and.b32 %r1076, %r1095, %r1078;    setp.ne.u32 p, %r1076, 0;
    vote.ballot.sync.b32 %r1076, p, 0xffffffff;
    @!p not.b32 %r1076, %r1076;
}

	// end inline asm
	and.b32  	%r1100, %r1076, %r1073;
	mov.b32 	%r1081, 4;
	// begin inline asm
	{
    .reg .pred p;
    and.b32 %r1079, %r1095, %r1081;    setp.ne.u32 p, %r1079, 0;
    vote.ballot.sync.b32 %r1079, p, 0xffffffff;
    @!p not.b32 %r1079, %r1079;
}

	// end inline asm
	and.b32  	%r1101, %r1079, %r1100;
	mov.b32 	%r1084, 8;
	// begin inline asm
	{
    .reg .pred p;
    and.b32 %r1082, %r1095, %r1084;    setp.ne.u32 p, %r1082, 0;
    vote.ballot.sync.b32 %r1082, p, 0xffffffff;
    @!p not.b32 %r1082, %r1082;
}

	// end inline asm
	and.b32  	%r1102, %r1082, %r1101;
	mov.b32 	%r1087, 16;
	// begin inline asm
	{
    .reg .pred p;
    and.b32 %r1085, %r1095, %r1087;    setp.ne.u32 p, %r1085, 0;
    vote.ballot.sync.b32 %r1085, p, 0xffffffff;
    @!p not.b32 %r1085, %r1085;
}

	// end inline asm
	and.b32  	%r1103, %r1085, %r1102;
	mov.b32 	%r1090, 32;
	// begin inline asm
	{
    .reg .pred p;
    and.b32 %r1088, %r1095, %r1090;    setp.ne.u32 p, %r1088, 0;
    vote.ballot.sync.b32 %r1088, p, 0xffffffff;
    @!p not.b32 %r1088, %r1088;
}

	// end inline asm
	and.b32  	%r1104, %r1088, %r1103;
	mov.b32 	%r1093, 64;
	// begin inline asm
	{
    .reg .pred p;
    and.b32 %r1091, %r1095, %r1093;    setp.ne.u32 p, %r1091, 0;
    vote.ballot.sync.b32 %r1091, p, 0xffffffff;
    @!p not.b32 %r1091, %r1091;
}

	// end inline asm
	and.b32  	%r1105, %r1091, %r1104;
	mov.b32 	%r1096, 128;
	// begin inline asm
	{
    .reg .pred p;
    and.b32 %r1094, %r1095, %r1096;    setp.ne.u32 p, %r1094, 0;
    vote.ballot.sync.b32 %r1094, p, 0xffffffff;
    @!p not.b32 %r1094, %r1094;
}

	// end inline asm
	and.b32  	%r1106, %r1094, %r1105;
	clz.b32 	%r1107, %r1106;
	sub.s32 	%r253, 31, %r1107;
	and.b32  	%r1108, %r878, %r1106;
	popc.b32 	%r254, %r1108;
	setp.ne.s32 	%p115, %r443, %r253;
	mov.b32 	%r2234, 0;
	@%p115 bra 	$L__BB11_191;
	shl.b32 	%r1109, %r1095, 2;
	add.s32 	%r1110, %r219, %r1109;
	atom.shared.add.u32 	%r2234, [%r1110], %r254;
$L__BB11_191:
	ld.param.u32 	%r2101, [_ZN3cub18CUB_300001_SM_10006detail10radix_sort29DeviceRadixSortOnesweepKernelINS1_5radix10policy_hubIiiyE10Policy1000ELNS0_9SortOrderE0EiiyiiNS1_21identity_decomposer_tEEEvPT5_SB_PT3_PKSC_PT1_PKSG_PT2_PKSK_T4_iiT6__param_9];
	shfl.sync.idx.b32	%r1136|%p116, %r2234, %r253, 31, -1;
	add.s32 	%r257, %r254, %r1136;
	shr.u32 	%r1137, %r2222, %r2101;
	and.b32  	%r1133, %r1137, %r221;
	mov.b32 	%r1113, 1;
	// begin inline asm
	{
    .reg .pred p;
    and.b32 %r1111, %r1133, %r1113;    setp.ne.u32 p, %r1111, 0;
    vote.ballot.sync.b32 %r1111, p, 0xffffffff;
    @!p not.b32 %r1111, %r1111;
}

	// end inline asm
	mov.b32 	%r1116, 2;
	// begin inline asm
	{
    .reg .pred p;
    and.b32 %r1114, %r1133, %r1116;    setp.ne.u32 p, %r1114, 0;
    vote.ballot.sync.b32 %r1114, p, 0xffffffff;
    @!p not.b32 %r1114, %r1114;
}

	// end inline asm
	and.b32  	%r1138, %r1114, %r1111;
	mov.b32 	%r1119, 4;
	// begin inline asm
	{
    .reg .pred p;
    and.b32 %r1117, %r1133, %r1119;    setp.ne.u32 p, %r1117, 0;
    vote.ballot.sync.b32 %r1117, p, 0xffffffff;
    @!p not.b32 %r1117, %r1117;
}

	// end inline asm
	and.b32  	%r1139, %r1117, %r1138;
	mov.b32 	%r1122, 8;
	// begin inline asm
	{
    .reg .pred p;
    and.b32 %r1120, %r1133, %r1122;    setp.ne.u32 p, %r1120, 0;
    vote.ballot.sync.b32 %r1120, p, 0xffffffff;
    @!p not.b32 %r1120, %r1120;
}

	// end inline asm
	and.b32  	%r1140, %r1120, %r1139;
	mov.b32 	%r1125, 16;
	// begin inline asm
	{
    .reg .pred p;
    and.b32 %r1123, %r1133, %r1125;    setp.ne.u32 p, %r1123, 0;
    vote.ballot.sync.b32 %r1123, p, 0xffffffff;
    @!p not.b32 %r1123, %r1123;
}

	// end inline asm
	and.b32  	%r1141, %r1123, %r1140;
	mov.b32 	%r1128, 32;
	// begin inline asm
	{
    .reg .pred p;
    and.b32 %r1126, %r1133, %r1128;    setp.ne.u32 p, %r1126, 0;
    vote.ballot.sync.b32 %r1126, p, 0xffffffff;
    @!p not.b32 %r1126, %r1126;
}

	// end inline asm
	and.b32  	%r1142, %r1126, %r1141;
	mov.b32 	%r1131, 64;
	// begin inline asm
	{
    .reg .pred p;
    and.b32 %r1129, %r1133, %r1131;    setp.ne.u32 p, %r1129, 0;
    vote.ballot.sync.b32 %r1129, p, 0xffffffff;
    @!p not.b32 %r1129, %r1129;
}

	// end inline asm
	and.b32  	%r1143, %r1129, %r1142;
	mov.b32 	%r1134, 128;
	// begin inline asm
	{
    .reg .pred p;
    and.b32 %r1132, %r1133, %r1134;    setp.ne.u32 p, %r1132, 0;
    vote.ballot.sync.b32 %r1132, p, 0xffffffff;
    @!p not.b32 %r1132, %r1132;
}

	// end inline asm
	and.b32  	%r1144, %r1132, %r1143;
	clz.b32 	%r1145, %r1144;
	sub.s32 	%r259, 31, %r1145;
	and.b32  	%r1146, %r878, %r1144;
	popc.b32 	%r260, %r1146;
	setp.ne.s32 	%p117, %r443, %r259;
	mov.b32 	%r2235, 0;
	@%p117 bra 	$L__BB11_193;
	shl.b32 	%r1147, %r1133, 2;
	add.s32 	%r1148, %r219, %r1147;
	atom.shared.add.u32 	%r2235, [%r1148], %r260;
$L__BB11_193:
	ld.param.u32 	%r2102, [_ZN3cub18CUB_300001_SM_10006detail10radix_sort29DeviceRadixSortOnesweepKernelINS1_5radix10policy_hubIiiyE10Policy1000ELNS0_9SortOrderE0EiiyiiNS1_21identity_decomposer_tEEEvPT5_SB_PT3_PKSC_PT1_PKSG_PT2_PKSK_T4_iiT6__param_9];
	shfl.sync.idx.b32	%r1174|%p118, %r2235, %r259, 31, -1;
	add.s32 	%r263, %r260, %r1174;
	shr.u32 	%r1175, %r2221, %r2102;
	and.b32  	%r1171, %r1175, %r221;
	mov.b32 	%r1151, 1;
	// begin inline asm
	{
    .reg .pred p;
    and.b32 %r1149, %r1171, %r1151;    setp.ne.u32 p, %r1149, 0;
    vote.ballot.sync.b32 %r1149, p, 0xffffffff;
    @!p not.b32 %r1149, %r1149;
}

	// end inline asm
	mov.b32 	%r1154, 2;
	// begin inline asm
	{
    .reg .pred p;
    and.b32 %r1152, %r1171, %r1154;    setp.ne.u32 p, %r1152, 0;
    vote.ballot.sync.b32 %r1152, p, 0xffffffff;
    @!p not.b32 %r1152, %r1152;
}

	// end inline asm
	and.b32  	%r1176, %r1152, %r1149;
	mov.b32 	%r1157, 4;
	// begin inline asm
	{
    .reg .pred p;
    and.b32 %r1155, %r1171, %r1157;    setp.ne.u32 p, %r1155, 0;
    vote.ballot.sync.b32 %r1155, p, 0xffffffff;
    @!p not.b32 %r1155, %r1155;
}

	// end inline asm
	and.b32  	%r1177, %r1155, %r1176;
	mov.b32 	%r1160, 8;
	// begin inline asm
	{
    .reg .pred p;
    and.b32 %r1158, %r1171, %r1160;    setp.ne.u32 p, %r1158, 0;
    vote.ballot.sync.b32 %r1158, p, 0xffffffff;
    @!p not.b32 %r1158, %r1158;
}

	// end inline asm
	and.b32  	%r1178, %r1158, %r1177;
	mov.b32 	%r1163, 16;
	// begin inline asm
	{
    .reg .pred p;
    and.b32 %r1161, %r1171, %r1163;    setp.ne.u32 p, %r1161, 0;
    vote.ballot.sync.b32 %r1161, p, 0xffffffff;
    @!p not.b32 %r1161, %r1161;
}

	// end inline asm
	and.b32  	%r1179, %r1161, %r1178;
	mov.b32 	%r1166, 32;
	// begin inline asm
	{
    .reg .pred p;
    and.b32 %r1164, %r1171, %r1166;    setp.ne.u32 p, %r1164, 0;
    vote.ballot.sync.b32 %r1164, p, 0xffffffff;
    @!p not.b32 %r1164, %r1164;
}

	// end inline asm
	and.b32  	%r1180, %r1164, %r1179;
	mov.b32 	%r1169, 64;
	// begin inline asm
	{
    .reg .pred p;
    and.b32 %r1167, %r1171, %r1169;    setp.ne.u32 p, %r1167, 0;
    vote.ballot.sync.b32 %r1167, p, 0xffffffff;
    @!p not.b32 %r1167, %r1167;
}

	// end inline asm
	and.b32  	%r1181, %r1167, %r1180;
	mov.b32 	%r1172, 128;
	// begin inline asm
	{
    .reg .pred p;
    and.b32 %r1170, %r1171, %r1172;    setp.ne.u32 p, %r1170, 0;
    vote.ballot.sync.b32 %r1170, p, 0xffffffff;
    @!p not.b32 %r1170, %r1170;
}

	// end inline asm
	and.b32  	%r1182, %r1170, %r1181;
	clz.b32 	%r1183, %r1182;
	sub.s32 	%r265, 31, %r1183;
	and.b32  	%r1184, %r878, %r1182;
	popc.b32 	%r266, %r1184;
	setp.ne.s32 	%p119, %r443, %r265;
	mov.b32 	%r2236, 0;
	@%p119 bra 	$L__BB11_195;
	shl.b32 	%r1185, %r1171, 2;
	add.s32 	%r1186, %r219, %r1185;
	atom.shared.add.u32 	%r2236, [%r1186], %r266;
$L__BB11_195:
	ld.param.u32 	%r2103, [_ZN3cub18CUB_300001_SM_10006detail10radix_sort29DeviceRadixSortOnesweepKernelINS1_5radix10policy_hubIiiyE10Policy1000ELNS0_9SortOrderE0EiiyiiNS1_21identity_decomposer_tEEEvPT5_SB_PT3_PKSC_PT1_PKSG_PT2_PKSK_T4_iiT6__param_9];
	shfl.sync.idx.b32	%r1212|%p120, %r2236, %r265, 31, -1;
	add.s32 	%r269, %r266, %r1212;
	shr.u32 	%r1213, %r2220, %r2103;
	and.b32  	%r1209, %r1213, %r221;
	mov.b32 	%r1189, 1;
	// begin inline asm
	{
    .reg .pred p;
    and.b32 %r1187, %r1209, %r1189;    setp.ne.u32 p, %r1187, 0;
    vote.ballot.sync.b32 %r1187, p, 0xffffffff;
    @!p not.b32 %r1187, %r1187;
}

	// end inline asm
	mov.b32 	%r1192, 2;
	// begin inline asm
	{
    .reg .pred p;
    and.b32 %r1190, %r1209, %r1192;    setp.ne.u32 p, %r1190, 0;
    vote.ballot.sync.b32 %r1190, p, 0xffffffff;
    @!p not.b32 %r1190, %r1190;
}

	// end inline asm
	and.b32  	%r1214, %r1190, %r1187;
	mov.b32 	%r1195, 4;
	// begin inline asm
	{
    .reg .pred p;
    and.b32 %r1193, %r1209, %r1195;    setp.ne.u32 p, %r1193, 0;
    vote.ballot.sync.b32 %r1193, p, 0xffffffff;
    @!p not.b32 %r1193, %r1193;
}

	// end inline asm
	and.b32  	%r1215, %r1193, %r1214;
	mov.b32 	%r1198, 8;
	// begin inline asm
	{
    .reg .pred p;
    and.b32 %r1196, %r1209, %r1198;    setp.ne.u32 p, %r1196, 0;
    vote.ballot.sync.b32 %r1196, p, 0xffffffff;
    @!p not.b32 %r1196, %r1196;
}

	// end inline asm
	and.b32  	%r1216, %r1196, %r1215;
	mov.b32 	%r1201, 16;
	// begin inline asm
	{
    .reg .pred p;
    and.b32 %r1199, %r1209, %r1201;    setp.ne.u32 p, %r1199, 0;
    vote.ballot.sync.b32 %r1199, p, 0xffffffff;
    @!p not.b32 %r1199, %r1199;
}

	// end inline asm
	and.b32  	%r1217, %r1199, %r1216;
	mov.b32 	%r1204, 32;
	// begin inline asm
	{
    .reg .pred p;
    and.b32 %r1202, %r1209, %r1204;    setp.ne.u32 p, %r1202, 0;
    vote.ballot.sync.b32 %r1202, p, 0xffffffff;
    @!p not.b32 %r1202, %r1202;
}

	// end inline asm
	and.b32  	%r1218, %r1202, %r1217;
	mov.b32 	%r1207, 64;
	// begin inline asm
	{
    .reg .pred p;
    and.b32 %r1205, %r1209, %r1207;    setp.ne.u32 p, %r1205, 0;
    vote.ballot.sync.b32 %r1205, p, 0xffffffff;
    @!p not.b32 %r1205, %r1205;
}

	// end inline asm
	and.b32  	%r1219, %r1205, %r1218;
	mov.b32 	%r1210, 128;
	// begin inline asm
	{
    .reg .pred p;
    and.b32 %r1208, %r1209, %r1210;    setp.ne.u32 p, %r1208, 0;
    vote.ballot.sync.b32 %r1208, p, 0xffffffff;
    @!p not.b32 %r1208, %r1208;
}

	// end inline asm
	and.b32  	%r1220, %r1208, %r1219;
	clz.b32 	%r1221, %r1220;
	sub.s32 	%r271, 31, %r1221;
	and.b32  	%r1222, %r878, %r1220;
	popc.b32 	%r272, %r1222;
	setp.ne.s32 	%p121, %r443, %r271;
	mov.b32 	%r2237, 0;
	@%p121 bra 	$L__BB11_197;
	shl.b32 	%r1223, %r1209, 2;
	add.s32 	%r1224, %r219, %r1223;
	atom.shared.add.u32 	%r2237, [%r1224], %r272;
$L__BB11_197:
	ld.param.u32 	%r2104, [_ZN3cub18CUB_300001_SM_10006detail10radix_sort29DeviceRadixSortOnesweepKernelINS1_5radix10policy_hubIiiyE10Policy1000ELNS0_9SortOrderE0EiiyiiNS1_21identity_decomposer_tEEEvPT5_SB_PT3_PKSC_PT1_PKSG_PT2_PKSK_T4_iiT6__param_9];
	shfl.sync.idx.b32	%r1250|%p122, %r2237, %r271, 31, -1;
	add.s32 	%r275, %r272, %r1250;
	shr.u32 	%r1251, %r2219, %r2104;
	and.b32  	%r1247, %r1251, %r221;
	mov.b32 	%r1227, 1;
	// begin inline asm
	{
    .reg .pred p;
    and.b32 %r1225, %r1247, %r1227;    setp.ne.u32 p, %r1225, 0;
    vote.ballot.sync.b32 %r1225, p, 0xffffffff;
    @!p not.b32 %r1225, %r1225;
}

	// end inline asm
	mov.b32 	%r1230, 2;
	// begin inline asm
	{
    .reg .pred p;
    and.b32 %r1228, %r1247, %r1230;    setp.ne.u32 p, %r1228, 0;
    vote.ballot.sync.b32 %r1228, p, 0xffffffff;
    @!p not.b32 %r1228, %r1228;
}

	// end inline asm
	and.b32  	%r1252, %r1228, %r1225;
	mov.b32 	%r1233, 4;
	// begin inline asm
	{
    .reg .pred p;
    and.b32 %r1231, %r1247, %r1233;    setp.ne.u32 p, %r1231, 0;
    vote.ballot.sync.b32 %r1231, p, 0xffffffff;
    @!p not.b32 %r1231, %r1231;
}

	// end inline asm
	and.b32  	%r1253, %r1231, %r1252;
	mov.b32 	%r1236, 8;
	// begin inline asm
	{
    .reg .pred p;
    and.b32 %r1234, %r1247, %r1236;    setp.ne.u32 p, %r1234, 0;
    vote.ballot.sync.b32 %r1234, p, 0xffffffff;
    @!p not.b32 %r1234, %r1234;
}

	// end inline asm
	and.b32  	%r1254, %r1234, %r1253;
	mov.b32 	%r1239, 16;
	// begin inline asm
	{
    .reg .pred p;
    and.b32 %r1237, %r1247, %r1239;    setp.ne.u32 p, %r1237, 0;
    vote.ballot.sync.b32 %r1237, p, 0xffffffff;
    @!p not.b32 %r1237, %r1237;
}

	// end inline asm
	and.b32  	%r1255, %r1237, %r1254;
	mov.b32 	%r1242, 32;
	// begin inline asm
	{
    .reg .pred p;
    and.b32 %r1240, %r1247, %r1242;    setp.ne.u32 p, %r1240, 0;
    vote.ballot.sync.b32 %r1240, p, 0xffffffff;
    @!p not.b32 %r1240, %r1240;
}

	// end inline asm
	and.b32  	%r1256, %r1240, %r1255;
	mov.b32 	%r1245, 64;
	// begin inline asm
	{
    .reg .pred p;
    and.b32 %r1243, %r1247, %r1245;    setp.ne.u32 p, %r1243, 0;
    vote.ballot.sync.b32 %r1243, p, 0xffffffff;
    @!p not.b32 %r1243, %r1243;
}

	// end inline asm
	and.b32  	%r1257, %r1243, %r1256;
	mov.b32 	%r1248, 128;
	// begin inline asm
	{
    .reg .pred p;
    and.b32 %r1246, %r1247, %r1248;    setp.ne.u32 p, %r1246, 0;
    vote.ballot.sync.b32 %r1246, p, 0xffffffff;
    @!p not.b32 %r1246, %r1246;
}

	// end inline asm
	and.b32  	%r1258, %r1246, %r1257;
	clz.b32 	%r1259, %r1258;
	sub.s32 	%r277, 31, %r1259;
	and.b32  	%r1260, %r878, %r1258;
	popc.b32 	%r278, %r1260;
	setp.ne.s32 	%p123, %r443, %r277;
	mov.b32 	%r2238, 0;
	@%p123 bra 	$L__BB11_199;
	shl.b32 	%r1265, %r1247, 2;
	add.s32 	%r1266, %r219, %r1265;
	atom.shared.add.u32 	%r2238, [%r1266], %r278;
$L__BB11_199:
	ld.param.u32 	%r2105, [_ZN3cub18CUB_300001_SM_10006detail10radix_sort29DeviceRadixSortOnesweepKernelINS1_5radix10policy_hubIiiyE10Policy1000ELNS0_9SortOrderE0EiiyiiNS1_21identity_decomposer_tEEEvPT5_SB_PT3_PKSC_PT1_PKSG_PT2_PKSK_T4_iiT6__param_9];
	shfl.sync.idx.b32	%r1292|%p124, %r2238, %r277, 31, -1;
	add.s32 	%r281, %r278, %r1292;
	shr.u32 	%r1293, %r2218, %r2105;
	and.b32  	%r1289, %r1293, %r221;
	mov.b32 	%r1269, 1;
	// begin inline asm
	{
    .reg .pred p;
    and.b32 %r1267, %r1289, %r1269;    setp.ne.u32 p, %r1267, 0;
    vote.ballot.sync.b32 %r1267, p, 0xffffffff;
    @!p not.b32 %r1267, %r1267;
}

	// end inline asm
	mov.b32 	%r1272, 2;
	// begin inline asm
	{
    .reg .pred p;
    and.b32 %r1270, %r1289, %r1272;    setp.ne.u32 p, %r1270, 0;
    vote.ballot.sync.b32 %r1270, p, 0xffffffff;
    @!p not.b32 %r1270, %r1270;
}

	// end inline asm
	and.b32  	%r1294, %r1270, %r1267;
	mov.b32 	%r1275, 4;
	// begin inline asm
	{
    .reg .pred p;
    and.b32 %r1273, %r1289, %r1275;    setp.ne.u32 p, %r1273, 0;
    vote.ballot.sync.b32 %r1273, p, 0xffffffff;
    @!p not.b32 %r1273, %r1273;
}

	// end inline asm
	and.b32  	%r1295, %r1273, %r1294;
	mov.b32 	%r1278, 8;
	// begin inline asm
	{
    .reg .pred p;
    and.b32 %r1276, %r1289, %r1278;    setp.ne.u32 p, %r1276, 0;
    vote.ballot.sync.b32 %r1276, p, 0xffffffff;
    @!p not.b32 %r1276, %r1276;
}

	// end inline asm
	and.b32  	%r1296, %r1276, %r1295;
	mov.b32 	%r1281, 16;
	// begin inline asm
	{
    .reg .pred p;
    and.b32 %r1279, %r1289, %r1281;    setp.ne.u32 p, %r1279, 0;
    vote.ballot.sync.b32 %r1279, p, 0xffffffff;
    @!p not.b32 %r1279, %r1279;
}

	// end inline asm
	and.b32  	%r1297, %r1279, %r1296;
	mov.b32 	%r1284, 32;
	// begin inline asm
	{
    .reg .pred p;
    and.b32 %r1282, %r1289, %r1284;    setp.ne.u32 p, %r1282, 0;
    vote.ballot.sync.b32 %r1282, p, 0xffffffff;
    @!p not.b32 %r1282, %r1282;
}

	// end inline asm
	and.b32  	%r1298, %r1282, %r1297;
	mov.b32 	%r1287, 64;
	// begin inline asm
	{
    .reg .pred p;
    and.b32 %r1285, %r1289, %r1287;    setp.ne.u32 p, %r1285, 0;
    vote.ballot.sync.b32 %r1285, p, 0xffffffff;
    @!p not.b32 %r1285, %r1285;
}

	// end inline asm
	and.b32  	%r1299, %r1285, %r1298;
	mov.b32 	%r1290, 128;
	// begin inline asm
	{
    .reg .pred p;
    and.b32 %r1288, %r1289, %r1290;    setp.ne.u32 p, %r1288, 0;
    vote.ballot.sync.b32 %r1288, p, 0xffffffff;
    @!p not.b32 %r1288, %r1288;
}

	// end inline asm
	and.b32  	%r1300, %r1288, %r1299;
	clz.b32 	%r1301, %r1300;
	sub.s32 	%r283, 31, %r1301;
	and.b32  	%r1302, %r878, %r1300;
	popc.b32 	%r284, %r1302;
	setp.ne.s32 	%p125, %r443, %r283;
	mov.b32 	%r2239, 0;
	@%p125 bra 	$L__BB11_201;
	shl.b32 	%r1307, %r1289, 2;
	add.s32 	%r1308, %r219, %r1307;
	atom.shared.add.u32 	%r2239, [%r1308], %r284;
$L__BB11_201:
	ld.param.u32 	%r2106, [_ZN3cub18CUB_300001_SM_10006detail10radix_sort29DeviceRadixSortOnesweepKernelINS1_5radix10policy_hubIiiyE10Policy1000ELNS0_9SortOrderE0EiiyiiNS1_21identity_decomposer_tEEEvPT5_SB_PT3_PKSC_PT1_PKSG_PT2_PKSK_T4_iiT6__param_9];
	shfl.sync.idx.b32	%r1334|%p126, %r2239, %r283, 31, -1;
	add.s32 	%r287, %r284, %r1334;
	shr.u32 	%r1335, %r2217, %r2106;
	and.b32  	%r1331, %r1335, %r221;
	mov.b32 	%r1311, 1;
	// begin inline asm
	{
    .reg .pred p;
    and.b32 %r1309, %r1331, %r1311;    setp.ne.u32 p, %r1309, 0;
    vote.ballot.sync.b32 %r1309, p, 0xffffffff;
    @!p not.b32 %r1309, %r1309;
}

	// end inline asm
	mov.b32 	%r1314, 2;
	// begin inline asm
	{
    .reg .pred p;
    and.b32 %r1312, %r1331, %r1314;    setp.ne.u32 p, %r1312, 0;
    vote.ballot.sync.b32 %r1312, p, 0xffffffff;
    @!p not.b32 %r1312, %r1312;
}

	// end inline asm
	and.b32  	%r1336, %r1312, %r1309;
	mov.b32 	%r1317, 4;
	// begin inline asm
	{
    .reg .pred p;
    and.b32 %r1315, %r1331, %r1317;    setp.ne.u32 p, %r1315, 0;
    vote.ballot.sync.b32 %r1315, p, 0xffffffff;
    @!p not.b32 %r1315, %r1315;
}

	// end inline asm
	and.b32  	%r1337, %r1315, %r1336;
	mov.b32 	%r1320, 8;
	// begin inline asm
	{
    .reg .pred p;
    and.b32 %r1318, %r1331, %r1320;    setp.ne.u32 p, %r1318, 0;
    vote.ballot.sync.b32 %r1318, p, 0xffffffff;
    @!p not.b32 %r1318, %r1318;
}

	// end inline asm
	and.b32  	%r1338, %r1318, %r1337;
	mov.b32 	%r1323, 16;
	// begin inline asm
	{
    .reg .pred p;
    and.b32 %r1321, %r1331, %r1323;    setp.ne.u32 p, %r1321, 0;
    vote.ballot.sync.b32 %r1321, p, 0xffffffff;
    @!p not.b32 %r1321, %r1321;
}

	// end inline asm
	and.b32  	%r1339, %r1321, %r1338;
	mov.b32 	%r1326, 32;
	// begin inline asm
	{
    .reg .pred p;
    and.b32 %r1324, %r1331, %r1326;    setp.ne.u32 p, %r1324, 0;
    vote.ballot.sync.b32 %r1324, p, 0xffffffff;
    @!p not.b32 %r1324, %r1324;
}

	// end inline asm
	and.b32  	%r1340, %r1324, %r1339;
	mov.b32 	%r1329, 64;
	// begin inline asm
	{
    .reg .pred p;
    and.b32 %r1327, %r1331, %r1329;    setp.ne.u32 p, %r1327, 0;
    vote.ballot.sync.b32 %r1327, p, 0xffffffff;
    @!p not.b32 %r1327, %r1327;
}

	// end inline asm
	and.b32  	%r1341, %r1327, %r1340;
	mov.b32 	%r1332, 128;
	// begin inline asm
	{
    .reg .pred p;
    and.b32 %r1330, %r1331, %r1332;    setp.ne.u32 p, %r1330, 0;
    vote.ballot.sync.b32 %r1330, p, 0xffffffff;
    @!p not.b32 %r1330, %r1330;
}

	// end inline asm
	and.b32  	%r1342, %r1330, %r1341;
	clz.b32 	%r1343, %r1342;
	sub.s32 	%r289, 31, %r1343;
	and.b32  	%r1344, %r878, %r1342;
	popc.b32 	%r290, %r1344;
	setp.ne.s32 	%p127, %r443, %r289;
	mov.b32 	%r2240, 0;
	@%p127 bra 	$L__BB11_203;
	shl.b32 	%r1349, %r1331, 2;
	add.s32 	%r1350, %r219, %r1349;
	atom.shared.add.u32 	%r2240, [%r1350], %r290;
$L__BB11_203:
	ld.param.u32 	%r2107, [_ZN3cub18CUB_300001_SM_10006detail10radix_sort29DeviceRadixSortOnesweepKernelINS1_5radix10policy_hubIiiyE10Policy1000ELNS0_9SortOrderE0EiiyiiNS1_21identity_decomposer_tEEEvPT5_SB_PT3_PKSC_PT1_PKSG_PT2_PKSK_T4_iiT6__param_9];
	shfl.sync.idx.b32	%r1376|%p128, %r2240, %r289, 31, -1;
	add.s32 	%r293, %r290, %r1376;
	shr.u32 	%r1377, %r2216, %r2107;
	and.b32  	%r1373, %r1377, %r221;
	mov.b32 	%r1353, 1;
	// begin inline asm
	{
    .reg .pred p;
    and.b32 %r1351, %r1373, %r1353;    setp.ne.u32 p, %r1351, 0;
    vote.ballot.sync.b32 %r1351, p, 0xffffffff;
    @!p not.b32 %r1351, %r1351;
}

	// end inline asm
	mov.b32 	%r1356, 2;
	// begin inline asm
	{
    .reg .pred p;
    and.b32 %r1354, %r1373, %r1356;    setp.ne.u32 p, %r1354, 0;
    vote.ballot.sync.b32 %r1354, p, 0xffffffff;
    @!p not.b32 %r1354, %r1354;
}

	// end inline asm
	and.b32  	%r1378, %r1354, %r1351;
	mov.b32 	%r1359, 4;
	// begin inline asm
	{
    .reg .pred p;
    and.b32 %r1357, %r1373, %r1359;    setp.ne.u32 p, %r1357, 0;
    vote.ballot.sync.b32 %r1357, p, 0xffffffff;
    @!p not.b32 %r1357, %r1357;
}

	// end inline asm
	and.b32  	%r1379, %r1357, %r1378;
	mov.b32 	%r1362, 8;
	// begin inline asm
	{
    .reg .pred p;
    and.b32 %r1360, %r1373, %r1362;    setp.ne.u32 p, %r1360, 0;
    vote.ballot.sync.b32 %r1360, p, 0xffffffff;
    @!p not.b32 %r1360, %r1360;
}

	// end inline asm
	and.b32  	%r1380, %r1360, %r1379;
	mov.b32 	%r1365, 16;
	// begin inline asm
	{
    .reg .pred p;
    and.b32 %r1363, %r1373, %r1365;    setp.ne.u32 p, %r1363, 0;
    vote.ballot.sync.b32 %r1363, p, 0xffffffff;
    @!p not.b32 %r1363, %r1363;
}

	// end inline asm
	and.b32  	%r1381, %r1363, %r1380;
	mov.b32 	%r1368, 32;
	// begin inline asm
	{
    .reg .pred p;
    and.b32 %r1366, %r1373, %r1368;    setp.ne.u32 p, %r1366, 0;
    vote.ballot.sync.b32 %r1366, p, 0xffffffff;
    @!p not.b32 %r1366, %r1366;
}

	// end inline asm
	and.b32  	%r1382, %r1366, %r1381;
	mov.b32 	%r1371, 64;
	// begin inline asm
	{
    .reg .pred p;
    and.b32 %r1369, %r1373, %r1371;    setp.ne.u32 p, %r1369, 0;
    vote.ballot.sync.b32 %r1369, p, 0xffffffff;
    @!p not.b32 %r1369, %r1369;
}

	// end inline asm
	and.b32  	%r1383, %r1369, %r1382;
	mov.b32 	%r1374, 128;
	// begin inline asm
	{
    .reg .pred p;
    and.b32 %r1372, %r1373, %r1374;    setp.ne.u32 p, %r1372, 0;
    vote.ballot.sync.b32 %r1372, p, 0xffffffff;
    @!p not.b32 %r1372, %r1372;
}

	// end inline asm
	and.b32  	%r1384, %r1372, %r1383;
	clz.b32 	%r1385, %r1384;
	sub.s32 	%r295, 31, %r1385;
	and.b32  	%r1386, %r878, %r1384;
	popc.b32 	%r296, %r1386;
	setp.ne.s32 	%p129, %r443, %r295;
	mov.b32 	%r2241, 0;
	@%p129 bra 	$L__BB11_205;
	shl.b32 	%r1391, %r1373, 2;
	add.s32 	%r1392, %r219, %r1391;
	atom.shared.add.u32 	%r2241, [%r1392], %r296;
$L__BB11_205:
	ld.param.u32 	%r2108, [_ZN3cub18CUB_300001_SM_10006detail10radix_sort29DeviceRadixSortOnesweepKernelINS1_5radix10policy_hubIiiyE10Policy1000ELNS0_9SortOrderE0EiiyiiNS1_21identity_decomposer_tEEEvPT5_SB_PT3_PKSC_PT1_PKSG_PT2_PKSK_T4_iiT6__param_9];
	shfl.sync.idx.b32	%r1418|%p130, %r2241, %r295, 31, -1;
	add.s32 	%r299, %r296, %r1418;
	shr.u32 	%r1419, %r2215, %r2108;
	and.b32  	%r1415, %r1419, %r221;
	mov.b32 	%r1395, 1;
	// begin inline asm
	{
    .reg .pred p;
    and.b32 %r1393, %r1415, %r1395;    setp.ne.u32 p, %r1393, 0;
    vote.ballot.sync.b32 %r1393, p, 0xffffffff;
    @!p not.b32 %r1393, %r1393;
}

	// end inline asm
	mov.b32 	%r1398, 2;
	// begin inline asm
	{
    .reg .pred p;
    and.b32 %r1396, %r1415, %r1398;    setp.ne.u32 p, %r1396, 0;
    vote.ballot.sync.b32 %r1396, p, 0xffffffff;
    @!p not.b32 %r1396, %r1396;
}

	// end inline asm
	and.b32  	%r1420, %r1396, %r1393;
	mov.b32 	%r1401, 4;
	// begin inline asm
	{
    .reg .pred p;
    and.b32 %r1399, %r1415, %r1401;    setp.ne.u32 p, %r1399, 0;
    vote.ballot.sync.b32 %r1399, p, 0xffffffff;
    @!p not.b32 %r1399, %r1399;
}

	// end inline asm
	and.b32  	%r1421, %r1399, %r1420;
	mov.b32 	%r1404, 8;
	// begin inline asm
	{
    .reg .pred p;
    and.b32 %r1402, %r1415, %r1404;    setp.ne.u32 p, %r1402, 0;
    vote.ballot.sync.b32 %r1402, p, 0xffffffff;
    @!p not.b32 %r1402, %r1402;
}

	// end inline asm
	and.b32  	%r1422, %r1402, %r1421;
	mov.b32 	%r1407, 16;
	// begin inline asm
	{
    .reg .pred p;
    and.b32 %r1405, %r1415, %r1407;    setp.ne.u32 p, %r1405, 0;
    vote.ballot.sync.b32 %r1405, p, 0xffffffff;
    @!p not.b32 %r1405, %r1405;
}

	// end inline asm
	and.b32  	%r1423, %r1405, %r1422;
	mov.b32 	%r1410, 32;
	// begin inline asm
	{
    .reg .pred p;
    and.b32 %r1408, %r1415, %r1410;    setp.ne.u32 p, %r1408, 0;
    vote.ballot.sync.b32 %r1408, p, 0xffffffff;
    @!p not.b32 %r1408, %r1408;
}

	// end inline asm
	and.b32  	%r1424, %r1408, %r1423;
	mov.b32 	%r1413, 64;
	// begin inline asm
	{
    .reg .pred p;
    and.b32 %r1411, %r1415, %r1413;    setp.ne.u32 p, %r1411, 0;
    vote.ballot.sync.b32 %r1411, p, 0xffffffff;
    @!p not.b32 %r1411, %r1411;
}

	// end inline asm
	and.b32  	%r1425, %r1411, %r1424;
	mov.b32 	%r1416, 128;
	// begin inline asm
	{
    .reg .pred p;
    and.b32 %r1414, %r1415, %r1416;    setp.ne.u32 p, %r1414, 0;
    vote.ballot.sync.b32 %r1414, p, 0xffffffff;
    @!p not.b32 %r1414, %r1414;
}

	// end inline asm
	and.b32  	%r1426, %r1414, %r1425;
	clz.b32 	%r1427, %r1426;
	sub.s32 	%r301, 31, %r1427;
	and.b32  	%r1428, %r878, %r1426;
	popc.b32 	%r302, %r1428;
	setp.ne.s32 	%p131, %r443, %r301;
	mov.b32 	%r2242, 0;
	@%p131 bra 	$L__BB11_207;
	shl.b32 	%r1433, %r1415, 2;
	add.s32 	%r1434, %r219, %r1433;
	atom.shared.add.u32 	%r2242, [%r1434], %r302;
$L__BB11_207:
	ld.param.u32 	%r2109, [_ZN3cub18CUB_300001_SM_10006detail10radix_sort29DeviceRadixSortOnesweepKernelINS1_5radix10policy_hubIiiyE10Policy1000ELNS0_9SortOrderE0EiiyiiNS1_21identity_decomposer_tEEEvPT5_SB_PT3_PKSC_PT1_PKSG_PT2_PKSK_T4_iiT6__param_9];
	shfl.sync.idx.b32	%r1460|%p132, %r2242, %r301, 31, -1;
	add.s32 	%r305, %r302, %r1460;
	shr.u32 	%r1461, %r2214, %r2109;
	and.b32  	%r1457, %r1461, %r221;
	mov.b32 	%r1437, 1;
	// begin inline asm
	{
    .reg .pred p;
    and.b32 %r1435, %r1457, %r1437;    setp.ne.u32 p, %r1435, 0;
    vote.ballot.sync.b32 %r1435, p, 0xffffffff;
    @!p not.b32 %r1435, %r1435;
}

	// end inline asm
	mov.b32 	%r1440, 2;
	// begin inline asm
	{
    .reg .pred p;
    and.b32 %r1438, %r1457, %r1440;    setp.ne.u32 p, %r1438, 0;
    vote.ballot.sync.b32 %r1438, p, 0xffffffff;
    @!p not.b32 %r1438, %r1438;
}

	// end inline asm
	and.b32  	%r1462, %r1438, %r1435;
	mov.b32 	%r1443, 4;
	// begin inline asm
	{
    .reg .pred p;
    and.b32 %r1441, %r1457, %r1443;    setp.ne.u32 p, %r1441, 0;
    vote.ballot.sync.b32 %r1441, p, 0xffffffff;
    @!p not.b32 %r1441, %r1441;
}

	// end inline asm
	and.b32  	%r1463, %r1441, %r1462;
	mov.b32 	%r1446, 8;
	// begin inline asm
	{
    .reg .pred p;
    and.b32 %r1444, %r1457, %r1446;    setp.ne.u32 p, %r1444, 0;
    vote.ballot.sync.b32 %r1444, p, 0xffffffff;
    @!p not.b32 %r1444, %r1444;
}

	// end inline asm
	and.b32  	%r1464, %r1444, %r1463;
	mov.b32 	%r1449, 16;
	// begin inline asm
	{
    .reg .pred p;
    and.b32 %r1447, %r1457, %r1449;    setp.ne.u32 p, %r1447, 0;
    vote.ballot.sync.b32 %r1447, p, 0xffffffff;
    @!p not.b32 %r1447, %r1447;
}

	// end inline asm
	and.b32  	%r1465, %r1447, %r1464;
	mov.b32 	%r1452, 32;
	// begin inline asm
	{
    .reg .pred p;
    and.b32 %r1450, %r1457, %r1452;    setp.ne.u32 p, %r1450, 0;
    vote.ballot.sync.b32 %r1450, p, 0xffffffff;
    @!p not.b32 %r1450, %r1450;
}

	// end inline asm
	and.b32  	%r1466, %r1450, %r1465;
	mov.b32 	%r1455, 64;
	// begin inline asm
	{
    .reg .pred p;
    and.b32 %r1453, %r1457, %r1455;    setp.ne.u32 p, %r1453, 0;
    vote.ballot.sync.b32 %r1453, p, 0xffffffff;
    @!p not.b32 %r1453, %r1453;
}

	// end inline asm
	and.b32  	%r1467, %r1453, %r1466;
	mov.b32 	%r1458, 128;
	// begin inline asm
	{
    .reg .pred p;
    and.b32 %r1456, %r1457, %r1458;    setp.ne.u32 p, %r1456, 0;
    vote.ballot.sync.b32 %r1456, p, 0xffffffff;
    @!p not.b32 %r1456, %r1456;
}

	// end inline asm
	and.b32  	%r1468, %r1456, %r1467;
	clz.b32 	%r1469, %r1468;
	sub.s32 	%r307, 31, %r1469;
	and.b32  	%r1470, %r878, %r1468;
	popc.b32 	%r308, %r1470;
	setp.ne.s32 	%p133, %r443, %r307;
	mov.b32 	%r2243, 0;
	@%p133 bra 	$L__BB11_209;
	shl.b32 	%r1475, %r1457, 2;
	add.s32 	%r1476, %r219, %r1475;
	atom.shared.add.u32 	%r2243, [%r1476], %r308;
$L__BB11_209:
	ld.param.u32 	%r2110, [_ZN3cub18CUB_300001_SM_10006detail10radix_sort29DeviceRadixSortOnesweepKernelINS1_5radix10policy_hubIiiyE10Policy1000ELNS0_9SortOrderE0EiiyiiNS1_21identity_decomposer_tEEEvPT5_SB_PT3_PKSC_PT1_PKSG_PT2_PKSK_T4_iiT6__param_9];
	shfl.sync.idx.b32	%r1502|%p134, %r2243, %r307, 31, -1;
	add.s32 	%r311, %r308, %r1502;
	shr.u32 	%r1503, %r2213, %r2110;
	and.b32  	%r1499, %r1503, %r221;
	mov.b32 	%r1479, 1;
	// begin inline asm
	{
    .reg .pred p;
    and.b32 %r1477, %r1499, %r1479;    setp.ne.u32 p, %r1477, 0;
    vote.ballot.sync.b32 %r1477, p, 0xffffffff;
    @!p not.b32 %r1477, %r1477;
}

	// end inline asm
	mov.b32 	%r1482, 2;
	// begin inline asm
	{
    .reg .pred p;
    and.b32 %r1480, %r1499, %r1482;    setp.ne.u32 p, %r1480, 0;
    vote.ballot.sync.b32 %r1480, p, 0xffffffff;
    @!p not.b32 %r1480, %r1480;
}

	// end inline asm
	and.b32  	%r1504, %r1480, %r1477;
	mov.b32 	%r1485, 4;
	// begin inline asm
	{
    .reg .pred p;
    and.b32 %r1483, %r1499, %r1485;    setp.ne.u32 p, %r1483, 0;
    vote.ballot.sync.b32 %r1483, p, 0xffffffff;
    @!p not.b32 %r1483, %r1483;
}

	// end inline asm
	and.b32  	%r1505, %r1483, %r1504;
	mov.b32 	%r1488, 8;
	// begin inline asm
	{
    .reg .pred p;
    and.b32 %r1486, %r1499, %r1488;    setp.ne.u32 p, %r1486, 0;
    vote.ballot.sync.b32 %r1486, p, 0xffffffff;
    @!p not.b32 %r1486, %r1486;
}

	// end inline asm
	and.b32  	%r1506, %r1486, %r1505;
	mov.b32 	%r1491, 16;
	// begin inline asm
	{
    .reg .pred p;
    and.b32 %r1489, %r1499, %r1491;    setp.ne.u32 p, %r1489, 0;
    vote.ballot.sync.b32 %r1489, p, 0xffffffff;
    @!p not.b32 %r1489, %r1489;
}

	// end inline asm
	and.b32  	%r1507, %r1489, %r1506;
	mov.b32 	%r1494, 32;
	// begin inline asm
	{
    .reg .pred p;
    and.b32 %r1492, %r1499, %r1494;    setp.ne.u32 p, %r1492, 0;
    vote.ballot.sync.b32 %r1492, p, 0xffffffff;
    @!p not.b32 %r1492, %r1492;
}

	// end inline asm
	and.b32  	%r1508, %r1492, %r1507;
	mov.b32 	%r1497, 64;
	// begin inline asm
	{
    .reg .pred p;
    and.b32 %r1495, %r1499, %r1497;    setp.ne.u32 p, %r1495, 0;
    vote.ballot.sync.b32 %r1495, p, 0xffffffff;
    @!p not.b32 %r1495, %r1495;
}

	// end inline asm
	and.b32  	%r1509, %r1495, %r1508;
	mov.b32 	%r1500, 128;
	// begin inline asm
	{
    .reg .pred p;
    and.b32 %r1498, %r1499, %r1500;    setp.ne.u32 p, %r1498, 0;
    vote.ballot.sync.b32 %r1498, p, 0xffffffff;
    @!p not.b32 %r1498, %r1498;
}

	// end inline asm
	and.b32  	%r1510, %r1498, %r1509;
	clz.b32 	%r1511, %r1510;
	sub.s32 	%r313, 31, %r1511;
	and.b32  	%r1512, %r878, %r1510;
	popc.b32 	%r314, %r1512;
	setp.ne.s32 	%p135, %r443, %r313;
	mov.b32 	%r2244, 0;
	@%p135 bra 	$L__BB11_211;
	shl.b32 	%r1517, %r1499, 2;
	add.s32 	%r1518, %r219, %r1517;
	atom.shared.add.u32 	%r2244, [%r1518], %r314;
$L__BB11_211:
	ld.param.u32 	%r2111, [_ZN3cub18CUB_300001_SM_10006detail10radix_sort29DeviceRadixSortOnesweepKernelINS1_5radix10policy_hubIiiyE10Policy1000ELNS0_9SortOrderE0EiiyiiNS1_21identity_decomposer_tEEEvPT5_SB_PT3_PKSC_PT1_PKSG_PT2_PKSK_T4_iiT6__param_9];
	shfl.sync.idx.b32	%r1544|%p136, %r2244, %r313, 31, -1;
	add.s32 	%r317, %r314, %r1544;
	shr.u32 	%r1545, %r2212, %r2111;
	and.b32  	%r1541, %r1545, %r221;
	mov.b32 	%r1521, 1;
	// begin inline asm
	{
    .reg .pred p;
    and.b32 %r1519, %r1541, %r1521;    setp.ne.u32 p, %r1519, 0;
    vote.ballot.sync.b32 %r1519, p, 0xffffffff;
    @!p not.b32 %r1519, %r1519;
}

	// end inline asm
	mov.b32 	%r1524, 2;
	// begin inline asm
	{
    .reg .pred p;
    and.b32 %r1522, %r1541, %r1524;    setp.ne.u32 p, %r1522, 0;
    vote.ballot.sync.b32 %r1522, p, 0xffffffff;
    @!p not.b32 %r1522, %r1522;
}

	// end inline asm
	and.b32  	%r1546, %r1522, %r1519;
	mov.b32 	%r1527, 4;
	// begin inline asm
	{
    .reg .pred p;
    and.b32 %r1525, %r1541, %r1527;    setp.ne.u32 p, %r1525, 0;
    vote.ballot.sync.b32 %r1525, p, 0xffffffff;
    @!p not.b32 %r1525, %r1525;
}

	// end inline asm
	and.b32  	%r1547, %r1525, %r1546;
	mov.b32 	%r1530, 8;
	// begin inline asm
	{
    .reg .pred p;
    and.b32 %r1528, %r1541, %r1530;    setp.ne.u32 p, %r1528, 0;
    vote.ballot.sync.b32 %r1528, p, 0xffffffff;
    @!p not.b32 %r1528, %r1528;
}

	// end inline asm
	and.b32  	%r1548, %r1528, %r1547;
	mov.b32 	%r1533, 16;
	// begin inline asm
	{
    .reg .pred p;
    and.b32 %r1531, %r1541, %r1533;    setp.ne.u32 p, %r1531, 0;
    vote.ballot.sync.b32 %r1531, p, 0xffffffff;
    @!p not.b32 %r1531, %r1531;
}

	// end inline asm
	and.b32  	%r1549, %r1531, %r1548;
	mov.b32 	%r1536, 32;
	// begin inline asm
	{
    .reg .pred p;
    and.b32 %r1534, %r1541, %r1536;    setp.ne.u32 p, %r1534, 0;
    vote.ballot.sync.b32 %r1534, p, 0xffffffff;
    @!p not.b32 %r1534, %r1534;
}

	// end inline asm
	and.b32  	%r1550, %r1534, %r1549;
	mov.b32 	%r1539, 64;
	// begin inline asm
	{
    .reg .pred p;
    and.b32 %r1537, %r1541, %r1539;    setp.ne.u32 p, %r1537, 0;
    vote.ballot.sync.b32 %r1537, p, 0xffffffff;
    @!p not.b32 %r1537, %r1537;
}

	// end inline asm
	and.b32  	%r1551, %r1537, %r1550;
	mov.b32 	%r1542, 128;
	// begin inline asm
	{
    .reg .pred p;
    and.b32 %r1540, %r1541, %r1542;    setp.ne.u32 p, %r1540, 0;
    vote.ballot.sync.b32 %r1540, p, 0xffffffff;
    @!p not.b32 %r1540, %r1540;
}

	// end inline asm
	and.b32  	%r1552, %r1540, %r1551;
	clz.b32 	%r1553, %r1552;
	sub.s32 	%r319, 31, %r1553;
	and.b32  	%r1554, %r878, %r1552;
	popc.b32 	%r320, %r1554;
	setp.ne.s32 	%p137, %r443, %r319;
	mov.b32 	%r2245, 0;
	@%p137 bra 	$L__BB11_213;
	shl.b32 	%r1559, %r1541, 2;
	add.s32 	%r1560, %r219, %r1559;
	atom.shared.add.u32 	%r2245, [%r1560], %r320;
$L__BB11_213:
	setp.gt.u32 	%p138, %r1, 255;
	shfl.sync.idx.b32	%r1561|%p139, %r2245, %r319, 31, -1;
	add.s32 	%r1562, %r320, %r1561;
	bar.sync 	0;
	shl.b32 	%r1563, %r227, 2;
	add.s32 	%r323, %r783, %r1563;
	st.shared.u32 	[%r323+-4], %r2228;
	shl.b32 	%r1565, %r233, 2;
	add.s32 	%r324, %r783, %r1565;
	st.shared.u32 	[%r324+-4], %r2227;
	shl.b32 	%r1566, %r239, 2;
	add.s32 	%r325, %r783, %r1566;
	st.shared.u32 	[%r325+-4], %r2226;
	shl.b32 	%r1567, %r245, 2;
	add.s32 	%r326, %r783, %r1567;
	st.shared.u32 	[%r326+-4], %r2225;
	shl.b32 	%r1568, %r251, 2;
	add.s32 	%r327, %r783, %r1568;
	st.shared.u32 	[%r327+-4], %r2224;
	shl.b32 	%r1569, %r257, 2;
	add.s32 	%r328, %r783, %r1569;
	st.shared.u32 	[%r328+-4], %r2223;
	shl.b32 	%r1570, %r263, 2;
	add.s32 	%r329, %r783, %r1570;
	st.shared.u32 	[%r329+-4], %r2222;
	shl.b32 	%r1571, %r269, 2;
	add.s32 	%r330, %r783, %r1571;
	st.shared.u32 	[%r330+-4], %r2221;
	shl.b32 	%r1572, %r275, 2;
	add.s32 	%r331, %r783, %r1572;
	st.shared.u32 	[%r331+-4], %r2220;
	shl.b32 	%r1573, %r281, 2;
	add.s32 	%r332, %r783, %r1573;
	st.shared.u32 	[%r332+-4], %r2219;
	shl.b32 	%r1574, %r287, 2;
	add.s32 	%r333, %r783, %r1574;
	st.shared.u32 	[%r333+-4], %r2218;
	shl.b32 	%r1575, %r293, 2;
	add.s32 	%r334, %r783, %r1575;
	st.shared.u32 	[%r334+-4], %r2217;
	shl.b32 	%r1576, %r299, 2;
	add.s32 	%r335, %r783, %r1576;
	st.shared.u32 	[%r335+-4], %r2216;
	shl.b32 	%r1577, %r305, 2;
	add.s32 	%r336, %r783, %r1577;
	st.shared.u32 	[%r336+-4], %r2215;
	shl.b32 	%r1578, %r311, 2;
	add.s32 	%r337, %r783, %r1578;
	st.shared.u32 	[%r337+-4], %r2214;
	shl.b32 	%r1579, %r317, 2;
	add.s32 	%r338, %r783, %r1579;
	st.shared.u32 	[%r338+-4], %r2213;
	shl.b32 	%r1580, %r1562, 2;
	add.s32 	%r339, %r783, %r1580;
	st.shared.u32 	[%r339+-4], %r2212;
	shl.b32 	%r1581, %r1, 3;
	add.s32 	%r1582, %r783, %r1581;
	add.s32 	%r340, %r1582, 26112;
	@%p138 bra 	$L__BB11_221;
	ld.param.u64 	%rd437, [_ZN3cub18CUB_300001_SM_10006detail10radix_sort29DeviceRadixSortOnesweepKernelINS1_5radix10policy_hubIiiyE10Policy1000ELNS0_9SortOrderE0EiiyiiNS1_21identity_decomposer_tEEEvPT5_SB_PT3_PKSC_PT1_PKSG_PT2_PKSK_T4_iiT6__param_3];
	cvta.to.global.u64 	%rd93, %rd437;
	shl.b64 	%rd94, %rd9, 3;
	add.s64 	%rd95, %rd93, %rd94;
	ld.global.u64 	%rd96, [%rd95];
	cvt.s64.s32 	%rd97, %r218;
	sub.s64 	%rd456, %rd96, %rd97;
	st.shared.u64 	[%r340], %rd456;
	setp.lt.s32 	%p140, %r3, 1;
	mov.u32 	%r2249, %r2174;
	@%p140 bra 	$L__BB11_220;
	mov.b32 	%r2247, -1;
	mov.u32 	%r2246, %r3;
	mov.u32 	%r2249, %r2174;
$L__BB11_216:
	ld.param.u64 	%rd430, [_ZN3cub18CUB_300001_SM_10006detail10radix_sort29DeviceRadixSortOnesweepKernelINS1_5radix10policy_hubIiiyE10Policy1000ELNS0_9SortOrderE0EiiyiiNS1_21identity_decomposer_tEEEvPT5_SB_PT3_PKSC_PT1_PKSG_PT2_PKSK_T4_iiT6__param_0];
	add.s32 	%r344, %r2246, -1;
	shl.b32 	%r1584, %r344, 8;
	add.s32 	%r1585, %r1584, %r1;
	cvta.to.global.u64 	%rd98, %rd430;
	mul.wide.s32 	%rd99, %r1585, 4;
	add.s64 	%rd19, %rd98, %rd99;
$L__BB11_217:
	membar.cta;
	ld.volatile.global.u32 	%r345, [%rd19];
	setp.eq.s32 	%p141, %r345, 0;
	@%p141 bra 	$L__BB11_217;
	and.b32  	%r1586, %r345, 1073741823;
	add.s32 	%r2249, %r1586, %r2249;
	setp.gt.s32 	%p142, %r345, -1;
	vote.sync.ballot.b32 	%r2247, %p142, %r2247;
	setp.gt.u32 	%p144, %r2246, 1;
	and.pred  	%p145, %p142, %p144;
	mov.u32 	%r2246, %r344;
	@%p145 bra 	$L__BB11_216;
	ld.shared.u64 	%rd456, [%r340];
$L__BB11_220:
	ld.param.u64 	%rd431, [_ZN3cub18CUB_300001_SM_10006detail10radix_sort29DeviceRadixSortOnesweepKernelINS1_5radix10policy_hubIiiyE10Policy1000ELNS0_9SortOrderE0EiiyiiNS1_21identity_decomposer_tEEEvPT5_SB_PT3_PKSC_PT1_PKSG_PT2_PKSK_T4_iiT6__param_0];
	or.b32  	%r1587, %r2249, -2147483648;
	cvta.to.global.u64 	%rd100, %rd431;
	shl.b32 	%r1588, %r3, 8;
	add.s32 	%r1589, %r1588, %r1;
	mul.wide.s32 	%rd101, %r1589, 4;
	add.s64 	%rd102, %rd100, %rd101;
	st.volatile.global.u32 	[%rd102], %r1587;
	sub.s32 	%r1590, %r2249, %r2174;
	cvt.s64.s32 	%rd103, %r1590;
	add.s64 	%rd104, %rd456, %rd103;
	st.shared.u64 	[%r340], %rd104;
$L__BB11_221:
	ld.param.u32 	%r2087, [_ZN3cub18CUB_300001_SM_10006detail10radix_sort29DeviceRadixSortOnesweepKernelINS1_5radix10policy_hubIiiyE10Policy1000ELNS0_9SortOrderE0EiiyiiNS1_21identity_decomposer_tEEEvPT5_SB_PT3_PKSC_PT1_PKSG_PT2_PKSK_T4_iiT6__param_8];
	ld.param.u64 	%rd434, [_ZN3cub18CUB_300001_SM_10006detail10radix_sort29DeviceRadixSortOnesweepKernelINS1_5radix10policy_hubIiiyE10Policy1000ELNS0_9SortOrderE0EiiyiiNS1_21identity_decomposer_tEEEvPT5_SB_PT3_PKSC_PT1_PKSG_PT2_PKSK_T4_iiT6__param_2];
	setp.gt.u32 	%p146, %r1, 255;
	mad.lo.s32 	%r349, %r3, 6528, 6528;
	setp.lt.s32 	%p147, %r349, %r2087;
	setp.eq.s64 	%p148, %rd434, 0;
	or.pred  	%p149, %p148, %p147;
	or.pred  	%p150, %p146, %p149;
	@%p150 bra 	$L__BB11_223;
	ld.param.u64 	%rd435, [_ZN3cub18CUB_300001_SM_10006detail10radix_sort29DeviceRadixSortOnesweepKernelINS1_5radix10policy_hubIiiyE10Policy1000ELNS0_9SortOrderE0EiiyiiNS1_21identity_decomposer_tEEEvPT5_SB_PT3_PKSC_PT1_PKSG_PT2_PKSK_T4_iiT6__param_2];
	ld.shared.u64 	%rd105, [%r340];
	cvt.s64.s32 	%rd106, %r2174;
	cvt.s64.s32 	%rd107, %r218;
	add.s64 	%rd108, %rd107, %rd106;
	add.s64 	%rd109, %rd108, %rd105;
	cvta.to.global.u64 	%rd110, %rd435;
	shl.b64 	%rd111, %rd9, 3;
	add.s64 	%rd112, %rd110, %rd111;
	st.global.u64 	[%rd112], %rd109;
$L__BB11_223:
	ld.param.u32 	%r2088, [_ZN3cub18CUB_300001_SM_10006detail10radix_sort29DeviceRadixSortOnesweepKernelINS1_5radix10policy_hubIiiyE10Policy1000ELNS0_9SortOrderE0EiiyiiNS1_21identity_decomposer_tEEEvPT5_SB_PT3_PKSC_PT1_PKSG_PT2_PKSK_T4_iiT6__param_8];
	ld.param.u64 	%rd438, [_ZN3cub18CUB_300001_SM_10006detail10radix_sort29DeviceRadixSortOnesweepKernelINS1_5radix10policy_hubIiiyE10Policy1000ELNS0_9SortOrderE0EiiyiiNS1_21identity_decomposer_tEEEvPT5_SB_PT3_PKSC_PT1_PKSG_PT2_PKSK_T4_iiT6__param_4];
	cvta.to.global.u64 	%rd22, %rd438;
	shl.b32 	%r1591, %r1, 2;
	add.s32 	%r350, %r783, %r1591;
	setp.gt.s32 	%p151, %r349, %r2088;
	bar.sync 	0;
	@%p151 bra 	$L__BB11_225;
	ld.param.u32 	%r2112, [_ZN3cub18CUB_300001_SM_10006detail10radix_sort29DeviceRadixSortOnesweepKernelINS1_5radix10policy_hubIiiyE10Policy1000ELNS0_9SortOrderE0EiiyiiNS1_21identity_decomposer_tEEEvPT5_SB_PT3_PKSC_PT1_PKSG_PT2_PKSK_T4_iiT6__param_9];
	ld.shared.u32 	%r1593, [%r350];
	shr.u32 	%r1594, %r1593, %r2112;
	and.b32  	%r1595, %r1594, %r221;
	shl.b32 	%r1596, %r1595, 3;
	add.s32 	%r1598, %r783, 26112;
	add.s32 	%r1599, %r1598, %r1596;
	ld.shared.u64 	%rd113, [%r1599];
	add.s64 	%rd114, %rd113, %rd9;
	xor.b32  	%r1600, %r1593, -2147483648;
	shl.b64 	%rd115, %rd114, 2;
	add.s64 	%rd116, %rd22, %rd115;
	st.global.u32 	[%rd116], %r1600;
	bar.warp.sync 	-1;
	ld.shared.u32 	%r1601, [%r350+1536];
	shr.u32 	%r1602, %r1601, %r2112;
	and.b32  	%r1603, %r1602, %r221;
	shl.b32 	%r1604, %r1603, 3;
	add.s32 	%r1605, %r1598, %r1604;
	ld.shared.u64 	%rd117, [%r1605];
	add.s64 	%rd118, %rd117, %rd9;
	xor.b32  	%r1606, %r1601, -2147483648;
	shl.b64 	%rd119, %rd118, 2;
	add.s64 	%rd120, %rd22, %rd119;
	st.global.u32 	[%rd120+1536], %r1606;
	bar.warp.sync 	-1;
	ld.shared.u32 	%r1607, [%r350+3072];
	shr.u32 	%r1608, %r1607, %r2112;
	and.b32  	%r1609, %r1608, %r221;
	shl.b32 	%r1610, %r1609, 3;
	add.s32 	%r1611, %r1598, %r1610;
	ld.shared.u64 	%rd121, [%r1611];
	add.s64 	%rd122, %rd121, %rd9;
	xor.b32  	%r1612, %r1607, -2147483648;
	shl.b64 	%rd123, %rd122, 2;
	add.s64 	%rd124, %rd22, %rd123;
	st.global.u32 	[%rd124+3072], %r1612;
	bar.warp.sync 	-1;
	ld.shared.u32 	%r1613, [%r350+4608];
	shr.u32 	%r1614, %r1613, %r2112;
	and.b32  	%r1615, %r1614, %r221;
	shl.b32 	%r1616, %r1615, 3;
	add.s32 	%r1617, %r1598, %r1616;
	ld.shared.u64 	%rd125, [%r1617];
	add.s64 	%rd126, %rd125, %rd9;
	xor.b32  	%r1618, %r1613, -2147483648;
	shl.b64 	%rd127, %rd126, 2;
	add.s64 	%rd128, %rd22, %rd127;
	st.global.u32 	[%rd128+4608], %r1618;
	bar.warp.sync 	-1;
	ld.shared.u32 	%r1619, [%r350+6144];
	shr.u32 	%r1620, %r1619, %r2112;
	and.b32  	%r1621, %r1620, %r221;
	shl.b32 	%r1622, %r1621, 3;
	add.s32 	%r1623, %r1598, %r1622;
	ld.shared.u64 	%rd129, [%r1623];
	add.s64 	%rd130, %rd129, %rd9;
	xor.b32  	%r1624, %r1619, -2147483648;
	shl.b64 	%rd131, %rd130, 2;
	add.s64 	%rd132, %rd22, %rd131;
	st.global.u32 	[%rd132+6144], %r1624;
	bar.warp.sync 	-1;
	ld.shared.u32 	%r1625, [%r350+7680];
	shr.u32 	%r1626, %r1625, %r2112;
	and.b32  	%r1627, %r1626, %r221;
	shl.b32 	%r1628, %r1627, 3;
	add.s32 	%r1629, %r1598, %r1628;
	ld.shared.u64 	%rd133, [%r1629];
	add.s64 	%rd134, %rd133, %rd9;
	xor.b32  	%r1630, %r1625, -2147483648;
	shl.b64 	%rd135, %rd134, 2;
	add.s64 	%rd136, %rd22, %rd135;
	st.global.u32 	[%rd136+7680], %r1630;
	bar.warp.sync 	-1;
	ld.shared.u32 	%r1631, [%r350+9216];
	shr.u32 	%r1632, %r1631, %r2112;
	and.b32  	%r1633, %r1632, %r221;
	shl.b32 	%r1634, %r1633, 3;
	add.s32 	%r1635, %r1598, %r1634;
	ld.shared.u64 	%rd137, [%r1635];
	add.s64 	%rd138, %rd137, %rd9;
	xor.b32  	%r1636, %r1631, -2147483648;
	shl.b64 	%rd139, %rd138, 2;
	add.s64 	%rd140, %rd22, %rd139;
	st.global.u32 	[%rd140+9216], %r1636;
	bar.warp.sync 	-1;
	ld.shared.u32 	%r1637, [%r350+10752];
	shr.u32 	%r1638, %r1637, %r2112;
	and.b32  	%r1639, %r1638, %r221;
	shl.b32 	%r1640, %r1639, 3;
	add.s32 	%r1641, %r1598, %r1640;
	ld.shared.u64 	%rd141, [%r1641];
	add.s64 	%rd142, %rd141, %rd9;
	xor.b32  	%r1642, %r1637, -2147483648;
	shl.b64 	%rd143, %rd142, 2;
	add.s64 	%rd144, %rd22, %rd143;
	st.global.u32 	[%rd144+10752], %r1642;
	bar.warp.sync 	-1;
	ld.shared.u32 	%r1643, [%r350+12288];
	shr.u32 	%r1644, %r1643, %r2112;
	and.b32  	%r1645, %r1644, %r221;
	shl.b32 	%r1646, %r1645, 3;
	add.s32 	%r1647, %r1598, %r1646;
	ld.shared.u64 	%rd145, [%r1647];
	add.s64 	%rd146, %rd145, %rd9;
	xor.b32  	%r1648, %r1643, -2147483648;
	shl.b64 	%rd147, %rd146, 2;
	add.s64 	%rd148, %rd22, %rd147;
	st.global.u32 	[%rd148+12288], %r1648;
	bar.warp.sync 	-1;
	ld.shared.u32 	%r1649, [%r350+13824];
	shr.u32 	%r1650, %r1649, %r2112;
	and.b32  	%r1651, %r1650, %r221;
	shl.b32 	%r1652, %r1651, 3;
	add.s32 	%r1653, %r1598, %r1652;
	ld.shared.u64 	%rd149, [%r1653];
	add.s64 	%rd150, %rd149, %rd9;
	xor.b32  	%r1654, %r1649, -2147483648;
	shl.b64 	%rd151, %rd150, 2;
	add.s64 	%rd152, %rd22, %rd151;
	st.global.u32 	[%rd152+13824], %r1654;
	bar.warp.sync 	-1;
	ld.shared.u32 	%r1655, [%r350+15360];
	shr.u32 	%r1656, %r1655, %r2112;
	and.b32  	%r1657, %r1656, %r221;
	shl.b32 	%r1658, %r1657, 3;
	add.s32 	%r1659, %r1598, %r1658;
	ld.shared.u64 	%rd153, [%r1659];
	add.s64 	%rd154, %rd153, %rd9;
	xor.b32  	%r1660, %r1655, -2147483648;
	shl.b64 	%rd155, %rd154, 2;
	add.s64 	%rd156, %rd22, %rd155;
	st.global.u32 	[%rd156+15360], %r1660;
	bar.warp.sync 	-1;
	ld.shared.u32 	%r1661, [%r350+16896];
	shr.u32 	%r1662, %r1661, %r2112;
	and.b32  	%r1663, %r1662, %r221;
	shl.b32 	%r1664, %r1663, 3;
	add.s32 	%r1665, %r1598, %r1664;
	ld.shared.u64 	%rd157, [%r1665];
	add.s64 	%rd158, %rd157, %rd9;
	xor.b32  	%r1666, %r1661, -2147483648;
	shl.b64 	%rd159, %rd158, 2;
	add.s64 	%rd160, %rd22, %rd159;
	st.global.u32 	[%rd160+16896], %r1666;
	bar.warp.sync 	-1;
	ld.shared.u32 	%r1667, [%r350+18432];
	shr.u32 	%r1668, %r1667, %r2112;
	and.b32  	%r1669, %r1668, %r221;
	shl.b32 	%r1670, %r1669, 3;
	add.s32 	%r1671, %r1598, %r1670;
	ld.shared.u64 	%rd161, [%r1671];
	add.s64 	%rd162, %rd161, %rd9;
	xor.b32  	%r1672, %r1667, -2147483648;
	shl.b64 	%rd163, %rd162, 2;
	add.s64 	%rd164, %rd22, %rd163;
	st.global.u32 	[%rd164+18432], %r1672;
	bar.warp.sync 	-1;
	ld.shared.u32 	%r1673, [%r350+19968];
	shr.u32 	%r1674, %r1673, %r2112;
	and.b32  	%r1675, %r1674, %r221;
	shl.b32 	%r1676, %r1675, 3;
	add.s32 	%r1677, %r1598, %r1676;
	ld.shared.u64 	%rd165, [%r1677];
	add.s64 	%rd166, %rd165, %rd9;
	xor.b32  	%r1678, %r1673, -2147483648;
	shl.b64 	%rd167, %rd166, 2;
	add.s64 	%rd168, %rd22, %rd167;
	st.global.u32 	[%rd168+19968], %r1678;
	bar.warp.sync 	-1;
	ld.shared.u32 	%r1679, [%r350+21504];
	shr.u32 	%r1680, %r1679, %r2112;
	and.b32  	%r1681, %r1680, %r221;
	shl.b32 	%r1682, %r1681, 3;
	add.s32 	%r1683, %r1598, %r1682;
	ld.shared.u64 	%rd169, [%r1683];
	add.s64 	%rd170, %rd169, %rd9;
	xor.b32  	%r1684, %r1679, -2147483648;
	shl.b64 	%rd171, %rd170, 2;
	add.s64 	%rd172, %rd22, %rd171;
	st.global.u32 	[%rd172+21504], %r1684;
	bar.warp.sync 	-1;
	ld.shared.u32 	%r1685, [%r350+23040];
	shr.u32 	%r1686, %r1685, %r2112;
	and.b32  	%r1687, %r1686, %r221;
	shl.b32 	%r1688, %r1687, 3;
	add.s32 	%r1689, %r1598, %r1688;
	ld.shared.u64 	%rd173, [%r1689];
	add.s64 	%rd174, %rd173, %rd9;
	xor.b32  	%r1690, %r1685, -2147483648;
	shl.b64 	%rd175, %rd174, 2;
	add.s64 	%rd176, %rd22, %rd175;
	st.global.u32 	[%rd176+23040], %r1690;
	bar.warp.sync 	-1;
	ld.shared.u32 	%r1691, [%r350+24576];
	shr.u32 	%r1692, %r1691, %r2112;
	and.b32  	%r1693, %r1692, %r221;
	shl.b32 	%r1694, %r1693, 3;
	add.s32 	%r1695, %r1598, %r1694;
	ld.shared.u64 	%rd177, [%r1695];
	add.s64 	%rd178, %rd177, %rd9;
	xor.b32  	%r1696, %r1691, -2147483648;
	shl.b64 	%rd179, %rd178, 2;
	add.s64 	%rd180, %rd22, %rd179;
	st.global.u32 	[%rd180+24576], %r1696;
	bar.warp.sync 	-1;
	bra.uni 	$L__BB11_260;
$L__BB11_225:
	ld.param.u32 	%r2089, [_ZN3cub18CUB_300001_SM_10006detail10radix_sort29DeviceRadixSortOnesweepKernelINS1_5radix10policy_hubIiiyE10Policy1000ELNS0_9SortOrderE0EiiyiiNS1_21identity_decomposer_tEEEvPT5_SB_PT3_PKSC_PT1_PKSG_PT2_PKSK_T4_iiT6__param_8];
	mad.lo.s32 	%r351, %r3, -6528, %r2089;
	setp.ge.s32 	%p152, %r1, %r351;
	@%p152 bra 	$L__BB11_227;
	ld.param.u32 	%r2113, [_ZN3cub18CUB_300001_SM_10006detail10radix_sort29DeviceRadixSortOnesweepKernelINS1_5radix10policy_hubIiiyE10Policy1000ELNS0_9SortOrderE0EiiyiiNS1_21identity_decomposer_tEEEvPT5_SB_PT3_PKSC_PT1_PKSG_PT2_PKSK_T4_iiT6__param_9];
	ld.shared.u32 	%r1697, [%r350];
	shr.u32 	%r1698, %r1697, %r2113;
	and.b32  	%r1699, %r1698, %r221;
	shl.b32 	%r1700, %r1699, 3;
	add.s32 	%r1702, %r783, %r1700;
	ld.shared.u64 	%rd181, [%r1702+26112];
	xor.b32  	%r1703, %r1697, -2147483648;
	add.s64 	%rd182, %rd181, %rd9;
	shl.b64 	%rd183, %rd182, 2;
	add.s64 	%rd184, %rd22, %rd183;
	st.global.u32 	[%rd184], %r1703;
$L__BB11_227:
	bar.warp.sync 	-1;
	add.s32 	%r1704, %r1, 384;
	setp.ge.s32 	%p153, %r1704, %r351;
	@%p153 bra 	$L__BB11_229;
	ld.param.u32 	%r2114, [_ZN3cub18CUB_300001_SM_10006detail10radix_sort29DeviceRadixSortOnesweepKernelINS1_5radix10policy_hubIiiyE10Policy1000ELNS0_9SortOrderE0EiiyiiNS1_21identity_decomposer_tEEEvPT5_SB_PT3_PKSC_PT1_PKSG_PT2_PKSK_T4_iiT6__param_9];
	ld.shared.u32 	%r1705, [%r350+1536];
	shr.u32 	%r1706, %r1705, %r2114;
	and.b32  	%r1707, %r1706, %r221;
	shl.b32 	%r1708, %r1707, 3;
	add.s32 	%r1710, %r783, %r1708;
	ld.shared.u64 	%rd185, [%r1710+26112];
	xor.b32  	%r1711, %r1705, -2147483648;
	add.s64 	%rd186, %rd185, %rd9;
	shl.b64 	%rd187, %rd186, 2;
	add.s64 	%rd188, %rd22, %rd187;
	st.global.u32 	[%rd188+1536], %r1711;
$L__BB11_229:
	bar.warp.sync 	-1;
	add.s32 	%r1712, %r1, 768;
	setp.ge.s32 	%p154, %r1712, %r351;
	@%p154 bra 	$L__BB11_231;
	ld.param.u32 	%r2115, [_ZN3cub18CUB_300001_SM_10006detail10radix_sort29DeviceRadixSortOnesweepKernelINS1_5radix10policy_hubIiiyE10Policy1000ELNS0_9SortOrderE0EiiyiiNS1_21identity_decomposer_tEEEvPT5_SB_PT3_PKSC_PT1_PKSG_PT2_PKSK_T4_iiT6__param_9];
	ld.shared.u32 	%r1713, [%r350+3072];
	shr.u32 	%r1714, %r1713, %r2115;
	and.b32  	%r1715, %r1714, %r221;
	shl.b32 	%r1716, %r1715, 3;
	add.s32 	%r1718, %r783, %r1716;
	ld.shared.u64 	%rd189, [%r1718+26112];
	xor.b32  	%r1719, %r1713, -2147483648;
	add.s64 	%rd190, %rd189, %rd9;
	shl.b64 	%rd191, %rd190, 2;
	add.s64 	%rd192, %rd22, %rd191;
	st.global.u32 	[%rd192+3072], %r1719;
$L__BB11_231:
	bar.warp.sync 	-1;
	add.s32 	%r1720, %r1, 1152;
	setp.ge.s32 	%p155, %r1720, %r351;
	@%p155 bra 	$L__BB11_233;
	ld.param.u32 	%r2116, [_ZN3cub18CUB_300001_SM_10006detail10radix_sort29DeviceRadixSortOnesweepKernelINS1_5radix10policy_hubIiiyE10Policy1000ELNS0_9SortOrderE0EiiyiiNS1_21identity_decomposer_tEEEvPT5_SB_PT3_PKSC_PT1_PKSG_PT2_PKSK_T4_iiT6__param_9];
	ld.shared.u32 	%r1721, [%r350+4608];
	shr.u32 	%r1722, %r1721, %r2116;
	and.b32  	%r1723, %r1722, %r221;
	shl.b32 	%r1724, %r1723, 3;
	add.s32 	%r1726, %r783, %r1724;
	ld.shared.u64 	%rd193, [%r1726+26112];
	xor.b32  	%r1727, %r1721, -2147483648;
	add.s64 	%rd194, %rd193, %rd9;
	shl.b64 	%rd195, %rd194, 2;
	add.s64 	%rd196, %rd22, %rd195;
	st.global.u32 	[%rd196+4608], %r1727;
$L__BB11_233:
	bar.warp.sync 	-1;
	add.s32 	%r1728, %r1, 1536;
	setp.ge.s32 	%p156, %r1728, %r351;
	@%p156 bra 	$L__BB11_235;
	ld.param.u32 	%r2117, [_ZN3cub18CUB_300001_SM_10006detail10radix_sort29DeviceRadixSortOnesweepKernelINS1_5radix10policy_hubIiiyE10Policy1000ELNS0_9SortOrderE0EiiyiiNS1_21identity_decomposer_tEEEvPT5_SB_PT3_PKSC_PT1_PKSG_PT2_PKSK_T4_iiT6__param_9];
	ld.shared.u32 	%r1729, [%r350+6144];
	shr.u32 	%r1730, %r1729, %r2117;
	and.b32  	%r1731, %r1730, %r221;
	shl.b32 	%r1732, %r1731, 3;
	add.s32 	%r1734, %r783, %r1732;
	ld.shared.u64 	%rd197, [%r1734+26112];
	xor.b32  	%r1735, %r1729, -2147483648;
	add.s64 	%rd198, %rd197, %rd9;
	shl.b64 	%rd199, %rd198, 2;
	add.s64 	%rd200, %rd22, %rd199;
	st.global.u32 	[%rd200+6144], %r1735;
$L__BB11_235:
	bar.warp.sync 	-1;
	add.s32 	%r1736, %r1, 1920;
	setp.ge.s32 	%p157, %r1736, %r351;
	@%p157 bra 	$L__BB11_237;
	ld.param.u32 	%r2118, [_ZN3cub18CUB_300001_SM_10006detail10radix_sort29DeviceRadixSortOnesweepKernelINS1_5radix10policy_hubIiiyE10Policy1000ELNS0_9SortOrderE0EiiyiiNS1_21identity_decomposer_tEEEvPT5_SB_PT3_PKSC_PT1_PKSG_PT2_PKSK_T4_iiT6__param_9];
	ld.shared.u32 	%r1737, [%r350+7680];
	shr.u32 	%r1738, %r1737, %r2118;
	and.b32  	%r1739, %r1738, %r221;
	shl.b32 	%r1740, %r1739, 3;
	add.s32 	%r1742, %r783, %r1740;
	ld.shared.u64 	%rd201, [%r1742+26112];
	xor.b32  	%r1743, %r1737, -2147483648;
	add.s64 	%rd202, %rd201, %rd9;
	shl.b64 	%rd203, %rd202, 2;
	add.s64 	%rd204, %rd22, %rd203;
	st.global.u32 	[%rd204+7680], %r1743;
$L__BB11_237:
	bar.warp.sync 	-1;
	add.s32 	%r1744, %r1, 2304;
	setp.ge.s32 	%p158, %r1744, %r351;
	@%p158 bra 	$L__BB11_239;
	ld.param.u32 	%r2119, [_ZN3cub18CUB_300001_SM_10006detail10radix_sort29DeviceRadixSortOnesweepKernelINS1_5radix10policy_hubIiiyE10Policy1000ELNS0_9SortOrderE0EiiyiiNS1_21identity_decomposer_tEEEvPT5_SB_PT3_PKSC_PT1_PKSG_PT2_PKSK_T4_iiT6__param_9];
	ld.shared.u32 	%r1745, [%r350+9216];
	shr.u32 	%r1746, %r1745, %r2119;
	and.b32  	%r1747, %r1746, %r221;
	shl.b32 	%r1748, %r1747, 3;
	add.s32 	%r1750, %r783, %r1748;
	ld.shared.u64 	%rd205, [%r1750+26112];
	xor.b32  	%r1751, %r1745, -2147483648;
	add.s64 	%rd206, %rd205, %rd9;
	shl.b64 	%rd207, %rd206, 2;
	add.s64 	%rd208, %rd22, %rd207;
	st.global.u32 	[%rd208+9216], %r1751;
$L__BB11_239:
	bar.warp.sync 	-1;
	add.s32 	%r1752, %r1, 2688;
	setp.ge.s32 	%p159, %r1752, %r351;
	@%p159 bra 	$L__BB11_241;
	ld.param.u32 	%r2120, [_ZN3cub18CUB_300001_SM_10006detail10radix_sort29DeviceRadixSortOnesweepKernelINS1_5radix10policy_hubIiiyE10Policy1000ELNS0_9SortOrderE0EiiyiiNS1_21identity_decomposer_tEEEvPT5_SB_PT3_PKSC_PT1_PKSG_PT2_PKSK_T4_iiT6__param_9];
	ld.shared.u32 	%r1753, [%r350+10752];
	shr.u32 	%r1754, %r1753, %r2120;
	and.b32  	%r1755, %r1754, %r221;
	shl.b32 	%r1756, %r1755, 3;
	add.s32 	%r1758, %r783, %r1756;
	ld.shared.u64 	%rd209, [%r1758+26112];
	xor.b32  	%r1759, %r1753, -2147483648;
	add.s64 	%rd210, %rd209, %rd9;
	shl.b64 	%rd211, %rd210, 2;
	add.s64 	%rd212, %rd22, %rd211;
	st.global.u32 	[%rd212+10752], %r1759;
$L__BB11_241:
	bar.warp.sync 	-1;
	or.b32  	%r1760, %r1, 3072;
	setp.ge.s32 	%p160, %r1760, %r351;
	@%p160 bra 	$L__BB11_243;
	ld.param.u32 	%r2121, [_ZN3cub18CUB_300001_SM_10006detail10radix_sort29DeviceRadixSortOnesweepKernelINS1_5radix10policy_hubIiiyE10Policy1000ELNS0_9SortOrderE0EiiyiiNS1_21identity_decomposer_tEEEvPT5_SB_PT3_PKSC_PT1_PKSG_PT2_PKSK_T4_iiT6__param_9];
	ld.shared.u32 	%r1761, [%r350+12288];
	shr.u32 	%r1762, %r1761, %r2121;
	and.b32  	%r1763, %r1762, %r221;
	shl.b32 	%r1764, %r1763, 3;
	add.s32 	%r1766, %r783, %r1764;
	ld.shared.u64 	%rd213, [%r1766+26112];
	xor.b32  	%r1767, %r1761, -2147483648;
	add.s64 	%rd214, %rd213, %rd9;
	shl.b64 	%rd215, %rd214, 2;
	add.s64 	%rd216, %rd22, %rd215;
	st.global.u32 	[%rd216+12288], %r1767;
$L__BB11_243:
	bar.warp.sync 	-1;
	add.s32 	%r1768, %r1, 3456;
	setp.ge.s32 	%p161, %r1768, %r351;
	@%p161 bra 	$L__BB11_245;
	ld.param.u32 	%r2122, [_ZN3cub18CUB_300001_SM_10006detail10radix_sort29DeviceRadixSortOnesweepKernelINS1_5radix10policy_hubIiiyE10Policy1000ELNS0_9SortOrderE0EiiyiiNS1_21identity_decomposer_tEEEvPT5_SB_PT3_PKSC_PT1_PKSG_PT2_PKSK_T4_iiT6__param_9];
	ld.shared.u32 	%r1769, [%r350+13824];
	shr.u32 	%r1770, %r1769, %r2122;
	and.b32  	%r1771, %r1770, %r221;
	shl.b32 	%r1772, %r1771, 3;
	add.s32 	%r1774, %r783, %r1772;
	ld.shared.u64 	%rd217, [%r1774+26112];
	xor.b32  	%r1775, %r1769, -2147483648;
	add.s64 	%rd218, %rd217, %rd9;
	shl.b64 	%rd219, %rd218, 2;
	add.s64 	%rd220, %rd22, %rd219;
	st.global.u32 	[%rd220+13824], %r1775;
$L__BB11_245:
	bar.warp.sync 	-1;
	add.s32 	%r1776, %r1, 3840;
	setp.ge.s32 	%p162, %r1776, %r351;
	@%p162 bra 	$L__BB11_247;
	ld.param.u32 	%r2123, [_ZN3cub18CUB_300001_SM_10006detail10radix_sort29DeviceRadixSortOnesweepKernelINS1_5radix10policy_hubIiiyE10Policy1000ELNS0_9SortOrderE0EiiyiiNS1_21identity_decomposer_tEEEvPT5_SB_PT3_PKSC_PT1_PKSG_PT2_PKSK_T4_iiT6__param_9];
	ld.shared.u32 	%r1777, [%r350+15360];
	shr.u32 	%r1778, %r1777, %r2123;
	and.b32  	%r1779, %r1778, %r221;
	shl.b32 	%r1780, %r1779, 3;
	add.s32 	%r1782, %r783, %r1780;
	ld.shared.u64 	%rd221, [%r1782+26112];
	xor.b32  	%r1783, %r1777, -2147483648;
	add.s64 	%rd222, %rd221, %rd9;
	shl.b64 	%rd223, %rd222, 2;
	add.s64 	%rd224, %rd22, %rd223;
	st.global.u32 	[%rd224+15360], %r1783;
$L__BB11_247:
	bar.warp.sync 	-1;
	add.s32 	%r1784, %r1, 4224;
	setp.ge.s32 	%p163, %r1784, %r351;
	@%p163 bra 	$L__BB11_249;
	ld.param.u32 	%r2124, [_ZN3cub18CUB_300001_SM_10006detail10radix_sort29DeviceRadixSortOnesweepKernelINS1_5radix10policy_hubIiiyE10Policy1000ELNS0_9SortOrderE0EiiyiiNS1_21identity_decomposer_tEEEvPT5_SB_PT3_PKSC_PT1_PKSG_PT2_PKSK_T4_iiT6__param_9];
	ld.shared.u32 	%r1785, [%r350+16896];
	shr.u32 	%r1786, %r1785, %r2124;
	and.b32  	%r1787, %r1786, %r221;
	shl.b32 	%r1788, %r1787, 3;
	add.s32 	%r1790, %r783, %r1788;
	ld.shared.u64 	%rd225, [%r1790+26112];
	xor.b32  	%r1791, %r1785, -2147483648;
	add.s64 	%rd226, %rd225, %rd9;
	shl.b64 	%rd227, %rd226, 2;
	add.s64 	%rd228, %rd22, %rd227;
	st.global.u32 	[%rd228+16896], %r1791;
$L__BB11_249:
	bar.warp.sync 	-1;
	add.s32 	%r1792, %r1, 4608;
	setp.ge.s32 	%p164, %r1792, %r351;
	@%p164 bra 	$L__BB11_251;
	ld.param.u32 	%r2125, [_ZN3cub18CUB_300001_SM_10006detail10radix_sort29DeviceRadixSortOnesweepKernelINS1_5radix10policy_hubIiiyE10Policy1000ELNS0_9SortOrderE0EiiyiiNS1_21identity_decomposer_tEEEvPT5_SB_PT3_PKSC_PT1_PKSG_PT2_PKSK_T4_iiT6__param_9];
	ld.shared.u32 	%r1793, [%r350+18432];
	shr.u32 	%r1794, %r1793, %r2125;
	and.b32  	%r1795, %r1794, %r221;
	shl.b32 	%r1796, %r1795, 3;
	add.s32 	%r1798, %r783, %r1796;
	ld.shared.u64 	%rd229, [%r1798+26112];
	xor.b32  	%r1799, %r1793, -2147483648;
	add.s64 	%rd230, %rd229, %rd9;
	shl.b64 	%rd231, %rd230, 2;
	add.s64 	%rd232, %rd22, %rd231;
	st.global.u32 	[%rd232+18432], %r1799;
$L__BB11_251:
	bar.warp.sync 	-1;
	add.s32 	%r1800, %r1, 4992;
	setp.ge.s32 	%p165, %r1800, %r351;
	@%p165 bra 	$L__BB11_253;
	ld.param.u32 	%r2126, [_ZN3cub18CUB_300001_SM_10006detail10radix_sort29DeviceRadixSortOnesweepKernelINS1_5radix10policy_hubIiiyE10Policy1000ELNS0_9SortOrderE0EiiyiiNS1_21identity_decomposer_tEEEvPT5_SB_PT3_PKSC_PT1_PKSG_PT2_PKSK_T4_iiT6__param_9];
	ld.shared.u32 	%r1801, [%r350+19968];
	shr.u32 	%r1802, %r1801, %r2126;
	and.b32  	%r1803, %r1802, %r221;
	shl.b32 	%r1804, %r1803, 3;
	add.s32 	%r1806, %r783, %r1804;
	ld.shared.u64 	%rd233, [%r1806+26112];
	xor.b32  	%r1807, %r1801, -2147483648;
	add.s64 	%rd234, %rd233, %rd9;
	shl.b64 	%rd235, %rd234, 2;
	add.s64 	%rd236, %rd22, %rd235;
	st.global.u32 	[%rd236+19968], %r1807;
$L__BB11_253:
	bar.warp.sync 	-1;
	add.s32 	%r1808, %r1, 5376;
	setp.ge.s32 	%p166, %r1808, %r351;
	@%p166 bra 	$L__BB11_255;
	ld.param.u32 	%r2127, [_ZN3cub18CUB_300001_SM_10006detail10radix_sort29DeviceRadixSortOnesweepKernelINS1_5radix10policy_hubIiiyE10Policy1000ELNS0_9SortOrderE0EiiyiiNS1_21identity_decomposer_tEEEvPT5_SB_PT3_PKSC_PT1_PKSG_PT2_PKSK_T4_iiT6__param_9];
	ld.shared.u32 	%r1809, [%r350+21504];
	shr.u32 	%r1810, %r1809, %r2127;
	and.b32  	%r1811, %r1810, %r221;
	shl.b32 	%r1812, %r1811, 3;
	add.s32 	%r1814, %r783, %r1812;
	ld.shared.u64 	%rd237, [%r1814+26112];
	xor.b32  	%r1815, %r1809, -2147483648;
	add.s64 	%rd238, %rd237, %rd9;
	shl.b64 	%rd239, %rd238, 2;
	add.s64 	%rd240, %rd22, %rd239;
	st.global.u32 	[%rd240+21504], %r1815;
$L__BB11_255:
	bar.warp.sync 	-1;
	add.s32 	%r1816, %r1, 5760;
	setp.ge.s32 	%p167, %r1816, %r351;
	@%p167 bra 	$L__BB11_257;
	ld.param.u32 	%r2128, [_ZN3cub18CUB_300001_SM_10006detail10radix_sort29DeviceRadixSortOnesweepKernelINS1_5radix10policy_hubIiiyE10Policy1000ELNS0_9SortOrderE0EiiyiiNS1_21identity_decomposer_tEEEvPT5_SB_PT3_PKSC_PT1_PKSG_PT2_PKSK_T4_iiT6__param_9];
	ld.shared.u32 	%r1817, [%r350+23040];
	shr.u32 	%r1818, %r1817, %r2128;
	and.b32  	%r1819, %r1818, %r221;
	shl.b32 	%r1820, %r1819, 3;
	add.s32 	%r1822, %r783, %r1820;
	ld.shared.u64 	%rd241, [%r1822+26112];
	xor.b32  	%r1823, %r1817, -2147483648;
	add.s64 	%rd242, %rd241, %rd9;
	shl.b64 	%rd243, %rd242, 2;
	add.s64 	%rd244, %rd22, %rd243;
	st.global.u32 	[%rd244+23040], %r1823;
$L__BB11_257:
	bar.warp.sync 	-1;
	or.b32  	%r1824, %r1, 6144;
	setp.ge.s32 	%p168, %r1824, %r351;
	@%p168 bra 	$L__BB11_259;
	ld.param.u32 	%r2129, [_ZN3cub18CUB_300001_SM_10006detail10radix_sort29DeviceRadixSortOnesweepKernelINS1_5radix10policy_hubIiiyE10Policy1000ELNS0_9SortOrderE0EiiyiiNS1_21identity_decomposer_tEEEvPT5_SB_PT3_PKSC_PT1_PKSG_PT2_PKSK_T4_iiT6__param_9];
	ld.shared.u32 	%r1825, [%r350+24576];
	shr.u32 	%r1826, %r1825, %r2129;
	and.b32  	%r1827, %r1826, %r221;
	shl.b32 	%r1828, %r1827, 3;
	add.s32 	%r1830, %r783, %r1828;
	ld.shared.u64 	%rd245, [%r1830+26112];
	xor.b32  	%r1831, %r1825, -2147483648;
	add.s64 	%rd246, %rd245, %rd9;
	shl.b64 	%rd247, %rd246, 2;
	add.s64 	%rd248, %rd22, %rd247;
	st.global.u32 	[%rd248+24576], %r1831;
$L__BB11_259:
	bar.warp.sync 	-1;
$L__BB11_260:
	ld.param.u32 	%r2130, [_ZN3cub18CUB_300001_SM_10006detail10radix_sort29DeviceRadixSortOnesweepKernelINS1_5radix10policy_hubIiiyE10Policy1000ELNS0_9SortOrderE0EiiyiiNS1_21identity_decomposer_tEEEvPT5_SB_PT3_PKSC_PT1_PKSG_PT2_PKSK_T4_iiT6__param_9];
	ld.param.u32 	%r2090, [_ZN3cub18CUB_300001_SM_10006detail10radix_sort29DeviceRadixSortOnesweepKernelINS1_5radix10policy_hubIiiyE10Policy1000ELNS0_9SortOrderE0EiiyiiNS1_21identity_decomposer_tEEEvPT5_SB_PT3_PKSC_PT1_PKSG_PT2_PKSK_T4_iiT6__param_8];
	setp.gt.s32 	%p169, %r349, %r2090;
	ld.shared.u32 	%r1832, [%r350];
	shr.u32 	%r1833, %r1832, %r2130;
	and.b32  	%r352, %r1833, %r221;
	ld.shared.u32 	%r1834, [%r350+1536];
	shr.u32 	%r1835, %r1834, %r2130;
	and.b32  	%r353, %r1835, %r221;
	ld.shared.u32 	%r1836, [%r350+3072];
	shr.u32 	%r1837, %r1836, %r2130;
	and.b32  	%r354, %r1837, %r221;
	ld.shared.u32 	%r1838, [%r350+4608];
	shr.u32 	%r1839, %r1838, %r2130;
	and.b32  	%r355, %r1839, %r221;
	ld.shared.u32 	%r1840, [%r350+6144];
	shr.u32 	%r1841, %r1840, %r2130;
	and.b32  	%r356, %r1841, %r221;
	ld.shared.u32 	%r1842, [%r350+7680];
	shr.u32 	%r1843, %r1842, %r2130;
	and.b32  	%r357, %r1843, %r221;
	ld.shared.u32 	%r1844, [%r350+9216];
	shr.u32 	%r1845, %r1844, %r2130;
	and.b32  	%r358, %r1845, %r221;
	ld.shared.u32 	%r1846, [%r350+10752];
	shr.u32 	%r1847, %r1846, %r2130;
	and.b32  	%r359, %r1847, %r221;
	ld.shared.u32 	%r1848, [%r350+12288];
	shr.u32 	%r1849, %r1848, %r2130;
	and.b32  	%r360, %r1849, %r221;
	ld.shared.u32 	%r1850, [%r350+13824];
	shr.u32 	%r1851, %r1850, %r2130;
	and.b32  	%r361, %r1851, %r221;
	ld.shared.u32 	%r1852, [%r350+15360];
	shr.u32 	%r1853, %r1852, %r2130;
	and.b32  	%r362, %r1853, %r221;
	ld.shared.u32 	%r1854, [%r350+16896];
	shr.u32 	%r1855, %r1854, %r2130;
	and.b32  	%r363, %r1855, %r221;
	ld.shared.u32 	%r1856, [%r350+18432];
	shr.u32 	%r1857, %r1856, %r2130;
	and.b32  	%r364, %r1857, %r221;
	ld.shared.u32 	%r1858, [%r350+19968];
	shr.u32 	%r1859, %r1858, %r2130;
	and.b32  	%r365, %r1859, %r221;
	ld.shared.u32 	%r1860, [%r350+21504];
	shr.u32 	%r1861, %r1860, %r2130;
	and.b32  	%r366, %r1861, %r221;
	ld.shared.u32 	%r1862, [%r350+23040];
	shr.u32 	%r1863, %r1862, %r2130;
	and.b32  	%r367, %r1863, %r221;
	ld.shared.u32 	%r1864, [%r350+24576];
	shr.u32 	%r1865, %r1864, %r2130;
	and.b32  	%r368, %r1865, %r221;
	@%p169 bra 	$L__BB11_262;
	ld.param.u64 	%rd443, [_ZN3cub18CUB_300001_SM_10006detail10radix_sort29DeviceRadixSortOnesweepKernelINS1_5radix10policy_hubIiiyE10Policy1000ELNS0_9SortOrderE0EiiyiiNS1_21identity_decomposer_tEEEvPT5_SB_PT3_PKSC_PT1_PKSG_PT2_PKSK_T4_iiT6__param_7];
	cvta.to.global.u64 	%rd249, %rd443;
	and.b32  	%r1869, %r1, 31;
	or.b32  	%r1870, %r647, %r1869;
	cvt.u64.u32 	%rd250, %r1870;
	mul.lo.s32 	%r1871, %r3, 6528;
	cvt.s64.s32 	%rd251, %r1871;
	add.s64 	%rd252, %rd250, %rd251;
	shl.b64 	%rd253, %rd252, 2;
	add.s64 	%rd254, %rd249, %rd253;
	ld.global.u32 	%r2266, [%rd254];
	ld.global.u32 	%r2267, [%rd254+128];
	ld.global.u32 	%r2268, [%rd254+256];
	ld.global.u32 	%r2269, [%rd254+384];
	ld.global.u32 	%r2270, [%rd254+512];
	ld.global.u32 	%r2271, [%rd254+640];
	ld.global.u32 	%r2272, [%rd254+768];
	ld.global.u32 	%r2273, [%rd254+896];
	ld.global.u32 	%r2274, [%rd254+1024];
	ld.global.u32 	%r2275, [%rd254+1152];
	ld.global.u32 	%r2276, [%rd254+1280];
	ld.global.u32 	%r2277, [%rd254+1408];
	ld.global.u32 	%r2278, [%rd254+1536];
	ld.global.u32 	%r2279, [%rd254+1664];
	ld.global.u32 	%r2280, [%rd254+1792];
	ld.global.u32 	%r2281, [%rd254+1920];
	ld.global.u32 	%r2282, [%rd254+2048];
	bra.uni 	$L__BB11_296;
$L__BB11_262:
	ld.param.u32 	%r2091, [_ZN3cub18CUB_300001_SM_10006detail10radix_sort29DeviceRadixSortOnesweepKernelINS1_5radix10policy_hubIiiyE10Policy1000ELNS0_9SortOrderE0EiiyiiNS1_21identity_decomposer_tEEEvPT5_SB_PT3_PKSC_PT1_PKSG_PT2_PKSK_T4_iiT6__param_8];
	ld.param.u64 	%rd444, [_ZN3cub18CUB_300001_SM_10006detail10radix_sort29DeviceRadixSortOnesweepKernelINS1_5radix10policy_hubIiiyE10Policy1000ELNS0_9SortOrderE0EiiyiiNS1_21identity_decomposer_tEEEvPT5_SB_PT3_PKSC_PT1_PKSG_PT2_PKSK_T4_iiT6__param_7];
	cvta.to.global.u64 	%rd255, %rd444;
	add.s64 	%rd23, %rd255, %rd63;
	cvt.u32.u64 	%r1874, %rd7;
	sub.s32 	%r386, %r2091, %r649;
	setp.ge.s32 	%p170, %r1874, %r386;
	@%p170 bra 	$L__BB11_264;
	ld.global.u32 	%r2266, [%rd23];
$L__BB11_264:
	add.s32 	%r1877, %r1874, 32;
	setp.ge.s32 	%p171, %r1877, %r386;
	@%p171 bra 	$L__BB11_266;
	ld.global.u32 	%r2267, [%rd23+128];
$L__BB11_266:
	add.s32 	%r1880, %r1874, 64;
	setp.ge.s32 	%p172, %r1880, %r386;
	@%p172 bra 	$L__BB11_268;
	ld.global.u32 	%r2268, [%rd23+256];
$L__BB11_268:
	add.s32 	%r1883, %r1874, 96;
	setp.ge.s32 	%p173, %r1883, %r386;
	@%p173 bra 	$L__BB11_270;
	ld.global.u32 	%r2269, [%rd23+384];
$L__BB11_270:
	add.s32 	%r1886, %r1874, 128;
	setp.ge.s32 	%p174, %r1886, %r386;
	@%p174 bra 	$L__BB11_272;
	ld.global.u32 	%r2270, [%rd23+512];
$L__BB11_272:
	add.s32 	%r1889, %r1874, 160;
	setp.ge.s32 	%p175, %r1889, %r386;
	@%p175 bra 	$L__BB11_274;
	ld.global.u32 	%r2271, [%rd23+640];
$L__BB11_274:
	add.s32 	%r1892, %r1874, 192;
	setp.ge.s32 	%p176, %r1892, %r386;
	@%p176 bra 	$L__BB11_276;
	ld.global.u32 	%r2272, [%rd23+768];
$L__BB11_276:
	add.s32 	%r1895, %r1874, 224;
	setp.ge.s32 	%p177, %r1895, %r386;
	@%p177 bra 	$L__BB11_278;
	ld.param.u64 	%rd445, [_ZN3cub18CUB_300001_SM_10006detail10radix_sort29DeviceRadixSortOnesweepKernelINS1_5radix10policy_hubIiiyE10Policy1000ELNS0_9SortOrderE0EiiyiiNS1_21identity_decomposer_tEEEvPT5_SB_PT3_PKSC_PT1_PKSG_PT2_PKSK_T4_iiT6__param_7];
	cvta.to.global.u64 	%rd259, %rd445;
	cvt.s64.s32 	%rd260, %r649;
	add.s64 	%rd261, %rd7, %rd260;
	shl.b64 	%rd262, %rd261, 2;
	add.s64 	%rd263, %rd259, %rd262;
	ld.global.u32 	%r2273, [%rd263+896];
$L__BB11_278:
	add.s32 	%r1899, %r1874, 256;
	setp.ge.s32 	%p178, %r1899, %r386;
	@%p178 bra 	$L__BB11_280;
	ld.param.u64 	%rd446, [_ZN3cub18CUB_300001_SM_10006detail10radix_sort29DeviceRadixSortOnesweepKernelINS1_5radix10policy_hubIiiyE10Policy1000ELNS0_9SortOrderE0EiiyiiNS1_21identity_decomposer_tEEEvPT5_SB_PT3_PKSC_PT1_PKSG_PT2_PKSK_T4_iiT6__param_7];
	cvta.to.global.u64 	%rd264, %rd446;
	cvt.s64.s32 	%rd265, %r649;
	add.s64 	%rd266, %rd7, %rd265;
	shl.b64 	%rd267, %rd266, 2;
	add.s64 	%rd268, %rd264, %rd267;
	ld.global.u32 	%r2274, [%rd268+1024];
$L__BB11_280:
	add.s32 	%r1903, %r1874, 288;
	setp.ge.s32 	%p179, %r1903, %r386;
	@%p179 bra 	$L__BB11_282;
	ld.param.u64 	%rd447, [_ZN3cub18CUB_300001_SM_10006detail10radix_sort29DeviceRadixSortOnesweepKernelINS1_5radix10policy_hubIiiyE10Policy1000ELNS0_9SortOrderE0EiiyiiNS1_21identity_decomposer_tEEEvPT5_SB_PT3_PKSC_PT1_PKSG_PT2_PKSK_T4_iiT6__param_7];
	cvta.to.global.u64 	%rd269, %rd447;
	cvt.s64.s32 	%rd270, %r649;
	add.s64 	%rd271, %rd7, %rd270;
	shl.b64 	%rd272, %rd271, 2;
	add.s64 	%rd273, %rd269, %rd272;
	ld.global.u32 	%r2275, [%rd273+1152];
$L__BB11_282:
	add.s32 	%r1907, %r1874, 320;
	setp.ge.s32 	%p180, %r1907, %r386;
	@%p180 bra 	$L__BB11_284;
	ld.param.u64 	%rd448, [_ZN3cub18CUB_300001_SM_10006detail10radix_sort29DeviceRadixSortOnesweepKernelINS1_5radix10policy_hubIiiyE10Policy1000ELNS0_9SortOrderE0EiiyiiNS1_21identity_decomposer_tEEEvPT5_SB_PT3_PKSC_PT1_PKSG_PT2_PKSK_T4_iiT6__param_7];
	cvta.to.global.u64 	%rd274, %rd448;
	cvt.s64.s32 	%rd275, %r649;
	add.s64 	%rd276, %rd7, %rd275;
	shl.b64 	%rd277, %rd276, 2;
	add.s64 	%rd278, %rd274, %rd277;
	ld.global.u32 	%r2276, [%rd278+1280];
$L__BB11_284:
	add.s32 	%r1911, %r1874, 352;
	setp.ge.s32 	%p181, %r1911, %r386;
	@%p181 bra 	$L__BB11_286;
	ld.param.u64 	%rd449, [_ZN3cub18CUB_300001_SM_10006detail10radix_sort29DeviceRadixSortOnesweepKernelINS1_5radix10policy_hubIiiyE10Policy1000ELNS0_9SortOrderE0EiiyiiNS1_21identity_decomposer_tEEEvPT5_SB_PT3_PKSC_PT1_PKSG_PT2_PKSK_T4_iiT6__param_7];
	cvta.to.global.u64 	%rd279, %rd449;
	mul.lo.s32 	%r1912, %r3, 6528;
	cvt.s64.s32 	%rd280, %r1912;
	add.s64 	%rd281, %rd7, %rd280;
	shl.b64 	%rd282, %rd281, 2;
	add.s64 	%rd283, %rd279, %rd282;
	ld.global.u32 	%r2277, [%rd283+1408];
$L__BB11_286:
	add.s32 	%r1915, %r1874, 384;
	setp.ge.s32 	%p182, %r1915, %r386;
	@%p182 bra 	$L__BB11_288;
	ld.param.u64 	%rd450, [_ZN3cub18CUB_300001_SM_10006detail10radix_sort29DeviceRadixSortOnesweepKernelINS1_5radix10policy_hubIiiyE10Policy1000ELNS0_9SortOrderE0EiiyiiNS1_21identity_decomposer_tEEEvPT5_SB_PT3_PKSC_PT1_PKSG_PT2_PKSK_T4_iiT6__param_7];
	cvta.to.global.u64 	%rd284, %rd450;
	mul.lo.s32 	%r1916, %r3, 6528;
	cvt.s64.s32 	%rd285, %r1916;
	add.s64 	%rd286, %rd7, %rd285;
	shl.b64 	%rd287, %rd286, 2;
	add.s64 	%rd288, %rd284, %rd287;
	ld.global.u32 	%r2278, [%rd288+1536];
$L__BB11_288:
	cvt.u32.u64 	%r1918, %rd7;
	add.s32 	%r1919, %r1918, 416;
	setp.ge.s32 	%p183, %r1919, %r386;
	@%p183 bra 	$L__BB11_290;
	ld.param.u64 	%rd451, [_ZN3cub18CUB_300001_SM_10006detail10radix_sort29DeviceRadixSortOnesweepKernelINS1_5radix10policy_hubIiiyE10Policy1000ELNS0_9SortOrderE0EiiyiiNS1_21identity_decomposer_tEEEvPT5_SB_PT3_PKSC_PT1_PKSG_PT2_PKSK_T4_iiT6__param_7];
	cvta.to.global.u64 	%rd289, %rd451;
	mul.lo.s32 	%r1920, %r3, 6528;
	cvt.s64.s32 	%rd290, %r1920;
	add.s64 	%rd291, %rd7, %rd290;
	shl.b64 	%rd292, %rd291, 2;
	add.s64 	%rd293, %rd289, %rd292;
	ld.global.u32 	%r2279, [%rd293+1664];
$L__BB11_290:
	cvt.u32.u64 	%r1922, %rd7;
	add.s32 	%r1923, %r1922, 448;
	setp.ge.s32 	%p184, %r1923, %r386;
	@%p184 bra 	$L__BB11_292;
	ld.param.u64 	%rd452, [_ZN3cub18CUB_300001_SM_10006detail10radix_sort29DeviceRadixSortOnesweepKernelINS1_5radix10policy_hubIiiyE10Policy1000ELNS0_9SortOrderE0EiiyiiNS1_21identity_decomposer_tEEEvPT5_SB_PT3_PKSC_PT1_PKSG_PT2_PKSK_T4_iiT6__param_7];
	cvta.to.global.u64 	%rd294, %rd452;
	mul.lo.s32 	%r1924, %r3, 6528;
	cvt.s64.s32 	%rd295, %r1924;
	add.s64 	%rd296, %rd7, %rd295;
	shl.b64 	%rd297, %rd296, 2;
	add.s64 	%rd298, %rd294, %rd297;
	ld.global.u32 	%r2280, [%rd298+1792];
$L__BB11_292:
	cvt.u32.u64 	%r1926, %rd7;
	add.s32 	%r1927, %r1926, 480;
	setp.ge.s32 	%p185, %r1927, %r386;
	@%p185 bra 	$L__BB11_294;
	ld.param.u64 	%rd453, [_ZN3cub18CUB_300001_SM_10006detail10radix_sort29DeviceRadixSortOnesweepKernelINS1_5radix10policy_hubIiiyE10Policy1000ELNS0_9SortOrderE0EiiyiiNS1_21identity_decomposer_tEEEvPT5_SB_PT3_PKSC_PT1_PKSG_PT2_PKSK_T4_iiT6__param_7];
	cvta.to.global.u64 	%rd299, %rd453;
	mul.lo.s32 	%r1928, %r3, 6528;
	cvt.s64.s32 	%rd300, %r1928;
	add.s64 	%rd301, %rd7, %rd300;
	shl.b64 	%rd302, %rd301, 2;
	add.s64 	%rd303, %rd299, %rd302;
	ld.global.u32 	%r2281, [%rd303+1920];
$L__BB11_294:
	cvt.u32.u64 	%r1930, %rd7;
	add.s32 	%r1931, %r1930, 512;
	setp.ge.s32 	%p186, %r1931, %r386;
	@%p186 bra 	$L__BB11_296;
	ld.param.u64 	%rd454, [_ZN3cub18CUB_300001_SM_10006detail10radix_sort29DeviceRadixSortOnesweepKernelINS1_5radix10policy_hubIiiyE10Policy1000ELNS0_9SortOrderE0EiiyiiNS1_21identity_decomposer_tEEEvPT5_SB_PT3_PKSC_PT1_PKSG_PT2_PKSK_T4_iiT6__param_7];
	cvta.to.global.u64 	%rd304, %rd454;
	mov.u32 	%r1932, %tid.x;
	and.b32  	%r1933, %r1932, 992;
	mul.lo.s32 	%r1934, %r1933, 17;
	and.b32  	%r1935, %r1932, 31;
	or.b32  	%r1936, %r1934, %r1935;
	cvt.u64.u32 	%rd305, %r1936;
	mul.lo.s32 	%r1937, %r3, 6528;
	cvt.s64.s32 	%rd306, %r1937;
	add.s64 	%rd307, %rd305, %rd306;
	shl.b64 	%rd308, %rd307, 2;
	add.s64 	%rd309, %rd304, %rd308;
	ld.global.u32 	%r2282, [%rd309+2048];
$L__BB11_296:
	ld.param.u32 	%r2092, [_ZN3cub18CUB_300001_SM_10006detail10radix_sort29DeviceRadixSortOnesweepKernelINS1_5radix10policy_hubIiiyE10Policy1000ELNS0_9SortOrderE0EiiyiiNS1_21identity_decomposer_tEEEvPT5_SB_PT3_PKSC_PT1_PKSG_PT2_PKSK_T4_iiT6__param_8];
	ld.param.u64 	%rd441, [_ZN3cub18CUB_300001_SM_10006detail10radix_sort29DeviceRadixSortOnesweepKernelINS1_5radix10policy_hubIiiyE10Policy1000ELNS0_9SortOrderE0EiiyiiNS1_21identity_decomposer_tEEEvPT5_SB_PT3_PKSC_PT1_PKSG_PT2_PKSK_T4_iiT6__param_6];
	cvta.to.global.u64 	%rd24, %rd441;
	mov.u32 	%r437, %tid.x;
	cvt.u64.u32 	%rd25, %r437;
	shl.b32 	%r1938, %r437, 2;
	mov.u32 	%r1939, _ZZN3cub18CUB_300001_SM_10006detail10radix_sort29DeviceRadixSortOnesweepKernelINS1_5radix10policy_hubIiiyE10Policy1000ELNS0_9SortOrderE0EiiyiiNS1_21identity_decomposer_tEEEvPT5_SB_PT3_PKSC_PT1_PKSG_PT2_PKSK_T4_iiT6_E1s;
	add.s32 	%r438, %r1939, %r1938;
	mad.lo.s32 	%r1940, %r3, 6528, 6528;
	setp.gt.s32 	%p187, %r1940, %r2092;
	bar.sync 	0;
	st.shared.u32 	[%r323+-4], %r2266;
	st.shared.u32 	[%r324+-4], %r2267;
	st.shared.u32 	[%r325+-4], %r2268;
	st.shared.u32 	[%r326+-4], %r2269;
	st.shared.u32 	[%r327+-4], %r2270;
	st.shared.u32 	[%r328+-4], %r2271;
	st.shared.u32 	[%r329+-4], %r2272;
	st.shared.u32 	[%r330+-4], %r2273;
	st.shared.u32 	[%r331+-4], %r2274;
	st.shared.u32 	[%r332+-4], %r2275;
	st.shared.u32 	[%r333+-4], %r2276;
	st.shared.u32 	[%r334+-4], %r2277;
	st.shared.u32 	[%r335+-4], %r2278;
	st.shared.u32 	[%r336+-4], %r2279;
	st.shared.u32 	[%r337+-4], %r2280;
	st.shared.u32 	[%r338+-4], %r2281;
	st.shared.u32 	[%r339+-4], %r2282;
	bar.sync 	0;
	@%p187 bra 	$L__BB11_298;
	ld.shared.u32 	%r1941, [%r438];
	shl.b32 	%r1942, %r352, 3;
	add.s32 	%r1944, %r1939, 26112;
	add.s32 	%r1945, %r1944, %r1942;
	ld.shared.u64 	%rd310, [%r1945];
	add.s64 	%rd311, %rd310, %rd25;
	shl.b64 	%rd312, %rd311, 2;
	add.s64 	%rd313, %rd24, %rd312;
	st.global.u32 	[%rd313], %r1941;
	bar.warp.sync 	-1;
	ld.shared.u32 	%r1946, [%r438+1536];
	shl.b32 	%r1947, %r353, 3;
	add.s32 	%r1948, %r1944, %r1947;
	ld.shared.u64 	%rd314, [%r1948];
	add.s64 	%rd315, %rd314, %rd25;
	shl.b64 	%rd316, %rd315, 2;
	add.s64 	%rd317, %rd24, %rd316;
	st.global.u32 	[%rd317+1536], %r1946;
	bar.warp.sync 	-1;
	ld.shared.u32 	%r1949, [%r438+3072];
	shl.b32 	%r1950, %r354, 3;
	add.s32 	%r1951, %r1944, %r1950;
	ld.shared.u64 	%rd318, [%r1951];
	add.s64 	%rd319, %rd318, %rd25;
	shl.b64 	%rd320, %rd319, 2;
	add.s64 	%rd321, %rd24, %rd320;
	st.global.u32 	[%rd321+3072], %r1949;
	bar.warp.sync 	-1;
	ld.shared.u32 	%r1952, [%r438+4608];
	shl.b32 	%r1953, %r355, 3;
	add.s32 	%r1954, %r1944, %r1953;
	ld.shared.u64 	%rd322, [%r1954];
	add.s64 	%rd323, %rd322, %rd25;
	shl.b64 	%rd324, %rd323, 2;
	add.s64 	%rd325, %rd24, %rd324;
	st.global.u32 	[%rd325+4608], %r1952;
	bar.warp.sync 	-1;
	ld.shared.u32 	%r1955, [%r438+6144];
	shl.b32 	%r1956, %r356, 3;
	add.s32 	%r1957, %r1944, %r1956;
	ld.shared.u64 	%rd326, [%r1957];
	add.s64 	%rd327, %rd326, %rd25;
	shl.b64 	%rd328, %rd327, 2;
	add.s64 	%rd329, %rd24, %rd328;
	st.global.u32 	[%rd329+6144], %r1955;
	bar.warp.sync 	-1;
	ld.shared.u32 	%r1958, [%r438+7680];
	shl.b32 	%r1959, %r357, 3;
	add.s32 	%r1960, %r1944, %r1959;
	ld.shared.u64 	%rd330, [%r1960];
	add.s64 	%rd331, %rd330, %rd25;
	shl.b64 	%rd332, %rd331, 2;
	add.s64 	%rd333, %rd24, %rd332;
	st.global.u32 	[%rd333+7680], %r1958;
	bar.warp.sync 	-1;
	ld.shared.u32 	%r1961, [%r438+9216];
	shl.b32 	%r1962, %r358, 3;
	add.s32 	%r1963, %r1944, %r1962;
	ld.shared.u64 	%rd334, [%r1963];
	add.s64 	%rd335, %rd334, %rd25;
	shl.b64 	%rd336, %rd335, 2;
	add.s64 	%rd337, %rd24, %rd336;
	st.global.u32 	[%rd337+9216], %r1961;
	bar.warp.sync 	-1;
	ld.shared.u32 	%r1964, [%r438+10752];
	shl.b32 	%r1965, %r359, 3;
	add.s32 	%r1966, %r1944, %r1965;
	ld.shared.u64 	%rd338, [%r1966];
	add.s64 	%rd339, %rd338, %rd25;
	shl.b64 	%rd340, %rd339, 2;
	add.s64 	%rd341, %rd24, %rd340;
	st.global.u32 	[%rd341+10752], %r1964;
	bar.warp.sync 	-1;
	ld.shared.u32 	%r1967, [%r438+12288];
	shl.b32 	%r1968, %r360, 3;
	add.s32 	%r1969, %r1944, %r1968;
	ld.shared.u64 	%rd342, [%r1969];
	add.s64 	%rd343, %rd342, %rd25;
	shl.b64 	%rd344, %rd343, 2;
	add.s64 	%rd345, %rd24, %rd344;
	st.global.u32 	[%rd345+12288], %r1967;
	bar.warp.sync 	-1;
	ld.shared.u32 	%r1970, [%r438+13824];
	shl.b32 	%r1971, %r361, 3;
	add.s32 	%r1972, %r1944, %r1971;
	ld.shared.u64 	%rd346, [%r1972];
	add.s64 	%rd347, %rd346, %rd25;
	shl.b64 	%rd348, %rd347, 2;
	add.s64 	%rd349, %rd24, %rd348;
	st.global.u32 	[%rd349+13824], %r1970;
	bar.warp.sync 	-1;
	ld.shared.u32 	%r1973, [%r438+15360];
	shl.b32 	%r1974, %r362, 3;
	add.s32 	%r1975, %r1944, %r1974;
	ld.shared.u64 	%rd350, [%r1975];
	add.s64 	%rd351, %rd350, %rd25;
	shl.b64 	%rd352, %rd351, 2;
	add.s64 	%rd353, %rd24, %rd352;
	st.global.u32 	[%rd353+15360], %r1973;
	bar.warp.sync 	-1;
	ld.shared.u32 	%r1976, [%r438+16896];
	shl.b32 	%r1977, %r363, 3;
	add.s32 	%r1978, %r1944, %r1977;
	ld.shared.u64 	%rd354, [%r1978];
	add.s64 	%rd355, %rd354, %rd25;
	shl.b64 	%rd356, %rd355, 2;
	add.s64 	%rd357, %rd24, %rd356;
	st.global.u32 	[%rd357+16896], %r1976;
	bar.warp.sync 	-1;
	ld.shared.u32 	%r1979, [%r438+18432];
	shl.b32 	%r1980, %r364, 3;
	add.s32 	%r1981, %r1944, %r1980;
	ld.shared.u64 	%rd358, [%r1981];
	add.s64 	%rd359, %rd358, %rd25;
	shl.b64 	%rd360, %rd359, 2;
	add.s64 	%rd361, %rd24, %rd360;
	st.global.u32 	[%rd361+18432], %r1979;
	bar.warp.sync 	-1;
	ld.shared.u32 	%r1982, [%r438+19968];
	shl.b32 	%r1983, %r365, 3;
	add.s32 	%r1984, %r1944, %r1983;
	ld.shared.u64 	%rd362, [%r1984];
	add.s64 	%rd363, %rd362, %rd25;
	shl.b64 	%rd364, %rd363, 2;
	add.s64 	%rd365, %rd24, %rd364;
	st.global.u32 	[%rd365+19968], %r1982;
	bar.warp.sync 	-1;
	ld.shared.u32 	%r1985, [%r438+21504];
	shl.b32 	%r1986, %r366, 3;
	add.s32 	%r1987, %r1944, %r1986;
	ld.shared.u64 	%rd366, [%r1987];
	add.s64 	%rd367, %rd366, %rd25;
	shl.b64 	%rd368, %rd367, 2;
	add.s64 	%rd369, %rd24, %rd368;
	st.global.u32 	[%rd369+21504], %r1985;
	bar.warp.sync 	-1;
	ld.shared.u32 	%r1988, [%r438+23040];
	shl.b32 	%r1989, %r367, 3;
	add.s32 	%r1990, %r1944, %r1989;
	ld.shared.u64 	%rd370, [%r1990];
	add.s64 	%rd371, %rd370, %rd25;
	shl.b64 	%rd372, %rd371, 2;
	add.s64 	%rd373, %rd24, %rd372;
	st.global.u32 	[%rd373+23040], %r1988;
	bar.warp.sync 	-1;
	ld.shared.u32 	%r1991, [%r438+24576];
	shl.b32 	%r1992, %r368, 3;
	add.s32 	%r1993, %r1944, %r1992;
	ld.shared.u64 	%rd374, [%r1993];
	add.s64 	%rd375, %rd374, %rd25;
	shl.b64 	%rd376, %rd375, 2;
	add.s64 	%rd377, %rd24, %rd376;
	st.global.u32 	[%rd377+24576], %r1991;
	bar.warp.sync 	-1;
	bra.uni 	$L__BB11_333;
$L__BB11_298:
	ld.param.u32 	%r2093, [_ZN3cub18CUB_300001_SM_10006detail10radix_sort29DeviceRadixSortOnesweepKernelINS1_5radix10policy_hubIiiyE10Policy1000ELNS0_9SortOrderE0EiiyiiNS1_21identity_decomposer_tEEEvPT5_SB_PT3_PKSC_PT1_PKSG_PT2_PKSK_T4_iiT6__param_8];
	mad.lo.s32 	%r439, %r3, -6528, %r2093;
	shl.b32 	%r1994, %r352, 3;
	add.s32 	%r1996, %r1939, %r1994;
	ld.shared.u64 	%rd26, [%r1996+26112];
	setp.ge.s32 	%p188, %r437, %r439;
	@%p188 bra 	$L__BB11_300;
	ld.shared.u32 	%r1997, [%r438];
	add.s64 	%rd378, %rd26, %rd25;
	shl.b64 	%rd379, %rd378, 2;
	add.s64 	%rd380, %rd24, %rd379;
	st.global.u32 	[%rd380], %r1997;
$L__BB11_300:
	bar.warp.sync 	-1;
	shl.b32 	%r1998, %r353, 3;
	add.s32 	%r2000, %r1939, %r1998;
	ld.shared.u64 	%rd27, [%r2000+26112];
	add.s32 	%r2001, %r437, 384;
	setp.ge.s32 	%p189, %r2001, %r439;
	@%p189 bra 	$L__BB11_302;
	ld.shared.u32 	%r2002, [%r438+1536];
	add.s64 	%rd381, %rd27, %rd25;
	shl.b64 	%rd382, %rd381, 2;
	add.s64 	%rd383, %rd24, %rd382;
	st.global.u32 	[%rd383+1536], %r2002;
$L__BB11_302:
	bar.warp.sync 	-1;
	shl.b32 	%r2003, %r354, 3;
	add.s32 	%r2005, %r1939, %r2003;
	ld.shared.u64 	%rd28, [%r2005+26112];
	add.s32 	%r2006, %r437, 768;
	setp.ge.s32 	%p190, %r2006, %r439;
	@%p190 bra 	$L__BB11_304;
	ld.shared.u32 	%r2007, [%r438+3072];
	add.s64 	%rd384, %rd28, %rd25;
	shl.b64 	%rd385, %rd384, 2;
	add.s64 	%rd386, %rd24, %rd385;
	st.global.u32 	[%rd386+3072], %r2007;
$L__BB11_304:
	bar.warp.sync 	-1;
	shl.b32 	%r2008, %r355, 3;
	add.s32 	%r2010, %r1939, %r2008;
	ld.shared.u64 	%rd29, [%r2010+26112];
	add.s32 	%r2011, %r437, 1152;
	setp.ge.s32 	%p191, %r2011, %r439;
	@%p191 bra 	$L__BB11_306;
	ld.shared.u32 	%r2012, [%r438+4608];
	add.s64 	%rd387, %rd29, %rd25;
	shl.b64 	%rd388, %rd387, 2;
	add.s64 	%rd389, %rd24, %rd388;
	st.global.u32 	[%rd389+4608], %r2012;
$L__BB11_306:
	bar.warp.sync 	-1;
	shl.b32 	%r2013, %r356, 3;
	add.s32 	%r2015, %r1939, %r2013;
	ld.shared.u64 	%rd30, [%r2015+26112];
	add.s32 	%r2016, %r437, 1536;
	setp.ge.s32 	%p192, %r2016, %r439;
	@%p192 bra 	$L__BB11_308;
	ld.shared.u32 	%r2017, [%r438+6144];
	add.s64 	%rd390, %rd30, %rd25;
	shl.b64 	%rd391, %rd390, 2;
	add.s64 	%rd392, %rd24, %rd391;
	st.global.u32 	[%rd392+6144], %r2017;
$L__BB11_308:
	bar.warp.sync 	-1;
	shl.b32 	%r2018, %r357, 3;
	add.s32 	%r2020, %r1939, %r2018;
	ld.shared.u64 	%rd31, [%r2020+26112];
	add.s32 	%r2021, %r437, 1920;
	setp.ge.s32 	%p193, %r2021, %r439;
	@%p193 bra 	$L__BB11_310;
	ld.shared.u32 	%r2022, [%r438+7680];
	add.s64 	%rd393, %rd31, %rd25;
	shl.b64 	%rd394, %rd393, 2;
	add.s64 	%rd395, %rd24, %rd394;
	st.global.u32 	[%rd395+7680], %r2022;
$L__BB11_310:
	bar.warp.sync 	-1;
	shl.b32 	%r2023, %r358, 3;
	add.s32 	%r2025, %r1939, %r2023;
	ld.shared.u64 	%rd32, [%r2025+26112];
	add.s32 	%r2026, %r437, 2304;
	setp.ge.s32 	%p194, %r2026, %r439;
	@%p194 bra 	$L__BB11_312;
	ld.shared.u32 	%r2027, [%r438+9216];
	add.s64 	%rd396, %rd32, %rd25;
	shl.b64 	%rd397, %rd396, 2;
	add.s64 	%rd398, %rd24, %rd397;
	st.global.u32 	[%rd398+9216], %r2027;
$L__BB11_312:
	bar.warp.sync 	-1;
	shl.b32 	%r2028, %r359, 3;
	add.s32 	%r2030, %r1939, %r2028;
	ld.shared.u64 	%rd33, [%r2030+26112];
	add.s32 	%r2031, %r437, 2688;
	setp.ge.s32 	%p195, %r2031, %r439;
	@%p195 bra 	$L__BB11_314;
	ld.shared.u32 	%r2032, [%r438+10752];
	add.s64 	%rd399, %rd33, %rd25;
	shl.b64 	%rd400, %rd399, 2;
	add.s64 	%rd401, %rd24, %rd400;
	st.global.u32 	[%rd401+10752], %r2032;
$L__BB11_314:
	bar.warp.sync 	-1;
	shl.b32 	%r2033, %r360, 3;
	add.s32 	%r2035, %r1939, %r2033;
	ld.shared.u64 	%rd34, [%r2035+26112];
	or.b32  	%r2036, %r437, 3072;
	setp.ge.s32 	%p196, %r2036, %r439;
	@%p196 bra 	$L__BB11_316;
	ld.shared.u32 	%r2037, [%r438+12288];
	add.s64 	%rd402, %rd34, %rd25;
	shl.b64 	%rd403, %rd402, 2;
	add.s64 	%rd404, %rd24, %rd403;
	st.global.u32 	[%rd404+12288], %r2037;
$L__BB11_316:
	bar.warp.sync 	-1;
	shl.b32 	%r2038, %r361, 3;
	add.s32 	%r2040, %r1939, %r2038;
	ld.shared.u64 	%rd35, [%r2040+26112];
	add.s32 	%r2041, %r437, 3456;
	setp.ge.s32 	%p197, %r2041, %r439;
	@%p197 bra 	$L__BB11_318;
	ld.shared.u32 	%r2042, [%r438+13824];
	add.s64 	%rd405, %rd35, %rd25;
	shl.b64 	%rd406, %rd405, 2;
	add.s64 	%rd407, %rd24, %rd406;
	st.global.u32 	[%rd407+13824], %r2042;
$L__BB11_318:
	bar.warp.sync 	-1;
	shl.b32 	%r2043, %r362, 3;
	add.s32 	%r2045, %r1939, %r2043;
	ld.shared.u64 	%rd36, [%r2045+26112];
	add.s32 	%r2046, %r437, 3840;
	setp.ge.s32 	%p198, %r2046, %r439;
	@%p198 bra 	$L__BB11_320;
	ld.shared.u32 	%r2047, [%r438+15360];
	add.s64 	%rd408, %rd36, %rd25;
	shl.b64 	%rd409, %rd408, 2;
	add.s64 	%rd410, %rd24, %rd409;
	st.global.u32 	[%rd410+15360], %r2047;
$L__BB11_320:
	bar.warp.sync 	-1;
	shl.b32 	%r2048, %r363, 3;
	add.s32 	%r2050, %r1939, %r2048;
	ld.shared.u64 	%rd37, [%r2050+26112];
	add.s32 	%r2051, %r437, 4224;
	setp.ge.s32 	%p199, %r2051, %r439;
	@%p199 bra 	$L__BB11_322;
	ld.shared.u32 	%r2052, [%r438+16896];
	add.s64 	%rd411, %rd37, %rd25;
	shl.b64 	%rd412, %rd411, 2;
	add.s64 	%rd413, %rd24, %rd412;
	st.global.u32 	[%rd413+16896], %r2052;
$L__BB11_322:
	bar.warp.sync 	-1;
	shl.b32 	%r2053, %r364, 3;
	add.s32 	%r2055, %r1939, %r2053;
	ld.shared.u64 	%rd38, [%r2055+26112];
	add.s32 	%r2056, %r437, 4608;
	setp.ge.s32 	%p200, %r2056, %r439;
	@%p200 bra 	$L__BB11_324;
	ld.shared.u32 	%r2057, [%r438+18432];
	add.s64 	%rd414, %rd38, %rd25;
	shl.b64 	%rd415, %rd414, 2;
	add.s64 	%rd416, %rd24, %rd415;
	st.global.u32 	[%rd416+18432], %r2057;
$L__BB11_324:
	bar.warp.sync 	-1;
	shl.b32 	%r2058, %r365, 3;
	add.s32 	%r2060, %r1939, %r2058;
	ld.shared.u64 	%rd39, [%r2060+26112];
	add.s32 	%r2061, %r437, 4992;
	setp.ge.s32 	%p201, %r2061, %r439;
	@%p201 bra 	$L__BB11_326;
	ld.shared.u32 	%r2062, [%r438+19968];
	add.s64 	%rd417, %rd39, %rd25;
	shl.b64 	%rd418, %rd417, 2;
	add.s64 	%rd419, %rd24, %rd418;
	st.global.u32 	[%rd419+19968], %r2062;
$L__BB11_326:
	bar.warp.sync 	-1;
	shl.b32 	%r2063, %r366, 3;
	add.s32 	%r2065, %r1939, %r2063;
	ld.shared.u64 	%rd40, [%r2065+26112];
	add.s32 	%r2066, %r437, 5376;
	setp.ge.s32 	%p202, %r2066, %r439;
	@%p202 bra 	$L__BB11_328;
	ld.shared.u32 	%r2067, [%r438+21504];
	add.s64 	%rd420, %rd40, %rd25;
	shl.b64 	%rd421, %rd420, 2;
	add.s64 	%rd422, %rd24, %rd421;
	st.global.u32 	[%rd422+21504], %r2067;
$L__BB11_328:
	bar.warp.sync 	-1;
	shl.b32 	%r2068, %r367, 3;
	add.s32 	%r2070, %r1939, %r2068;
	ld.shared.u64 	%rd41, [%r2070+26112];
	add.s32 	%r2071, %r437, 5760;
	setp.ge.s32 	%p203, %r2071, %r439;
	@%p203 bra 	$L__BB11_330;
	ld.shared.u32 	%r2072, [%r438+23040];
	add.s64 	%rd423, %rd41, %rd25;
	shl.b64 	%rd424, %rd423, 2;
	add.s64 	%rd425, %rd24, %rd424;
	st.global.u32 	[%rd425+23040], %r2072;
$L__BB11_330:
	bar.warp.sync 	-1;
	shl.b32 	%r2073, %r368, 3;
	add.s32 	%r2075, %r1939, %r2073;
	ld.shared.u64 	%rd426, [%r2075+26112];
	add.s64 	%rd42, %rd426, %rd25;
	or.b32  	%r2076, %r437, 6144;
	setp.ge.s32 	%p204, %r2076, %r439;
	@%p204 bra 	$L__BB11_332;
	ld.shared.u32 	%r2077, [%r438+24576];
	shl.b64 	%rd427, %rd42, 2;
	add.s64 	%rd428, %rd24, %rd427;
	st.global.u32 	[%rd428+24576], %r2077;
$L__BB11_332:
	bar.warp.sync 	-1;
$L__BB11_333:
	ret;

}


// ===== COMPILED SASS (sm_100) =====

	.target	sm_100

	.elftype	@"ET_EXEC"


//--------------------- .note.nv.tkinfo           --------------------------
	.section	.note.nv.tkinfo,"",@"SHT_NOTE"
	.sectionflags	@"SHF_NOTE_NV_TKINFO"
	.tkinfo
        /*0018*/ 	.word	0x00000002
        /*0030*/ 	.string	""
        /*0030*/ 	.string	"ptxas"
        /*0030*/ 	.string	"Cuda compilation tools, release 13.0, V13.0.88"
        /*0030*/ 	.string	"Build cuda_13.0.r13.0/compiler.36424714_0"
        /*0030*/ 	.string	"-arch sm_100 -m 64 "



//--------------------- .note.nv.cuinfo           --------------------------
	.section	.note.nv.cuinfo,"",@"SHT_NOTE"
	.sectionflags	@"SHF_NOTE_NV_CUINFO"
        /*0018*/ 	.short	0x0002
        /*001a*/ 	.short	0x0064
        /*001c*/ 	.short	0x0082
	.zero		2


//--------------------- .nv.info                  --------------------------
	.section	.nv.info,"",@"SHT_CUDA_INFO"
	.align	4


	//----- nvinfo : EIATTR_REGCOUNT
	.align		4
        /*0000*/ 	.byte	0x04, 0x2f
        /*0002*/ 	.short	(.L_46 - .L_45)
	.align		4
.L_45:
        /*0004*/ 	.word	index@(_Z17countRowPerVertexPiiS_)
        /*0008*/ 	.word	0x0000000a


	//----- nvinfo : EIATTR_FRAME_SIZE
	.align		4
.L_46:
        /*000c*/ 	.byte	0x04, 0x11
        /*000e*/ 	.short	(.L_48 - .L_47)
	.align		4
.L_47:
        /*0010*/ 	.word	index@(_Z17countRowPerVertexPiiS_)
        /*0014*/ 	.word	0x00000000


	//----- nvinfo : EIATTR_REGCOUNT
	.align		4
.L_48:
        /*0018*/ 	.byte	0x04, 0x2f
        /*001a*/ 	.short	(.L_50 - .L_49)
	.align		4
.L_49:
        /*001c*/ 	.word	index@(_Z37preprocess_insert_updateOffset_kernelP10DynamicCsrPiiS1_)
        /*0020*/ 	.word	0x00000010


	//----- nvinfo : EIATTR_FRAME_SIZE
	.align		4
.L_50:
        /*0024*/ 	.byte	0x04, 0x11
        /*0026*/ 	.short	(.L_52 - .L_51)
	.align		4
.L_51:
        /*0028*/ 	.word	index@(_Z37preprocess_insert_updateOffset_kernelP10DynamicCsrPiiS1_)
        /*002c*/ 	.word	0x00000000


	//----- nvinfo : EIATTR_REGCOUNT
	.align		4
.L_52:
        /*0030*/ 	.byte	0x04, 0x2f
        /*0032*/ 	.short	(.L_54 - .L_53)
	.align		4
.L_53:
        /*0034*/ 	.word	index@(_Z19batch_insert_kernelP10DynamicCsrPiS1_iS1_S1_)
        /*0038*/ 	.word	0x00000018


	//----- nvinfo : EIATTR_FRAME_SIZE
	.align		4
.L_54:
        /*003c*/ 	.byte	0x04, 0x11
        /*003e*/ 	.short	(.L_56 - .L_55)
	.align		4
.L_55:
        /*0040*/ 	.word	index@(_Z19batch_insert_kernelP10DynamicCsrPiS1_iS1_S1_)
        /*0044*/ 	.word	0x00000000


	//----- nvinfo : EIATTR_REGCOUNT
	.align		4
.L_56:
        /*0048*/ 	.byte	0x04, 0x2f
        /*004a*/ 	.short	(.L_58 - .L_57)
	.align		4
.L_57:
        /*004c*/ 	.word	index@(_ZN3cub18CUB_300001_SM_10006detail11EmptyKernelIvEEvv)
        /*0050*/ 	.word	0x00000004


	//----- nvinfo : EIATTR_FRAME_SIZE
	.align		4
.L_58:
        /*0054*/ 	.byte	0x04, 0x11
        /*0056*/ 	.short	(.L_60 - .L_59)
	.align		4
.L_59:
        /*0058*/ 	.word	index@(_ZN3cub18CUB_300001_SM_10006detail11EmptyKernelIvEEvv)
        /*005c*/ 	.word	0x00000000


	//----- nvinfo : EIATTR_REGCOUNT
	.align		4
.L_60:
        /*0060*/ 	.byte	0x04, 0x2f
        /*0062*/ 	.short	(.L_62 - .L_61)
	.align		4
.L_61:
        /*0064*/ 	.word	index@(_ZN3cub18CUB_300001_SM_10006detail8for_each13static_kernelINS2_12policy_hub_t12policy_500_tEmN6thrust24THRUST_300001_SM_1000_NS8cuda_cub20__uninitialized_fill7functorINS7_10device_ptrIiEEiEEEEvT0_T1_)
        /*0068*/ 	.word	0x00000008


	//----- nvinfo : EIATTR_FRAME_SIZE
	.align		4
.L_62:
        /*006c*/ 	.byte	0x04, 0x11
        /*006e*/ 	.short	(.L_64 - .L_63)
	.align		4
.L_63:
        /*0070*/ 	.word	index@(_ZN3cub18CUB_300001_SM_10006detail8for_each13static_kernelINS2_12policy_hub_t12policy_500_tEmN6thrust24THRUST_300001_SM_1000_NS8cuda_cub20__uninitialized_fill7functorINS7_10device_ptrIiEEiEEEEvT0_T1_)
        /*0074*/ 	.word	0x00000000


	//----- nvinfo : EIATTR_REGCOUNT
	.align		4
.L_64:
        /*0078*/ 	.byte	0x04, 0x2f
        /*007a*/ 	.short	(.L_66 - .L_65)
	.align		4
.L_65:
        /*007c*/ 	.word	index@(_ZN3cub18CUB_300001_SM_10006detail4scan20DeviceScanInitKernelINS0_13ScanTileStateIiLb1EEEEEvT_i)
        /*0080*/ 	.word	0x00000008


	//----- nvinfo : EIATTR_FRAME_SIZE
	.align		4
.L_66:
        /*0084*/ 	.byte	0x04, 0x11
        /*0086*/ 	.short	(.L_68 - .L_67)
	.align		4
.L_67:
        /*0088*/ 	.word	index@(_ZN3cub18CUB_300001_SM_10006detail4scan20DeviceScanInitKernelINS0_13ScanTileStateIiLb1EEEEEvT_i)
        /*008c*/ 	.word	0x00000000


	//----- nvinfo : EIATTR_REGCOUNT
	.align		4
.L_68:
        /*0090*/ 	.byte	0x04, 0x2f
        /*0092*/ 	.short	(.L_70 - .L_69)
	.align		4
.L_69:
        /*0094*/ 	.word	index@(_ZN3cub18CUB_300001_SM_10006detail4scan16DeviceScanKernelINS2_10policy_hubIiiijN4cuda3std3__44plusIvEEE10Policy1000EN6thrust24THRUST_300001_SM_1000_NS6detail15normal_iteratorINSD_10device_ptrIiEEEESI_NS0_13ScanTileStateIiLb1EEES9_NS1_10InputValueIiPiEEjiLb0EiEEvT0_T1_T2_iT3_T4_T5_)
        /*0098*/ 	.word	0x00000038


	//----- nvinfo : EIATTR_FRAME_SIZE
	.align		4
.L_70:
        /*009c*/ 	.byte	0x04, 0x11
        /*009e*/ 	.short	(.L_72 - .L_71)
	.align		4
.L_71:
        /*00a0*/ 	.word	index@(_ZN3cub18CUB_300001_SM_10006detail4scan16DeviceScanKernelINS2_10policy_hubIiiijN4cuda3std3__44plusIvEEE10Policy1000EN6thrust24THRUST_300001_SM_1000_NS6detail15normal_iteratorINSD_10device_ptrIiEEEESI_NS0_13ScanTileStateIiLb1EEES9_NS1_10InputValueIiPiEEjiLb0EiEEvT0_T1_T2_iT3_T4_T5_)
        /*00a4*/ 	.word	0x00000000


	//----- nvinfo : EIATTR_REGCOUNT
	.align		4
.L_72:
        /*00a8*/ 	.byte	0x04, 0x2f
        /*00aa*/ 	.short	(.L_74 - .L_73)
	.align		4
.L_73:
        /*00ac*/ 	.word	index@(_ZN3cub18CUB_300001_SM_10006detail4scan16DeviceScanKernelINS2_10policy_hubIiiimN4cuda3std3__44plusIvEEE10Policy1000EN6thrust24THRUST_300001_SM_1000_NS6detail15normal_iteratorINSD_10device_ptrIiEEEESI_NS0_13ScanTileStateIiLb1EEES9_NS1_10InputValueIiPiEEmiLb0EiEEvT0_T1_T2_iT3_T4_T5_)
        /*00b0*/ 	.word	0x00000030


	//----- nvinfo : EIATTR_FRAME_SIZE
	.align		4
.L_74:
        /*00b4*/ 	.byte	0x04, 0x11
        /*00b6*/ 	.short	(.L_76 - .L_75)
	.align		4
.L_75:
        /*00b8*/ 	.word	index@(_ZN3cub18CUB_300001_SM_10006detail4scan16DeviceScanKernelINS2_10policy_hubIiiimN4cuda3std3__44plusIvEEE10Policy1000EN6thrust24THRUST_300001_SM_1000_NS6detail15normal_iteratorINSD_10device_ptrIiEEEESI_NS0_13ScanTileStateIiLb1EEES9_NS1_10InputValueIiPiEEmiLb0EiEEvT0_T1_T2_iT3_T4_T5_)
        /*00bc*/ 	.word	0x00000000


	//----- nvinfo : EIATTR_REGCOUNT
	.align		4
.L_76:
        /*00c0*/ 	.byte	0x04, 0x2f
        /*00c2*/ 	.short	(.L_78 - .L_77)
	.align		4
.L_77:
        /*00c4*/ 	.word	index@(_ZN3cub18CUB_300001_SM_10006detail10radix_sort31DeviceRadixSortSingleTileKernelINS1_5radix10policy_hubIiiyE10Policy1000ELNS0_9SortOrderE0EiiyNS1_21identity_decomposer_tEEEvPKT1_PSA_PKT2_PSE_T3_iiT4_)
        /*00c8*/ 	.word	0x00000099


	//----- nvinfo : EIATTR_FRAME_SIZE
	.align		4
.L_78:
        /*00cc*/ 	.byte	0x04, 0x11
        /*00ce*/ 	.short	(.L_80 - .L_79)
	.align		4
.L_79:
        /*00d0*/ 	.word	index@(_ZN3cub18CUB_300001_SM_10006detail10radix_sort31DeviceRadixSortSingleTileKernelINS1_5radix10policy_hubIiiyE10Policy1000ELNS0_9SortOrderE0EiiyNS1_21identity_decomposer_tEEEvPKT1_PSA_PKT2_PSE_T3_iiT4_)
        /*00d4*/ 	.word	0x00000000


	//----- nvinfo : EIATTR_REGCOUNT
	.align		4
.L_80:
        /*00d8*/ 	.byte	0x04, 0x2f
        /*00da*/ 	.short	(.L_82 - .L_81)
	.align		4
.L_81:
        /*00dc*/ 	.word	index@(_ZN3cub18CUB_300001_SM_10006detail10radix_sort30DeviceRadixSortHistogramKernelINS1_5radix10policy_hubIiiyE10Policy1000ELNS0_9SortOrderE0EiyNS1_21identity_decomposer_tEEEvPT2_PKT1_SA_iiT3_)
        /*00e0*/ 	.word	0x00000020


	//----- nvinfo : EIATTR_FRAME_SIZE
	.align		4
.L_82:
        /*00e4*/ 	.byte	0x04, 0x11
        /*00e6*/ 	.short	(.L_84 - .L_83)
	.align		4
.L_83:
        /*00e8*/ 	.word	index@(_ZN3cub18CUB_300001_SM_10006detail10radix_sort30DeviceRadixSortHistogramKernelINS1_5radix10policy_hubIiiyE10Policy1000ELNS0_9SortOrderE0EiyNS1_21identity_decomposer_tEEEvPT2_PKT1_SA_iiT3_)
        /*00ec*/ 	.word	0x00000000


	//----- nvinfo : EIATTR_REGCOUNT
	.align		4
.L_84:
        /*00f0*/ 	.byte	0x04, 0x2f
        /*00f2*/ 	.short	(.L_86 - .L_85)
	.align		4
.L_85:
        /*00f4*/ 	.word	index@(_ZN3cub18CUB_300001_SM_10006detail10radix_sort33DeviceRadixSortExclusiveSumKernelINS1_5radix10policy_hubIiiyE10Policy1000EyEEvPT0_)
        /*00f8*/ 	.word	0x00000020


	//----- nvinfo : EIATTR_FRAME_SIZE
	.align		4
.L_86:
        /*00fc*/ 	.byte	0x04, 0x11
        /*00fe*/ 	.short	(.L_88 - .L_87)
	.align		4
.L_87:
        /*0100*/ 	.word	index@(_ZN3cub18CUB_300001_SM_10006detail10radix_sort33DeviceRadixSortExclusiveSumKernelINS1_5radix10policy_hubIiiyE10Policy1000EyEEvPT0_)
        /*0104*/ 	.word	0x00000000


	//----- nvinfo : EIATTR_REGCOUNT
	.align		4
.L_88:
        /*0108*/ 	.byte	0x04, 0x2f
        /*010a*/ 	.short	(.L_90 - .L_89)
	.align		4
.L_89:
        /*010c*/ 	.word	index@(_ZN3cub18CUB_300001_SM_10006detail10radix_sort29DeviceRadixSortOnesweepKernelINS1_5radix10policy_hubIiiyE10Policy1000ELNS0_9SortOrderE0EiiyiiNS1_21identity_decomposer_tEEEvPT5_SB_PT3_PKSC_PT1_PKSG_PT2_PKSK_T4_iiT6_)
        /*0110*/ 	.word	0x00000049


	//----- nvinfo : EIATTR_FRAME_SIZE
	.align		4
.L_90:
        /*0114*/ 	.byte	0x04, 0x11
        /*0116*/ 	.short	(.L_92 - .L_91)
	.align		4
.L_91:
        /*0118*/ 	.word	index@(_ZN3cub18CUB_300001_SM_10006detail10radix_sort29DeviceRadixSortOnesweepKernelINS1_5radix10policy_hubIiiyE10Policy1000ELNS0_9SortOrderE0EiiyiiNS1_21identity_decomposer_tEEEvPT5_SB_PT3_PKSC_PT1_PKSG_PT2_PKSK_T4_iiT6_)
        /*011c*/ 	.word	0x00000000


	//----- nvinfo : EIATTR_MIN_STACK_SIZE
	.align		4
.L_92:
        /*0120*/ 	.byte	0x04, 0x12
        /*0122*/ 	.short	(.L_94 - .L_93)
	.align		4
.L_93:
        /*0124*/ 	.word	index@(_ZN3cub18CUB_300001_SM_10006detail10radix_sort29DeviceRadixSortOnesweepKernelINS1_5radix10policy_hubIiiyE10Policy1000ELNS0_9SortOrderE0EiiyiiNS1_21identity_decomposer_tEEEvPT5_SB_PT3_PKSC_PT1_PKSG_PT2_PKSK_T4_iiT6_)
        /*0128*/ 	.word	0x00000000


	//----- nvinfo : EIATTR_MIN_STACK_SIZE
	.align		4
.L_94:
        /*012c*/ 	.byte	0x04, 0x12
        /*012e*/ 	.short	(.L_96 - .L_95)
	.align		4
.L_95:
        /*0130*/ 	.word	index@(_ZN3cub18CUB_300001_SM_10006detail10radix_sort33DeviceRadixSortExclusiveSumKernelINS1_5radix10policy_hubIiiyE10Policy1000EyEEvPT0_)
        /*0134*/ 	.word	0x00000000


	//----- nvinfo : EIATTR_MIN_STACK_SIZE
	.align		4
.L_96:
        /*0138*/ 	.byte	0x04, 0x12
        /*013a*/ 	.short	(.L_98 - .L_97)
	.align		4
.L_97:
        /*013c*/ 	.word	index@(_ZN3cub18CUB_300001_SM_10006detail10radix_sort30DeviceRadixSortHistogramKernelINS1_5radix10policy_hubIiiyE10Policy1000ELNS0_9SortOrderE0EiyNS1_21identity_decomposer_tEEEvPT2_PKT1_SA_iiT3_)
        /*0140*/ 	.word	0x00000000


	//----- nvinfo : EIATTR_MIN_STACK_SIZE
	.align		4
.L_98:
        /*0144*/ 	.byte	0x04, 0x12
        /*0146*/ 	.short	(.L_100 - .L_99)
	.align		4
.L_99:
        /*0148*/ 	.word	index@(_ZN3cub18CUB_300001_SM_10006detail10radix_sort31DeviceRadixSortSingleTileKernelINS1_5radix10policy_hubIiiyE10Policy1000ELNS0_9SortOrderE0EiiyNS1_21identity_decomposer_tEEEvPKT1_PSA_PKT2_PSE_T3_iiT4_)
        /*014c*/ 	.word	0x00000000


	//----- nvinfo : EIATTR_MIN_STACK_SIZE
	.align		4
.L_100:
        /*0150*/ 	.byte	0x04, 0x12
        /*0152*/ 	.short	(.L_102 - .L_101)
	.align		4
.L_101:
        /*0154*/ 	.word	index@(_ZN3cub18CUB_300001_SM_10006detail4scan16DeviceScanKernelINS2_10policy_hubIiiimN4cuda3std3__44plusIvEEE10Policy1000EN6thrust24THRUST_300001_SM_1000_NS6detail15normal_iteratorINSD_10device_ptrIiEEEESI_NS0_13ScanTileStateIiLb1EEES9_NS1_10InputValueIiPiEEmiLb0EiEEvT0_T1_T2_iT3_T4_T5_)
        /*0158*/ 	.word	0x00000000


	//----- nvinfo : EIATTR_MIN_STACK_SIZE
	.align		4
.L_102:
        /*015c*/ 	.byte	0x04, 0x12
        /*015e*/ 	.short	(.L_104 - .L_103)
	.align		4
.L_103:
        /*0160*/ 	.word	index@(_ZN3cub18CUB_300001_SM_10006detail4scan16DeviceScanKernelINS2_10policy_hubIiiijN4cuda3std3__44plusIvEEE10Policy1000EN6thrust24THRUST_300001_SM_1000_NS6detail15normal_iteratorINSD_10device_ptrIiEEEESI_NS0_13ScanTileStateIiLb1EEES9_NS1_10InputValueIiPiEEjiLb0EiEEvT0_T1_T2_iT3_T4_T5_)
        /*0164*/ 	.word	0x00000000


	//----- nvinfo : EIATTR_MIN_STACK_SIZE
	.align		4
.L_104:
        /*0168*/ 	.byte	0x04, 0x12
        /*016a*/ 	.short	(.L_106 - .L_105)
	.align		4
.L_105:
        /*016c*/ 	.word	index@(_ZN3cub18CUB_300001_SM_10006detail4scan20DeviceScanInitKernelINS0_13ScanTileStateIiLb1EEEEEvT_i)
        /*0170*/ 	.word	0x00000000


	//----- nvinfo : EIATTR_MIN_STACK_SIZE
	.align		4
.L_106:
        /*0174*/ 	.byte	0x04, 0x12
        /*0176*/ 	.short	(.L_108 - .L_107)
	.align		4
.L_107:
        /*0178*/ 	.word	index@(_ZN3cub18CUB_300001_SM_10006detail8for_each13static_kernelINS2_12policy_hub_t12policy_500_tEmN6thrust24THRUST_300001_SM_1000_NS8cuda_cub20__uninitialized_fill7functorINS7_10device_ptrIiEEiEEEEvT0_T1_)
        /*017c*/ 	.word	0x00000000


	//----- nvinfo : EIATTR_MIN_STACK_SIZE
	.align		4
.L_108:
        /*0180*/ 	.byte	0x04, 0x12
        /*0182*/ 	.short	(.L_110 - .L_109)
	.align		4
.L_109:
        /*0184*/ 	.word	index@(_ZN3cub18CUB_300001_SM_10006detail11EmptyKernelIvEEvv)
        /*0188*/ 	.word	0x00000000


	//----- nvinfo : EIATTR_MIN_STACK_SIZE
	.align		4
.L_110:
        /*018c*/ 	.byte	0x04, 0x12
        /*018e*/ 	.short	(.L_112 - .L_111)
	.align		4
.L_111:
        /*0190*/ 	.word	index@(_Z19batch_insert_kernelP10DynamicCsrPiS1_iS1_S1_)
        /*0194*/ 	.word	0x00000000


	//----- nvinfo : EIATTR_MIN_STACK_SIZE
	.align		4
.L_112:
        /*0198*/ 	.byte	0x04, 0x12
        /*019a*/ 	.short	(.L_114 - .L_113)
	.align		4
.L_113:
        /*019c*/ 	.word	index@(_Z37preprocess_insert_updateOffset_kernelP10DynamicCsrPiiS1_)
        /*01a0*/ 	.word	0x00000000


	//----- nvinfo : EIATTR_MIN_STACK_SIZE
	.align		4
.L_114:
        /*01a4*/ 	.byte	0x04, 0x12
        /*01a6*/ 	.short	(.L_116 - .L_115)
	.align		4
.L_115:
        /*01a8*/ 	.word	index@(_Z17countRowPerVertexPiiS_)
        /*01ac*/ 	.word	0x00000000
.L_116:


//--------------------- .nv.compat                --------------------------
	.section	.nv.compat,"",@"SHT_CUDA_COMPAT_INFO"
	.align	4
        /*0000*/ 	.byte	0x02, 0x09, 0x00, 0x00, 0x02, 0x02, 0x01, 0x00, 0x02, 0x05, 0x05, 0x00, 0x03, 0x07, 0x01, 0x01
        /*0010*/ 	.byte	0x02, 0x03, 0x00, 0x00, 0x02, 0x06, 0x01, 0x00, 0x04, 0x0b, 0x08, 0x00, 0x09, 0x00, 0x00, 0x00
        /*0020*/ 	.byte	0x00, 0x00, 0x00, 0x00


//--------------------- .nv.info._ZN3cub18CUB_300001_SM_10006detail10radix_sort29DeviceRadixSortOnesweepKernelINS1_5radix10policy_hubIiiyE10Policy1000ELNS0_9SortOrderE0EiiyiiNS1_21identity_decomposer_tEEEvPT5_SB_PT3_PKSC_PT1_PKSG_PT2_PKSK_T4_iiT6_ --------------------------
	.section	.nv.info._ZN3cub18CUB_300001_SM_10006detail10radix_sort29DeviceRadixSortOnesweepKernelINS1_5radix10policy_hubIiiyE10Policy1000ELNS0_9SortOrderE0EiiyiiNS1_21identity_decomposer_tEEEvPT5_SB_PT3_PKSC_PT1_PKSG_PT2_PKSK_T4_iiT6_,"",@"SHT_CUDA_INFO"
	.sectionflags	@""
	.align	4


	//----- nvinfo : EIATTR_CUDA_API_VERSION
	.align		4
        /*0000*/ 	.byte	0x04, 0x37
        /*0002*/ 	.short	(.L_118 - .L_117)
.L_117:
        /*0004*/ 	.word	0x00000082


	//----- nvinfo : EIATTR_KPARAM_INFO
	.align		4
.L_118:
        /*0008*/ 	.byte	0x04, 0x17
        /*000a*/ 	.short	(.L_120 - .L_119)
.L_119:
        /*000c*/ 	.word	0x00000000
        /*0010*/ 	.short	0x000b
        /*0012*/ 	.short	0x004c
        /*0014*/ 	.byte	0x00, 0xf0, 0x05, 0x00


	//----- nvinfo : EIATTR_KPARAM_INFO
	.align		4
.L_120:
        /*0018*/ 	.byte	0x04, 0x17
        /*001a*/ 	.short	(.L_122 - .L_121)
.L_121:
        /*001c*/ 	.word	0x00000000
        /*0020*/ 	.short	0x000a
        /*0022*/ 	.short	0x0048
        /*0024*/ 	.byte	0x00, 0xf0, 0x11, 0x00


	//----- nvinfo : EIATTR_KPARAM_INFO
	.align		4
.L_122:
        /*0028*/ 	.byte	0x04, 0x17
        /*002a*/ 	.short	(.L_124 - .L_123)
.L_123:
        /*002c*/ 	.word	0x00000000
        /*0030*/ 	.short	0x0009
        /*0032*/ 	.short	0x0044
        /*0034*/ 	.byte	0x00, 0xf0, 0x11, 0x00


	//----- nvinfo : EIATTR_KPARAM_INFO
	.align		4
.L_124:
        /*0038*/ 	.byte	0x04, 0x17
        /*003a*/ 	.short	(.L_126 - .L_125)
.L_125:
        /*003c*/ 	.word	0x00000000
        /*0040*/ 	.short	0x0008
        /*0042*/ 	.short	0x0040
        /*0044*/ 	.byte	0x00, 0xf0, 0x11, 0x00


	//----- nvinfo : EIATTR_KPARAM_INFO
	.align		4
.L_126:
        /*0048*/ 	.byte	0x04, 0x17
        /*004a*/ 	.short	(.L_128 - .L_127)
.L_127:
        /*004c*/ 	.word	0x00000000
        /*0050*/ 	.short	0x0007
        /*0052*/ 	.short	0x0038
        /*0054*/ 	.byte	0x00, 0xf5, 0x21, 0x00


	//----- nvinfo : EIATTR_KPARAM_INFO
	.align		4
.L_128:
        /*0058*/ 	.byte	0x04, 0x17
        /*005a*/ 	.short	(.L_130 - .L_129)
.L_129:
        /*005c*/ 	.word	0x00000000
        /*0060*/ 	.short	0x0006
        /*0062*/ 	.short	0x0030
        /*0064*/ 	.byte	0x00, 0xf5, 0x21, 0x00


	//----- nvinfo : EIATTR_KPARAM_INFO
	.align		4
.L_130:
        /*0068*/ 	.byte	0x04, 0x17
        /*006a*/ 	.short	(.L_132 - .L_131)
.L_131:
        /*006c*/ 	.word	0x00000000
        /*0070*/ 	.short	0x0005
        /*0072*/ 	.short	0x0028
        /*0074*/ 	.byte	0x00, 0xf5, 0x21, 0x00


	//----- nvinfo : EIATTR_KPARAM_INFO
	.align		4
.L_132:
        /*0078*/ 	.byte	0x04, 0x17
        /*007a*/ 	.short	(.L_134 - .L_133)
.L_133:
        /*007c*/ 	.word	0x00000000
        /*0080*/ 	.short	0x0004
        /*0082*/ 	.short	0x0020
        /*0084*/ 	.byte	0x00, 0xf5, 0x21, 0x00


	//----- nvinfo : EIATTR_KPARAM_INFO
	.align		4
.L_134:
        /*0088*/ 	.byte	0x04, 0x17
        /*008a*/ 	.short	(.L_136 - .L_135)
.L_135:
        /*008c*/ 	.word	0x00000000
        /*0090*/ 	.short	0x0003
        /*0092*/ 	.short	0x0018
        /*0094*/ 	.byte	0x00, 0xf5, 0x21, 0x00


	//----- nvinfo : EIATTR_KPARAM_INFO
	.align		4
.L_136:
        /*0098*/ 	.byte	0x04, 0x17
        /*009a*/ 	.short	(.L_138 - .L_137)
.L_137:
        /*009c*/ 	.word	0x00000000
        /*00a0*/ 	.short	0x0002
        /*00a2*/ 	.short	0x0010
        /*00a4*/ 	.byte	0x00, 0xf5, 0x21, 0x00


	//----- nvinfo : EIATTR_KPARAM_INFO
	.align		4
.L_138:
        /*00a8*/ 	.byte	0x04, 0x17
        /*00aa*/ 	.short	(.L_140 - .L_139)
.L_139:
        /*00ac*/ 	.word	0x00000000
        /*00b0*/ 	.short	0x0001
        /*00b2*/ 	.short	0x0008
        /*00b4*/ 	.byte	0x00, 0xf5, 0x21, 0x00


	//----- nvinfo : EIATTR_KPARAM_INFO
	.align		4
.L_140:
        /*00b8*/ 	.byte	0x04, 0x17
        /*00ba*/ 	.short	(.L_142 - .L_141)
.L_141:
        /*00bc*/ 	.word	0x00000000
        /*00c0*/ 	.short	0x0000
        /*00c2*/ 	.short	0x0000
        /*00c4*/ 	.byte	0x00, 0xf5, 0x21, 0x00


	//----- nvinfo : EIATTR_SPARSE_MMA_MASK
	.align		4
.L_142:
        /*00c8*/ 	.byte	0x03, 0x50
        /*00ca*/ 	.short	0x0000


	//----- nvinfo : EIATTR_MAXREG_COUNT
	.align		4
        /*00cc*/ 	.byte	0x03, 0x1b
        /*00ce*/ 	.short	0x00a8


	//----- nvinfo : EIATTR_NUM_BARRIERS
	.align		4
        /*00d0*/ 	.byte	0x02, 0x4c
        /*00d2*/ 	.byte	0x01
	.zero		1


	//----- nvinfo : EIATTR_MERCURY_ISA_VERSION
	.align		4
        /*00d4*/ 	.byte	0x03, 0x5f
        /*00d6*/ 	.short	0x0101


	//----- nvinfo : EIATTR_COOP_GROUP_MASK_REGIDS
	.align		4
        /*00d8*/ 	.byte	0x04, 0x29
        /*00da*/ 	.short	(.L_144 - .L_143)


	//   ....[0]....
.L_143:
        /*00dc*/ 	.word	0xffffffff


	//   ....[1]....
        /*00e0*/ 	.word	0x05000006


	//   ....[2]....
        /*00e4*/ 	.word	0xffffffff


	//   ....[3]....
        /*00e8*/ 	.word	0xffffffff


	//   ....[4]....
        /*00ec*/ 	.word	0xffffffff


	//   ....[5]....
        /*00f0*/ 	.word	0xffffffff


	//   ....[6]....
        /*00f4*/ 	.word	0xffffffff


	//   ....[7]....
        /*00f8*/ 	.word	0xffffffff


	//   ....[8]....
        /*00fc*/ 	.word	0xffffffff


	//   ....[9]....
        /*0100*/ 	.word	0xffffffff


	//   ....[10]....
        /*0104*/ 	.word	0xffffffff


	//   ....[11]....
        /*0108*/ 	.word	0xffffffff


	//   ....[12]....
        /*010c*/ 	.word	0xffffffff


	//   ....[13]....
        /*0110*/ 	.word	0xffffffff


	//   ....[14]....
        /*0114*/ 	.word	0xffffffff


	//   ....[15]....
        /*0118*/ 	.word	0xffffffff


	//   ....[16]....
        /*011c*/ 	.word	0xffffffff


	//   ....[17]....
        /*0120*/ 	.word	0xffffffff


	//   ....[18]....
        /*0124*/ 	.word	0xffffffff


	//   ....[19]....
        /*0128*/ 	.word	0xffffffff


	//   ....[20]....
        /*012c*/ 	.word	0xffffffff


	//   ....[21]....
        /*0130*/ 	.word	0xffffffff


	//   ....[22]....
        /*0134*/ 	.word	0xffffffff


	//   ....[23]....
        /*0138*/ 	.word	0xffffffff


	//   ....[24]....
        /*013c*/ 	.word	0xffffffff


	//   ....[25]....
        /*0140*/ 	.word	0xffffffff


	//   ....[26]....
        /*0144*/ 	.word	0xffffffff


	//   ....[27]....
        /*0148*/ 	.word	0xffffffff


	//   ....[28]....
        /*014c*/ 	.word	0xffffffff


	//   ....[29]....
        /*0150*/ 	.word	0xffffffff


	//   ....[30]....
        /*0154*/ 	.word	0xffffffff


	//   ....[31]....
        /*0158*/ 	.word	0xffffffff


	//   ....[32]....
        /*015c*/ 	.word	0xffffffff


	//   ....[33]....
        /*0160*/ 	.word	0xffffffff


	//   ....[34]....
        /*0164*/ 	.word	0xffffffff


	//   ....[35]....
        /*0168*/ 	.word	0xffffffff


	//   ....[36]....
        /*016c*/ 	.word	0xffffffff


	//   ....[37]....
        /*0170*/ 	.word	0xffffffff


	//   ....[38]....
        /*0174*/ 	.word	0xffffffff


	//   ....[39]....
        /*0178*/ 	.word	0xffffffff


	//   ....[40]....
        /*017c*/ 	.word	0xffffffff


	//   ....[41]....
        /*0180*/ 	.word	0xffffffff


	//   ....[42]....
        /*0184*/ 	.word	0xffffffff


	//   ....[43]....
        /*0188*/ 	.word	0xffffffff


	//   ....[44]....
        /*018c*/ 	.word	0xffffffff


	//   ....[45]....
        /*0190*/ 	.word	0xffffffff


	//   ....[46]....
        /*0194*/ 	.word	0xffffffff


	//   ....[47]....
        /*0198*/ 	.word	0xffffffff


	//   ....[48]....
        /*019c*/ 	.word	0xffffffff


	//   ....[49]....
        /*01a0*/ 	.word	0xffffffff


	//   ....[50]....
        /*01a4*/ 	.word	0xffffffff


	//   ....[51]....
        /*01a8*/ 	.word	0xffffffff


	//   ....[52]....
        /*01ac*/ 	.word	0xffffffff


	//   ....[53]....
        /*01b0*/ 	.word	0xffffffff


	//   ....[54]....
        /*01b4*/ 	.word	0xffffffff


	//   ....[55]....
        /*01b8*/ 	.word	0xffffffff


	//   ....[56]....
        /*01bc*/ 	.word	0xffffffff


	//   ....[57]....
        /*01c0*/ 	.word	0xffffffff


	//   ....[58]....
        /*01c4*/ 	.word	0xffffffff


	//   ....[59]....
        /*01c8*/ 	.word	0xffffffff


	//   ....[60]....
        /*01cc*/ 	.word	0xffffffff


	//   ....[61]....
        /*01d0*/ 	.word	0xffffffff


	//   ....[62]....
        /*01d4*/ 	.word	0xffffffff


	//   ....[63]....
        /*01d8*/ 	.word	0xffffffff


	//   ....[64]....
        /*01dc*/ 	.word	0xffffffff


	//   ....[65]....
        /*01e0*/ 	.word	0xffffffff


	//   ....[66]....
        /*01e4*/ 	.word	0xffffffff


	//   ....[67]....
        /*01e8*/ 	.word	0xffffffff


	//   ....[68]....
        /*01ec*/ 	.word	0xffffffff


	//   ....[69]....
        /*01f0*/ 	.word	0xffffffff


	//   ....[70]....
        /*01f4*/ 	.word	0xffffffff


	//   ....[71]....
        /*01f8*/ 	.word	0xffffffff


	//   ....[72]....
        /*01fc*/ 	.word	0xffffffff


	//   ....[73]....
        /*0200*/ 	.word	0xffffffff


	//   ....[74]....
        /*0204*/ 	.word	0xffffffff


	//   ....[75]....
        /*0208*/ 	.word	0xffffffff


	//   ....[76]....
        /*020c*/ 	.word	0xffffffff


	//   ....[77]....
        /*0210*/ 	.word	0xffffffff


	//   ....[78]....
        /*0214*/ 	.word	0xffffffff


	//   ....[79]....
        /*0218*/ 	.word	0xffffffff


	//   ....[80]....
        /*021c*/ 	.word	0xffffffff


	//   ....[81]....
        /*0220*/ 	.word	0xffffffff


	//   ....[82]....
        /*0224*/ 	.word	0xffffffff


	//   ....[83]....
        /*0228*/ 	.word	0xffffffff


	//   ....[84]....
        /*022c*/ 	.word	0xffffffff


	//   ....[85]....
        /*0230*/ 	.word	0xffffffff


	//   ....[86]....
        /*0234*/ 	.word	0xffffffff


	//   ....[87]....
        /*0238*/ 	.word	0xffffffff


	//   ....[88]....
        /*023c*/ 	.word	0xffffffff


	//   ....[89]....
        /*0240*/ 	.word	0xffffffff


	//   ....[90]....
        /*0244*/ 	.word	0xffffffff


	//   ....[91]....
        /*0248*/ 	.word	0xffffffff


	//   ....[92]....
        /*024c*/ 	.word	0xffffffff


	//   ....[93]....
        /*0250*/ 	.word	0xffffffff


	//   ....[94]....
        /*0254*/ 	.word	0xffffffff


	//   ....[95]....
        /*0258*/ 	.word	0xffffffff


	//   ....[96]....
        /*025c*/ 	.word	0xffffffff


	//   ....[97]....
        /*0260*/ 	.word	0xffffffff


	//   ....[98]....
        /*0264*/ 	.word	0xffffffff


	//   ....[99]....
        /*0268*/ 	.word	0xffffffff


	//   ....[100]....
        /*026c*/ 	.word	0xffffffff


	//   ....[101]....
        /*0270*/ 	.word	0xffffffff


	//   ....[102]....
        /*0274*/ 	.word	0xffffffff


	//   ....[103]....
        /*0278*/ 	.word	0xffffffff


	//   ....[104]....
        /*027c*/ 	.word	0xffffffff


	//   ....[105]....
        /*0280*/ 	.word	0xffffffff


	//   ....[106]....
        /*0284*/ 	.word	0xffffffff


	//   ....[107]....
        /*0288*/ 	.word	0xffffffff


	//   ....[108]....
        /*028c*/ 	.word	0xffffffff


	//   ....[109]....
        /*0290*/ 	.word	0xffffffff


	//   ....[110]....
        /*0294*/ 	.word	0xffffffff


	//   ....[111]....
        /*0298*/ 	.word	0xffffffff


	//   ....[112]....
        /*029c*/ 	.word	0xffffffff


	//   ....[113]....
        /*02a0*/ 	.word	0xffffffff


	//   ....[114]....
        /*02a4*/ 	.word	0xffffffff


	//   ....[115]....
        /*02a8*/ 	.word	0xffffffff


	//   ....[116]....
        /*02ac*/ 	.word	0xffffffff


	//   ....[117]....
        /*02b0*/ 	.word	0xffffffff


	//   ....[118]....
        /*02b4*/ 	.word	0xffffffff


	//   ....[119]....
        /*02b8*/ 	.word	0xffffffff


	//   ....[120]....
        /*02bc*/ 	.word	0xffffffff


	//   ....[121]....
        /*02c0*/ 	.word	0xffffffff


	//   ....[122]....
        /*02c4*/ 	.word	0xffffffff


	//   ....[123]....
        /*02c8*/ 	.word	0xffffffff


	//   ....[124]....
        /*02cc*/ 	.word	0xffffffff


	//   ....[125]....
        /*02d0*/ 	.word	0xffffffff


	//   ....[126]....
        /*02d4*/ 	.word	0xffffffff


	//   ....[127]....
        /*02d8*/ 	.word	0xffffffff


	//   ....[128]....
        /*02dc*/ 	.word	0xffffffff


	//   ....[129]....
        /*02e0*/ 	.word	0xffffffff


	//   ....[130]....
        /*02e4*/ 	.word	0xffffffff


	//   ....[131]....
        /*02e8*/ 	.word	0xffffffff


	//   ....[132]....
        /*02ec*/ 	.word	0xffffffff


	//   ....[133]....
        /*02f0*/ 	.word	0xffffffff


	//   ....[134]....
        /*02f4*/ 	.word	0xffffffff


	//   ....[135]....
        /*02f8*/ 	.word	0xffffffff


	//   ....[136]....
        /*02fc*/ 	.word	0xffffffff


	//   ....[137]....
        /*0300*/ 	.word	0xffffffff


	//   ....[138]....
        /*0304*/ 	.word	0xffffffff


	//   ....[139]....
        /*0308*/ 	.word	0xffffffff


	//   ....[140]....
        /*030c*/ 	.word	0xffffffff


	//   ....[141]....
        /*0310*/ 	.word	0xffffffff


	//   ....[142]....
        /*0314*/ 	.word	0xffffffff


	//   ....[143]....
        /*0318*/ 	.word	0xffffffff


	//   ....[144]....
        /*031c*/ 	.word	0xffffffff


	//   ....[145]....
        /*0320*/ 	.word	0xffffffff


	//   ....[146]....
        /*0324*/ 	.word	0xffffffff


	//   ....[147]....
        /*0328*/ 	.word	0xffffffff


	//   ....[148]....
        /*032c*/ 	.word	0xffffffff


	//   ....[149]....
        /*0330*/ 	.word	0xffffffff


	//   ....[150]....
        /*0334*/ 	.word	0xffffffff


	//   ....[151]....
        /*0338*/ 	.word	0xffffffff


	//   ....[152]....
        /*033c*/ 	.word	0xffffffff


	//   ....[153]....
        /*0340*/ 	.word	0xffffffff


	//   ....[154]....
        /*0344*/ 	.word	0xffffffff


	//   ....[155]....
        /*0348*/ 	.word	0xffffffff


	//   ....[156]....
        /*034c*/ 	.word	0xffffffff


	//   ....[157]....
        /*0350*/ 	.word	0xffffffff


	//   ....[158]....
        /*0354*/ 	.word	0xffffffff


	//   ....[159]....
        /*0358*/ 	.word	0xffffffff


	//   ....[160]....
        /*035c*/ 	.word	0x05000006


	//   ....[161]....
        /*0360*/ 	.word	0xffffffff


	//   ....[162]....
        /*0364*/ 	.word	0xffffffff


	//   ....[163]....
        /*0368*/ 	.word	0xffffffff


	//   ....[164]....
        /*036c*/ 	.word	0xffffffff


	//   ....[165]....
        /*0370*/ 	.word	0xffffffff


	//   ....[166]....
        /*0374*/ 	.word	0xffffffff


	//   ....[167]....
        /*0378*/ 	.word	0xffffffff


	//   ....[168]....
        /*037c*/ 	.word	0xffffffff


	//   ....[169]....
        /*0380*/ 	.word	0xffffffff


	//   ....[170]....
        /*0384*/ 	.word	0xffffffff


	//   ....[171]....
        /*0388*/ 	.word	0xffffffff


	//   ....[172]....
        /*038c*/ 	.word	0xffffffff


	//   ....[173]....
        /*0390*/ 	.word	0xffffffff


	//   ....[174]....
        /*0394*/ 	.word	0xffffffff


	//   ....[175]....
        /*0398*/ 	.word	0xffffffff


	//   ....[176]....
        /*039c*/ 	.word	0xffffffff


	//   ....[177]....
        /*03a0*/ 	.word	0xffffffff


	//   ....[178]....
        /*03a4*/ 	.word	0xffffffff


	//   ....[179]....
        /*03a8*/ 	.word	0xffffffff


	//   ....[180]....
        /*03ac*/ 	.word	0xffffffff


	//   ....[181]....
        /*03b0*/ 	.word	0xffffffff


	//   ....[182]....
        /*03b4*/ 	.word	0xffffffff


	//   ....[183]....
        /*03b8*/ 	.word	0xffffffff


	//   ....[184]....
        /*03bc*/ 	.word	0xffffffff


	//   ....[185]....
        /*03c0*/ 	.word	0xffffffff


	//   ....[186]....
        /*03c4*/ 	.word	0xffffffff


	//   ....[187]....
        /*03c8*/ 	.word	0xffffffff


	//   ....[188]....
        /*03cc*/ 	.word	0xffffffff


	//   ....[189]....
        /*03d0*/ 	.word	0xffffffff


	//   ....[190]....
        /*03d4*/ 	.word	0xffffffff


	//   ....[191]....
        /*03d8*/ 	.word	0xffffffff


	//   ....[192]....
        /*03dc*/ 	.word	0xffffffff


	//   ....[193]....
        /*03e0*/ 	.word	0xffffffff


	//   ....[194]....
        /*03e4*/ 	.word	0xffffffff


	//   ....[195]....
        /*03e8*/ 	.word	0xffffffff


	//   ....[196]....
        /*03ec*/ 	.word	0xffffffff


	//   ....[197]....
        /*03f0*/ 	.word	0xffffffff


	//   ....[198]....
        /*03f4*/ 	.word	0xffffffff


	//   ....[199]....
        /*03f8*/ 	.word	0xffffffff


	//   ....[200]....
        /*03fc*/ 	.word	0xffffffff


	//   ....[201]....
        /*0400*/ 	.word	0xffffffff


	//   ....[202]....
        /*0404*/ 	.word	0xffffffff


	//   ....[203]....
        /*0408*/ 	.word	0xffffffff


	//   ....[204]....
        /*040c*/ 	.word	0xffffffff


	//   ....[205]....
        /*0410*/ 	.word	0xffffffff


	//   ....[206]....
        /*0414*/ 	.word	0xffffffff


	//   ....[207]....
        /*0418*/ 	.word	0xffffffff


	//   ....[208]....
        /*041c*/ 	.word	0xffffffff


	//   ....[209]....
        /*0420*/ 	.word	0xffffffff


	//   ....[210]....
        /*0424*/ 	.word	0xffffffff


	//   ....[211]....
        /*0428*/ 	.word	0xffffffff


	//   ....[212]....
        /*042c*/ 	.word	0xffffffff


	//   ....[213]....
        /*0430*/ 	.word	0xffffffff


	//   ....[214]....
        /*0434*/ 	.word	0xffffffff


	//   ....[215]....
        /*0438*/ 	.word	0xffffffff


	//   ....[216]....
        /*043c*/ 	.word	0xffffffff


	//   ....[217]....
        /*0440*/ 	.word	0xffffffff


	//   ....[218]....
        /*0444*/ 	.word	0xffffffff


	//   ....[219]....
        /*0448*/ 	.word	0xffffffff


	//   ....[220]....
        /*044c*/ 	.word	0xffffffff


	//   ....[221]....
        /*0450*/ 	.word	0xffffffff


	//   ....[222]....
        /*0454*/ 	.word	0xffffffff


	//   ....[223]....
        /*0458*/ 	.word	0xffffffff


	//   ....[224]....
        /*045c*/ 	.word	0xffffffff


	//   ....[225]....
        /*0460*/ 	.word	0xffffffff


	//   ....[226]....
        /*0464*/ 	.word	0xffffffff


	//   ....[227]....
        /*0468*/ 	.word	0xffffffff


	//   ....[228]....
        /*046c*/ 	.word	0xffffffff


	//   ....[229]....
        /*0470*/ 	.word	0x0500002f


	//   ....[230]....
        /*0474*/ 	.word	0x0500002f


	//   ....[231]....
        /*0478*/ 	.word	0x0500002f


	//   ....[232]....
        /*047c*/ 	.word	0x0500002f


	//   ....[233]....
        /*0480*/ 	.word	0x0500002f


	//----- nvinfo : EIATTR_COOP_GROUP_INSTR_OFFSETS
	.align		4
.L_144:
        /*0484*/ 	.byte	0x04, 0x28
        /*0486*/ 	.short	(.L_146 - .L_145)


	//   ....[0]....
.L_145:
        /*0488*/ 	.word	0x00000e40


	//   ....[1]....
        /*048c*/ 	.word	0x00001890


	//   ....[2]....
        /*0490*/ 	.word	0x00002ad0


	//   ....[3]....
        /*0494*/ 	.word	0x00002af0


	//   ....[4]....
        /*0498*/ 	.word	0x00002b10


	//   ....[5]....
        /*049c*/ 	.word	0x00002b30


	//   ....[6]....
        /*04a0*/ 	.word	0x00002b50


	//   ....[7]....
        /*04a4*/ 	.word	0x00003000


	//   ....[8]....
        /*04a8*/ 	.word	0x00003010


	//   ....[9]....
        /*04ac*/ 	.word	0x00003030


	//   ....[10]....
        /*04b0*/ 	.word	0x00003050


	//   ....[11]....
        /*04b4*/ 	.word	0x000030a0


	//   ....[12]....
        /*04b8*/ 	.word	0x000030d0


	//   ....[13]....
        /*04bc*/ 	.word	0x00003120


	//   ....[14]....
        /*04c0*/ 	.word	0x00003160


	//   ....[15]....
        /*04c4*/ 	.word	0x00003250


	//   ....[16]....
        /*04c8*/ 	.word	0x00003280


	//   ....[17]....
        /*04cc*/ 	.word	0x00003290


	//   ....[18]....
        /*04d0*/ 	.word	0x000032b0


	//   ....[19]....
        /*04d4*/ 	.word	0x000032f0


	//   ....[20]....
        /*04d8*/ 	.word	0x00003320


	//   ....[21]....
        /*04dc*/ 	.word	0x00003360


	//   ....[22]....
        /*04e0*/ 	.word	0x00003380


	//   ....[23]....
        /*04e4*/ 	.word	0x000033a0


	//   ....[24]....
        /*04e8*/ 	.word	0x00003490


	//   ....[25]....
        /*04ec*/ 	.word	0x000034c0


	//   ....[26]....
        /*04f0*/ 	.word	0x000034d0


	//   ....[27]....
        /*04f4*/ 	.word	0x000034f0


	//   ....[28]....
        /*04f8*/ 	.word	0x00003530


	//   ....[29]....
        /*04fc*/ 	.word	0x00003560


	//   ....[30]....
        /*0500*/ 	.word	0x000035a0


	//   ....[31]....
        /*0504*/ 	.word	0x000035c0


	//   ....[32]....
        /*0508*/ 	.word	0x000035e0


	//   ....[33]....
        /*050c*/ 	.word	0x000036d0


	//   ....[34]....
        /*0510*/ 	.word	0x00003700


	//   ....[35]....
        /*0514*/ 	.word	0x00003710


	//   ....[36]....
        /*0518*/ 	.word	0x00003730


	//   ....[37]....
        /*051c*/ 	.word	0x00003770


	//   ....[38]....
        /*0520*/ 	.word	0x000037a0


	//   ....[39]....
        /*0524*/ 	.word	0x000037e0


	//   ....[40]....
        /*0528*/ 	.word	0x00003800


	//   ....[41]....
        /*052c*/ 	.word	0x00003820


	//   ....[42]....
        /*0530*/ 	.word	0x00003930


	//   ....[43]....
        /*0534*/ 	.word	0x00003960


	//   ....[44]....
        /*0538*/ 	.word	0x00003970


	//   ....[45]....
        /*053c*/ 	.word	0x00003990


	//   ....[46]....
        /*0540*/ 	.word	0x000039d0


	//   ....[47]....
        /*0544*/ 	.word	0x00003a00


	//   ....[48]....
        /*0548*/ 	.word	0x00003a40


	//   ....[49]....
        /*054c*/ 	.word	0x00003a60


	//   ....[50]....
        /*0550*/ 	.word	0x00003a80


	//   ....[51]....
        /*0554*/ 	.word	0x00003b90


	//   ....[52]....
        /*0558*/ 	.word	0x00003bc0


	//   ....[53]....
        /*055c*/ 	.word	0x00003bd0


	//   ....[54]....
        /*0560*/ 	.word	0x00003bf0


	//   ....[55]....
        /*0564*/ 	.word	0x00003c30


	//   ....[56]....
        /*0568*/ 	.word	0x00003c60


	//   ....[57]....
        /*056c*/ 	.word	0x00003ca0


	//   ....[58]....
        /*0570*/ 	.word	0x00003cc0


	//   ....[59]....
        /*0574*/ 	.word	0x00003ce0


	//   ....[60]....
        /*0578*/ 	.word	0x00003df0


	//   ....[61]....
        /*057c*/ 	.word	0x00003e20


	//   ....[62]....
        /*0580*/ 	.word	0x00003e30


	//   ....[63]....
        /*0584*/ 	.word	0x00003e50


	//   ....[64]....
        /*0588*/ 	.word	0x00003e90


	//   ....[65]....
        /*058c*/ 	.word	0x00003ec0


	//   ....[66]....
        /*0590*/ 	.word	0x00003f00


	//   ....[67]....
        /*0594*/ 	.word	0x00003f20


	//   ....[68]....
        /*0598*/ 	.word	0x00003f40


	//   ....[69]....
        /*059c*/ 	.word	0x00004050


	//   ....[70]....
        /*05a0*/ 	.word	0x00004080


	//   ....[71]....
        /*05a4*/ 	.word	0x00004090


	//   ....[72]....
        /*05a8*/ 	.word	0x000040b0


	//   ....[73]....
        /*05ac*/ 	.word	0x000040f0


	//   ....[74]....
        /*05b0*/ 	.word	0x00004120


	//   ....[75]....
        /*05b4*/ 	.word	0x00004160


	//   ....[76]....
        /*05b8*/ 	.word	0x00004180


	//   ....[77]....
        /*05bc*/ 	.word	0x000041a0


	//   ....[78]....
        /*05c0*/ 	.word	0x000042b0


	//   ....[79]....
        /*05c4*/ 	.word	0x00004300


	//   ....[80]....
        /*05c8*/ 	.word	0x00004310


	//   ....[81]....
        /*05cc*/ 	.word	0x00004330


	//   ....[82]....
        /*05d0*/ 	.word	0x00004370


	//   ....[83]....
        /*05d4*/ 	.word	0x000043a0


	//   ....[84]....
        /*05d8*/ 	.word	0x000043e0


	//   ....[85]....
        /*05dc*/ 	.word	0x00004400


	//   ....[86]....
        /*05e0*/ 	.word	0x00004420


	//   ....[87]....
        /*05e4*/ 	.word	0x00004510


	//   ....[88]....
        /*05e8*/ 	.word	0x00004560


	//   ....[89]....
        /*05ec*/ 	.word	0x00004570


	//   ....[90]....
        /*05f0*/ 	.word	0x000045a0


	//   ....[91]....
        /*05f4*/ 	.word	0x000045c0


	//   ....[92]....
        /*05f8*/ 	.word	0x00004610


	//   ....[93]....
        /*05fc*/ 	.word	0x00004630


	//   ....[94]....
        /*0600*/ 	.word	0x00004670


	//   ....[95]....
        /*0604*/ 	.word	0x00004690


	//   ....[96]....
        /*0608*/ 	.word	0x00004770


	//   ....[97]....
        /*060c*/ 	.word	0x000047c0


	//   ....[98]....
        /*0610*/ 	.word	0x000047d0


	//   ....[99]....
        /*0614*/ 	.word	0x00004820


	//   ....[100]....
        /*0618*/ 	.word	0x00004850


	//   ....[101]....
        /*061c*/ 	.word	0x00004880


	//   ....[102]....
        /*0620*/ 	.word	0x000048b0


	//   ....[103]....
        /*0624*/ 	.word	0x000048e0


	//   ....[104]....
        /*0628*/ 	.word	0x00004910


	//   ....[105]....
        /*062c*/ 	.word	0x000049d0


	//   ....[106]....
        /*0630*/ 	.word	0x00004a20


	//   ....[107]....
        /*0634*/ 	.word	0x00004a30


	//   ....[108]....
        /*0638*/ 	.word	0x00004a80


	//   ....[109]....
        /*063c*/ 	.word	0x00004ab0


	//   ....[110]....
        /*0640*/ 	.word	0x00004ae0


	//   ....[111]....
        /*0644*/ 	.word	0x00004b10


	//   ....[112]....
        /*0648*/ 	.word	0x00004b40


	//   ....[113]....
        /*064c*/ 	.word	0x00004b70


	//   ....[114]....
        /*0650*/ 	.word	0x00004c60


	//   ....[115]....
        /*0654*/ 	.word	0x00004c80


	//   ....[116]....
        /*0658*/ 	.word	0x00004c90


	//   ....[117]....
        /*065c*/ 	.word	0x00004ce0


	//   ....[118]....
        /*0660*/ 	.word	0x00004d10


	//   ....[119]....
        /*0664*/ 	.word	0x00004d40


	//   ....[120]....
        /*0668*/ 	.word	0x00004d70


	//   ....[121]....
        /*066c*/ 	.word	0x00004da0


	//   ....[122]....
        /*0670*/ 	.word	0x00004dd0


	//   ....[123]....
        /*0674*/ 	.word	0x00004ec0


	//   ....[124]....
        /*0678*/ 	.word	0x00004f00


	//   ....[125]....
        /*067c*/ 	.word	0x00004f10


	//   ....[126]....
        /*0680*/ 	.word	0x00004f60


	//   ....[127]....
        /*0684*/ 	.word	0x00004f90


	//   ....[128]....
        /*0688*/ 	.word	0x00004fc0


	//   ....[129]....
        /*068c*/ 	.word	0x00004ff0


	//   ....[130]....
        /*0690*/ 	.word	0x00005020


	//   ....[131]....
        /*0694*/ 	.word	0x00005050


	//   ....[132]....
        /*0698*/ 	.word	0x00005140


	//   ....[133]....
        /*069c*/ 	.word	0x00005170


	//   ....[134]....
        /*06a0*/ 	.word	0x00005180


	//   ....[135]....
        /*06a4*/ 	.word	0x000051d0


	//   ....[136]....
        /*06a8*/ 	.word	0x00005200


	//   ....[137]....
        /*06ac*/ 	.word	0x00005230


	//   ....[138]....
        /*06b0*/ 	.word	0x00005260


	//   ....[139]....
        /*06b4*/ 	.word	0x00005290


	//   ....[140]....
        /*06b8*/ 	.word	0x000052c0


	//   ....[141]....
        /*06bc*/ 	.word	0x000053e0


	//   ....[142]....
        /*06c0*/ 	.word	0x000053f0


	//   ....[143]....
        /*06c4*/ 	.word	0x00005440


	//   ....[144]....
        /*06c8*/ 	.word	0x00005470


	//   ....[145]....
        /*06cc*/ 	.word	0x000054a0


	//   ....[146]....
        /*06d0*/ 	.word	0x000054d0


	//   ....[147]....
        /*06d4*/ 	.word	0x00005500


	//   ....[148]....
        /*06d8*/ 	.word	0x00005530


	//   ....[149]....
        /*06dc*/ 	.word	0x00005560


	//   ....[150]....
        /*06e0*/ 	.word	0x00005600


	//   ....[151]....
        /*06e4*/ 	.word	0x00005620


	//   ....[152]....
        /*06e8*/ 	.word	0x00005630


	//   ....[153]....
        /*06ec*/ 	.word	0x00005680


	//   ....[154]....
        /*06f0*/ 	.word	0x000056b0


	//   ....[155]....
        /*06f4*/ 	.word	0x000056e0


	//   ....[156]....
        /*06f8*/ 	.word	0x00005710


	//   ....[157]....
        /*06fc*/ 	.word	0x00005740


	//   ....[158]....
        /*0700*/ 	.word	0x00005770


	//   ....[159]....
        /*0704*/ 	.word	0x000058a0


	//   ....[160]....
        /*0708*/ 	.word	0x00005d40


	//   ....[161]....
        /*070c*/ 	.word	0x00006070


	//   ....[162]....
        /*0710*/ 	.word	0x00006130


	//   ....[163]....
        /*0714*/ 	.word	0x000061f0


	//   ....[164]....
        /*0718*/ 	.word	0x000062b0


	//   ....[165]....
        /*071c*/ 	.word	0x00006370


	//   ....[166]....
        /*0720*/ 	.word	0x00006430


	//   ....[167]....
        /*0724*/ 	.word	0x000064f0


	//   ....[168]....
        /*0728*/ 	.word	0x000065b0


	//   ....[169]....
        /*072c*/ 	.word	0x00006670


	//   ....[170]....
        /*0730*/ 	.word	0x00006730


	//   ....[171]....
        /*0734*/ 	.word	0x000067f0


	//   ....[172]....
        /*0738*/ 	.word	0x000068b0


	//   ....[173]....
        /*073c*/ 	.word	0x00006970


	//   ....[174]....
        /*0740*/ 	.word	0x00006a30


	//   ....[175]....
        /*0744*/ 	.word	0x00006af0


	//   ....[176]....
        /*0748*/ 	.word	0x00006bb0


	//   ....[177]....
        /*074c*/ 	.word	0x00006c70


	//   ....[178]....
        /*0750*/ 	.word	0x00006e60


	//   ....[179]....
        /*0754*/ 	.word	0x00006f90


	//   ....[180]....
        /*0758*/ 	.word	0x000070c0


	//   ....[181]....
        /*075c*/ 	.word	0x000071f0


	//   ....[182]....
        /*0760*/ 	.word	0x00007320


	//   ....[183]....
        /*0764*/ 	.word	0x00007450


	//   ....[184]....
        /*0768*/ 	.word	0x00007580


	//   ....[185]....
        /*076c*/ 	.word	0x000076b0


	//   ....[186]....
        /*0770*/ 	.word	0x000077e0


	//   ....[187]....
        /*0774*/ 	.word	0x00007910


	//   ....[188]....
        /*0778*/ 	.word	0x00007a40


	//   ....[189]....
        /*077c*/ 	.word	0x00007b60


	//   ....[190]....
        /*0780*/ 	.word	0x00007c70


	//   ....[191]....
        /*0784*/ 	.word	0x00007d80


	//   ....[192]....
        /*0788*/ 	.word	0x00007e90


	//   ....[193]....
        /*078c*/ 	.word	0x00007fa0


	//   ....[194]....
        /*0790*/ 	.word	0x000080b0


	//   ....[195]....
        /*0794*/ 	.word	0x00008eb0


	//   ....[196]....
        /*0798*/ 	.word	0x00008f40


	//   ....[197]....
        /*079c*/ 	.word	0x00008fc0


	//   ....[198]....
        /*07a0*/ 	.word	0x00009050


	//   ....[199]....
        /*07a4*/ 	.word	0x000090d0


	//   ....[200]....
        /*07a8*/ 	.word	0x00009160


	//   ....[201]....
        /*07ac*/ 	.word	0x000091e0


	//   ....[202]....
        /*07b0*/ 	.word	0x00009270


	//   ....[203]....
        /*07b4*/ 	.word	0x000092f0


	//   ....[204]....
        /*07b8*/ 	.word	0x00009380


	//   ....[205]....
        /*07bc*/ 	.word	0x00009400


	//   ....[206]....
        /*07c0*/ 	.word	0x00009490


	//   ....[207]....
        /*07c4*/ 	.word	0x00009510


	//   ....[208]....
        /*07c8*/ 	.word	0x000095a0


	//   ....[209]....
        /*07cc*/ 	.word	0x00009620


	//   ....[210]....
        /*07d0*/ 	.word	0x000096b0


	//   ....[211]....
        /*07d4*/ 	.word	0x00009730


	//   ....[212]....
        /*07d8*/ 	.word	0x00009890


	//   ....[213]....
        /*07dc*/ 	.word	0x00009960


	//   ....[214]....
        /*07e0*/ 	.word	0x00009a10


	//   ....[215]....
        /*07e4*/ 	.word	0x00009ad0


	//   ....[216]....
        /*07e8*/ 	.word	0x00009b80


	//   ....[217]....
        /*07ec*/ 	.word	0x00009c40


	//   ....[218]....
        /*07f0*/ 	.word	0x00009cf0


	//   ....[219]....
        /*07f4*/ 	.word	0x00009db0


	//   ....[220]....
        /*07f8*/ 	.word	0x00009e60


	//   ....[221]....
        /*07fc*/ 	.word	0x00009f20


	//   ....[222]....
        /*0800*/ 	.word	0x00009fd0


	//   ....[223]....
        /*0804*/ 	.word	0x0000a090


	//   ....[224]....
        /*0808*/ 	.word	0x0000a140


	//   ....[225]....
        /*080c*/ 	.word	0x0000a200


	//   ....[226]....
        /*0810*/ 	.word	0x0000a2a0


	//   ....[227]....
        /*0814*/ 	.word	0x0000a360


	//   ....[228]....
        /*0818*/ 	.word	0x0000a400


	//   ....[229]....
        /*081c*/ 	.word	0x0000a470


	//   ....[230]....
        /*0820*/ 	.word	0x0000a4e0


	//   ....[231]....
        /*0824*/ 	.word	0x0000a550


	//   ....[232]....
        /*0828*/ 	.word	0x0000a5c0


	//   ....[233]....
        /*082c*/ 	.word	0x0000a630


	//----- nvinfo : EIATTR_VRC_CTA_INIT_COUNT
	.align		4
.L_146:
        /*0830*/ 	.byte	0x02, 0x4a
	.zero		1
	.zero		1


	//----- nvinfo : EIATTR_EXIT_INSTR_OFFSETS
	.align		4
        /*0834*/ 	.byte	0x04, 0x1c
        /*0836*/ 	.short	(.L_148 - .L_147)


	//   ....[0]....
.L_147:
        /*0838*/ 	.word	0x00002570


	//   ....[1]....
        /*083c*/ 	.word	0x000028d0


	//   ....[2]....
        /*0840*/ 	.word	0x000028f0


	//   ....[3]....
        /*0844*/ 	.word	0x00009740


	//   ....[4]....
        /*0848*/ 	.word	0x0000a410


	//----- nvinfo : EIATTR_MAX_THREADS
	.align		4
.L_148:
        /*084c*/ 	.byte	0x04, 0x05
        /*084e*/ 	.short	(.L_150 - .L_149)
.L_149:
        /*0850*/ 	.word	0x00000180
        /*0854*/ 	.word	0x00000001
        /*0858*/ 	.word	0x00000001


	//----- nvinfo : EIATTR_CRS_STACK_SIZE
	.align		4
.L_150:
        /*085c*/ 	.byte	0x04, 0x1e
        /*085e*/ 	.short	(.L_152 - .L_151)
.L_151:
        /*0860*/ 	.word	0x00000000


	//----- nvinfo : EIATTR_CBANK_PARAM_SIZE
	.align		4
.L_152:
        /*0864*/ 	.byte	0x03, 0x19
        /*0866*/ 	.short	0x004d


	//----- nvinfo : EIATTR_PARAM_CBANK
	.align		4
        /*0868*/ 	.byte	0x04, 0x0a
        /*086a*/ 	.short	(.L_154 - .L_153)
	.align		4
.L_153:
        /*086c*/ 	.word	index@(.nv.constant0._ZN3cub18CUB_300001_SM_10006detail10radix_sort29DeviceRadixSortOnesweepKernelINS1_5radix10policy_hubIiiyE10Policy1000ELNS0_9SortOrderE0EiiyiiNS1_21identity_decomposer_tEEEvPT5_SB_PT3_PKSC_PT1_PKSG_PT2_PKSK_T4_iiT6_)
        /*0870*/ 	.short	0x0380
        /*0872*/ 	.short	0x004d


	//----- nvinfo : EIATTR_SW_WAR
	.align		4
.L_154:
        /*0874*/ 	.byte	0x04, 0x36
        /*0876*/ 	.short	(.L_156 - .L_155)
.L_155:
        /*0878*/ 	.word	0x00000008
.L_156:


//--------------------- .nv.info._ZN3cub18CUB_300001_SM_10006detail10radix_sort33DeviceRadixSortExclusiveSumKernelINS1_5radix10policy_hubIiiyE10Policy1000EyEEvPT0_ --------------------------
	.section	.nv.info._ZN3cub18CUB_300001_SM_10006detail10radix_sort33DeviceRadixSortExclusiveSumKernelINS1_5radix10policy_hubIiiyE10Policy1000EyEEvPT0_,"",@"SHT_CUDA_INFO"
	.sectionflags	@""
	.align	4


	//----- nvinfo : EIATTR_CUDA_API_VERSION
	.align		4
        /*0000*/ 	.byte	0x04, 0x37
        /*0002*/ 	.short	(.L_158 - .L_157)
.L_157:
        /*0004*/ 	.word	0x00000082


	//----- nvinfo : EIATTR_KPARAM_INFO
	.align		4
.L_158:
        /*0008*/ 	.byte	0x04, 0x17
        /*000a*/ 	.short	(.L_160 - .L_159)
.L_159:
        /*000c*/ 	.word	0x00000000
        /*0010*/ 	.short	0x0000
        /*0012*/ 	.short	0x0000
        /*0014*/ 	.byte	0x00, 0xf5, 0x21, 0x00


	//----- nvinfo : EIATTR_SPARSE_MMA_MASK
	.align		4
.L_160:
        /*0018*/ 	.byte	0x03, 0x50
        /*001a*/ 	.short	0x0000


	//----- nvinfo : EIATTR_MAXREG_COUNT
	.align		4
        /*001c*/ 	.byte	0x03, 0x1b
        /*001e*/ 	.short	0x00ff


	//----- nvinfo : EIATTR_NUM_BARRIERS
	.align		4
        /*0020*/ 	.byte	0x02, 0x4c
        /*0022*/ 	.byte	0x01
	.zero		1


	//----- nvinfo : EIATTR_MERCURY_ISA_VERSION
	.align		4
        /*0024*/ 	.byte	0x03, 0x5f
        /*0026*/ 	.short	0x0101


	//----- nvinfo : EIATTR_COOP_GROUP_MASK_REGIDS
	.align		4
        /*0028*/ 	.byte	0x04, 0x29
        /*002a*/ 	.short	(.L_162 - .L_161)


	//   ....[0]....
.L_161:
        /*002c*/ 	.word	0xffffffff


	//   ....[1]....
        /*0030*/ 	.word	0xffffffff


	//   ....[2]....
        /*0034*/ 	.word	0xffffffff


	//   ....[3]....
        /*0038*/ 	.word	0xffffffff


	//   ....[4]....
        /*003c*/ 	.word	0xffffffff


	//   ....[5]....
        /*0040*/ 	.word	0xffffffff


	//   ....[6]....
        /*0044*/ 	.word	0xffffffff


	//   ....[7]....
        /*0048*/ 	.word	0xffffffff


	//   ....[8]....
        /*004c*/ 	.word	0xffffffff


	//   ....[9]....
        /*0050*/ 	.word	0xffffffff


	//   ....[10]....
        /*0054*/ 	.word	0x05000015


	//   ....[11]....
        /*0058*/ 	.word	0x05000015


	//   ....[12]....
        /*005c*/ 	.word	0x05000015


	//   ....[13]....
        /*0060*/ 	.word	0x05000015


	//   ....[14]....
        /*0064*/ 	.word	0x05000015


	//   ....[15]....
        /*0068*/ 	.word	0x05000015


	//   ....[16]....
        /*006c*/ 	.word	0x05000015


	//   ....[17]....
        /*0070*/ 	.word	0x05000015


	//   ....[18]....
        /*0074*/ 	.word	0x05000015


	//   ....[19]....
        /*0078*/ 	.word	0x05000015


	//----- nvinfo : EIATTR_COOP_GROUP_INSTR_OFFSETS
	.align		4
.L_162:
        /*007c*/ 	.byte	0x04, 0x28
        /*007e*/ 	.short	(.L_164 - .L_163)


	//   ....[0]....
.L_163:
        /*0080*/ 	.word	0x00000250


	//   ....[1]....
        /*0084*/ 	.word	0x00000260


	//   ....[2]....
        /*0088*/ 	.word	0x000002a0


	//   ....[3]....
        /*008c*/ 	.word	0x000002c0


	//   ....[4]....
        /*0090*/ 	.word	0x00000310


	//   ....[5]....
        /*0094*/ 	.word	0x00000320


	//   ....[6]....
        /*0098*/ 	.word	0x00000360


	//   ....[7]....
        /*009c*/ 	.word	0x00000380


	//   ....[8]....
        /*00a0*/ 	.word	0x000003d0


	//   ....[9]....
        /*00a4*/ 	.word	0x000003e0


	//   ....[10]....
        /*00a8*/ 	.word	0x00000660


	//   ....[11]....
        /*00ac*/ 	.word	0x000006b0


	//   ....[12]....
        /*00b0*/ 	.word	0x00000740


	//   ....[13]....
        /*00b4*/ 	.word	0x00000790


	//   ....[14]....
        /*00b8*/ 	.word	0x00000820


	//   ....[15]....
        /*00bc*/ 	.word	0x00000870


	//   ....[16]....
        /*00c0*/ 	.word	0x00000900


	//   ....[17]....
        /*00c4*/ 	.word	0x00000950


	//   ....[18]....
        /*00c8*/ 	.word	0x000009e0


	//   ....[19]....
        /*00cc*/ 	.word	0x00000a30


	//----- nvinfo : EIATTR_VRC_CTA_INIT_COUNT
	.align		4
.L_164:
        /*00d0*/ 	.byte	0x02, 0x4a
	.zero		1
	.zero		1


	//----- nvinfo : EIATTR_EXIT_INSTR_OFFSETS
	.align		4
        /*00d4*/ 	.byte	0x04, 0x1c
        /*00d6*/ 	.short	(.L_166 - .L_165)


	//   ....[0]....
.L_165:
        /*00d8*/ 	.word	0x000005d0


	//   ....[1]....
        /*00dc*/ 	.word	0x00000600


	//----- nvinfo : EIATTR_CRS_STACK_SIZE
	.align		4
.L_166:
        /*00e0*/ 	.byte	0x04, 0x1e
        /*00e2*/ 	.short	(.L_168 - .L_167)
.L_167:
        /*00e4*/ 	.word	0x00000000


	//----- nvinfo : EIATTR_CBANK_PARAM_SIZE
	.align		4
.L_168:
        /*00e8*/ 	.byte	0x03, 0x19
        /*00ea*/ 	.short	0x0008


	//----- nvinfo : EIATTR_PARAM_CBANK
	.align		4
        /*00ec*/ 	.byte	0x04, 0x0a
        /*00ee*/ 	.short	(.L_170 - .L_169)
	.align		4
.L_169:
        /*00f0*/ 	.word	index@(.nv.constant0._ZN3cub18CUB_300001_SM_10006detail10radix_sort33DeviceRadixSortExclusiveSumKernelINS1_5radix10policy_hubIiiyE10Policy1000EyEEvPT0_)
        /*00f4*/ 	.short	0x0380
        /*00f6*/ 	.short	0x0008


	//----- nvinfo : EIATTR_SW_WAR
	.align		4
.L_170:
        /*00f8*/ 	.byte	0x04, 0x36
        /*00fa*/ 	.short	(.L_172 - .L_171)
.L_171:
        /*00fc*/ 	.word	0x00000008
.L_172:


//--------------------- .nv.info._ZN3cub18CUB_300001_SM_10006detail10radix_sort30DeviceRadixSortHistogramKernelINS1_5radix10policy_hubIiiyE10Policy1000ELNS0_9SortOrderE0EiyNS1_21identity_decomposer_tEEEvPT2_PKT1_SA_iiT3_ --------------------------
	.section	.nv.info._ZN3cub18CUB_300001_SM_10006detail10radix_sort30DeviceRadixSortHistogramKernelINS1_5radix10policy_hubIiiyE10Policy1000ELNS0_9SortOrderE0EiyNS1_21identity_decomposer_tEEEvPT2_PKT1_SA_iiT3_,"",@"SHT_CUDA_INFO"
	.sectionflags	@""
	.align	4


	//----- nvinfo : EIATTR_CUDA_API_VERSION
	.align		4
        /*0000*/ 	.byte	0x04, 0x37
        /*0002*/ 	.short	(.L_174 - .L_173)
.L_173:
        /*0004*/ 	.word	0x00000082


	//----- nvinfo : EIATTR_KPARAM_INFO
	.align		4
.L_174:
        /*0008*/ 	.byte	0x04, 0x17
        /*000a*/ 	.short	(.L_176 - .L_175)
.L_175:
        /*000c*/ 	.word	0x00000000
        /*0010*/ 	.short	0x0005
        /*0012*/ 	.short	0x0020
        /*0014*/ 	.byte	0x00, 0xf0, 0x05, 0x00


	//----- nvinfo : EIATTR_KPARAM_INFO
	.align		4
.L_176:
        /*0018*/ 	.byte	0x04, 0x17
        /*001a*/ 	.short	(.L_178 - .L_177)
.L_177:
        /*001c*/ 	.word	0x00000000
        /*0020*/ 	.short	0x0004
        /*0022*/ 	.short	0x001c
        /*0024*/ 	.byte	0x00, 0xf0, 0x11, 0x00


	//----- nvinfo : EIATTR_KPARAM_INFO
	.align		4
.L_178:
        /*0028*/ 	.byte	0x04, 0x17
        /*002a*/ 	.short	(.L_180 - .L_179)
.L_179:
        /*002c*/ 	.word	0x00000000
        /*0030*/ 	.short	0x0003
        /*0032*/ 	.short	0x0018
        /*0034*/ 	.byte	0x00, 0xf0, 0x11, 0x00


	//----- nvinfo : EIATTR_KPARAM_INFO
	.align		4
.L_180:
        /*0038*/ 	.byte	0x04, 0x17
        /*003a*/ 	.short	(.L_182 - .L_181)
.L_181:
        /*003c*/ 	.word	0x00000000
        /*0040*/ 	.short	0x0002
        /*0042*/ 	.short	0x0010
        /*0044*/ 	.byte	0x00, 0xf0, 0x21, 0x00


	//----- nvinfo : EIATTR_KPARAM_INFO
	.align		4
.L_182:
        /*0048*/ 	.byte	0x04, 0x17
        /*004a*/ 	.short	(.L_184 - .L_183)
.L_183:
        /*004c*/ 	.word	0x00000000
        /*0050*/ 	.short	0x0001
        /*0052*/ 	.short	0x0008
        /*0054*/ 	.byte	0x00, 0xf5, 0x21, 0x00


	//----- nvinfo : EIATTR_KPARAM_INFO
	.align		4
.L_184:
        /*0058*/ 	.byte	0x04, 0x17
        /*005a*/ 	.short	(.L_186 - .L_185)
.L_185:
        /*005c*/ 	.word	0x00000000
        /*0060*/ 	.short	0x0000
        /*0062*/ 	.short	0x0000
        /*0064*/ 	.byte	0x00, 0xf5, 0x21, 0x00


	//----- nvinfo : EIATTR_SPARSE_MMA_MASK
	.align		4
.L_186:
        /*0068*/ 	.byte	0x03, 0x50
        /*006a*/ 	.short	0x0000


	//----- nvinfo : EIATTR_MAXREG_COUNT
	.align		4
        /*006c*/ 	.byte	0x03, 0x1b
        /*006e*/ 	.short	0x00ff


	//----- nvinfo : EIATTR_NUM_BARRIERS
	.align		4
        /*0070*/ 	.byte	0x02, 0x4c
        /*0072*/ 	.byte	0x01
	.zero		1


	//----- nvinfo : EIATTR_MERCURY_ISA_VERSION
	.align		4
        /*0074*/ 	.byte	0x03, 0x5f
        /*0076*/ 	.short	0x0101


	//----- nvinfo : EIATTR_VRC_CTA_INIT_COUNT
	.align		4
        /*0078*/ 	.byte	0x02, 0x4a
	.zero		1
	.zero		1


	//----- nvinfo : EIATTR_EXIT_INSTR_OFFSETS
	.align		4
        /*007c*/ 	.byte	0x04, 0x1c
        /*007e*/ 	.short	(.L_188 - .L_187)


	//   ....[0]....
.L_187:
        /*0080*/ 	.word	0x00000040


	//   ....[1]....
        /*0084*/ 	.word	0x00002ee0


	//----- nvinfo : EIATTR_MAX_THREADS
	.align		4
.L_188:
        /*0088*/ 	.byte	0x04, 0x05
        /*008a*/ 	.short	(.L_190 - .L_189)
.L_189:
        /*008c*/ 	.word	0x00000080
        /*0090*/ 	.word	0x00000001
        /*0094*/ 	.word	0x00000001


	//----- nvinfo : EIATTR_CRS_STACK_SIZE
	.align		4
.L_190:
        /*0098*/ 	.byte	0x04, 0x1e
        /*009a*/ 	.short	(.L_192 - .L_191)
.L_191:
        /*009c*/ 	.word	0x00000000


	//----- nvinfo : EIATTR_CBANK_PARAM_SIZE
	.align		4
.L_192:
        /*00a0*/ 	.byte	0x03, 0x19
        /*00a2*/ 	.short	0x0021


	//----- nvinfo : EIATTR_PARAM_CBANK
	.align		4
        /*00a4*/ 	.byte	0x04, 0x0a
        /*00a6*/ 	.short	(.L_194 - .L_193)
	.align		4
.L_193:
        /*00a8*/ 	.word	index@(.nv.constant0._ZN3cub18CUB_300001_SM_10006detail10radix_sort30DeviceRadixSortHistogramKernelINS1_5radix10policy_hubIiiyE10Policy1000ELNS0_9SortOrderE0EiyNS1_21identity_decomposer_tEEEvPT2_PKT1_SA_iiT3_)
        /*00ac*/ 	.short	0x0380
        /*00ae*/ 	.short	0x0021


	//----- nvinfo : EIATTR_SW_WAR
	.align		4
.L_194:
        /*00b0*/ 	.byte	0x04, 0x36
        /*00b2*/ 	.short	(.L_196 - .L_195)
.L_195:
        /*00b4*/ 	.word	0x00000008
.L_196:


//--------------------- .nv.info._ZN3cub18CUB_300001_SM_10006detail10radix_sort31DeviceRadixSortSingleTileKernelINS1_5radix10policy_hubIiiyE10Policy1000ELNS0_9SortOrderE0EiiyNS1_21identity_decomposer_tEEEvPKT1_PSA_PKT2_PSE_T3_iiT4_ --------------------------
	.section	.nv.info._ZN3cub18CUB_300001_SM_10006detail10radix_sort31DeviceRadixSortSingleTileKernelINS1_5radix10policy_hubIiiyE10Policy1000ELNS0_9SortOrderE0EiiyNS1_21identity_decomposer_tEEEvPKT1_PSA_PKT2_PSE_T3_iiT4_,"",@"SHT_CUDA_INFO"
	.sectionflags	@""
	.align	4


	//----- nvinfo : EIATTR_CUDA_API_VERSION
	.align		4
        /*0000*/ 	.byte	0x04, 0x37
        /*0002*/ 	.short	(.L_198 - .L_197)
.L_197:
        /*0004*/ 	.word	0x00000082


	//----- nvinfo : EIATTR_KPARAM_INFO
	.align		4
.L_198:
        /*0008*/ 	.byte	0x04, 0x17
        /*000a*/ 	.short	(.L_200 - .L_199)
.L_199:
        /*000c*/ 	.word	0x00000000
        /*0010*/ 	.short	0x0007
        /*0012*/ 	.short	0x0030
        /*0014*/ 	.byte	0x00, 0xf0, 0x05, 0x00


	//----- nvinfo : EIATTR_KPARAM_INFO
	.align		4
.L_200:
        /*0018*/ 	.byte	0x04, 0x17
        /*001a*/ 	.short	(.L_202 - .L_201)
.L_201:
        /*001c*/ 	.word	0x00000000
        /*0020*/ 	.short	0x0006
        /*0022*/ 	.short	0x002c
        /*0024*/ 	.byte	0x00, 0xf0, 0x11, 0x00


	//----- nvinfo : EIATTR_KPARAM_INFO
	.align		4
.L_202:
        /*0028*/ 	.byte	0x04, 0x17
        /*002a*/ 	.short	(.L_204 - .L_203)
.L_203:
        /*002c*/ 	.word	0x00000000
        /*0030*/ 	.short	0x0005
        /*0032*/ 	.short	0x0028
        /*0034*/ 	.byte	0x00, 0xf0, 0x11, 0x00


	//----- nvinfo : EIATTR_KPARAM_INFO
	.align		4
.L_204:
        /*0038*/ 	.byte	0x04, 0x17
        /*003a*/ 	.short	(.L_206 - .L_205)
.L_205:
        /*003c*/ 	.word	0x00000000
        /*0040*/ 	.short	0x0004
        /*0042*/ 	.short	0x0020
        /*0044*/ 	.byte	0x00, 0xf0, 0x21, 0x00


	//----- nvinfo : EIATTR_KPARAM_INFO
	.align		4
.L_206:
        /*0048*/ 	.byte	0x04, 0x17
        /*004a*/ 	.short	(.L_208 - .L_207)
.L_207:
        /*004c*/ 	.word	0x00000000
        /*0050*/ 	.short	0x0003
        /*0052*/ 	.short	0x0018
        /*0054*/ 	.byte	0x00, 0xf5, 0x21, 0x00


	//----- nvinfo : EIATTR_KPARAM_INFO
	.align		4
.L_208:
        /*0058*/ 	.byte	0x04, 0x17
        /*005a*/ 	.short	(.L_210 - .L_209)
.L_209:
        /*005c*/ 	.word	0x00000000
        /*0060*/ 	.short	0x0002
        /*0062*/ 	.short	0x0010
        /*0064*/ 	.byte	0x00, 0xf5, 0x21, 0x00


	//----- nvinfo : EIATTR_KPARAM_INFO
	.align		4
.L_210:
        /*0068*/ 	.byte	0x04, 0x17
        /*006a*/ 	.short	(.L_212 - .L_211)
.L_211:
        /*006c*/ 	.word	0x00000000
        /*0070*/ 	.short	0x0001
        /*0072*/ 	.short	0x0008
        /*0074*/ 	.byte	0x00, 0xf5, 0x21, 0x00


	//----- nvinfo : EIATTR_KPARAM_INFO
	.align		4
.L_212:
        /*0078*/ 	.byte	0x04, 0x17
        /*007a*/ 	.short	(.L_214 - .L_213)
.L_213:
        /*007c*/ 	.word	0x00000000
        /*0080*/ 	.short	0x0000
        /*0082*/ 	.short	0x0000
        /*0084*/ 	.byte	0x00, 0xf5, 0x21, 0x00


	//----- nvinfo : EIATTR_SPARSE_MMA_MASK
	.align		4
.L_214:
        /*0088*/ 	.byte	0x03, 0x50
        /*008a*/ 	.short	0x0000


	//----- nvinfo : EIATTR_MAXREG_COUNT
	.align		4
        /*008c*/ 	.byte	0x03, 0x1b
        /*008e*/ 	.short	0x00ff


	//----- nvinfo : EIATTR_NUM_BARRIERS
	.align		4
        /*0090*/ 	.byte	0x02, 0x4c
        /*0092*/ 	.byte	0x01
	.zero		1


	//----- nvinfo : EIATTR_MERCURY_ISA_VERSION
	.align		4
        /*0094*/ 	.byte	0x03, 0x5f
        /*0096*/ 	.short	0x0101


	//----- nvinfo : EIATTR_COOP_GROUP_MASK_REGIDS
	.align		4
        /*0098*/ 	.byte	0x04, 0x29
        /*009a*/ 	.short	(.L_216 - .L_215)


	//   ....[0]....
.L_215:
        /*009c*/ 	.word	0xffffffff


	//   ....[1]....
        /*00a0*/ 	.word	0xffffffff


	//   ....[2]....
        /*00a4*/ 	.word	0xffffffff


	//   ....[3]....
        /*00a8*/ 	.word	0xffffffff


	//   ....[4]....
        /*00ac*/ 	.word	0xffffffff


	//----- nvinfo : EIATTR_COOP_GROUP_INSTR_OFFSETS
	.align		4
.L_216:
        /*00b0*/ 	.byte	0x04, 0x28
        /*00b2*/ 	.short	(.L_218 - .L_217)


	//   ....[0]....
.L_217:
        /*00b4*/ 	.word	0x00001e20


	//   ....[1]....
        /*00b8*/ 	.word	0x00001e40


	//   ....[2]....
        /*00bc*/ 	.word	0x00001e60


	//   ....[3]....
        /*00c0*/ 	.word	0x00001e80


	//   ....[4]....
        /*00c4*/ 	.word	0x00001ea0


	//----- nvinfo : EIATTR_VRC_CTA_INIT_COUNT
	.align		4
.L_218:
        /*00c8*/ 	.byte	0x02, 0x4a
	.zero		1
	.zero		1


	//----- nvinfo : EIATTR_EXIT_INSTR_OFFSETS
	.align		4
        /*00cc*/ 	.byte	0x04, 0x1c
        /*00ce*/ 	.short	(.L_220 - .L_219)


	//   ....[0]....
.L_219:
        /*00d0*/ 	.word	0x00003bf0


	//   ....[1]....
        /*00d4*/ 	.word	0x00003c40


	//----- nvinfo : EIATTR_MAX_THREADS
	.align		4
.L_220:
        /*00d8*/ 	.byte	0x04, 0x05
        /*00da*/ 	.short	(.L_222 - .L_221)
.L_221:
        /*00dc*/ 	.word	0x00000100
        /*00e0*/ 	.word	0x00000001
        /*00e4*/ 	.word	0x00000001


	//----- nvinfo : EIATTR_CBANK_PARAM_SIZE
	.align		4
.L_222:
        /*00e8*/ 	.byte	0x03, 0x19
        /*00ea*/ 	.short	0x0031


	//----- nvinfo : EIATTR_PARAM_CBANK
	.align		4
        /*00ec*/ 	.byte	0x04, 0x0a
        /*00ee*/ 	.short	(.L_224 - .L_223)
	.align		4
.L_223:
        /*00f0*/ 	.word	index@(.nv.constant0._ZN3cub18CUB_300001_SM_10006detail10radix_sort31DeviceRadixSortSingleTileKernelINS1_5radix10policy_hubIiiyE10Policy1000ELNS0_9SortOrderE0EiiyNS1_21identity_decomposer_tEEEvPKT1_PSA_PKT2_PSE_T3_iiT4_)
        /*00f4*/ 	.short	0x0380
        /*00f6*/ 	.short	0x0031


	//----- nvinfo : EIATTR_SW_WAR
	.align		4
.L_224:
        /*00f8*/ 	.byte	0x04, 0x36
        /*00fa*/ 	.short	(.L_226 - .L_225)
.L_225:
        /*00fc*/ 	.word	0x00000008
.L_226:


//--------------------- .nv.info._ZN3cub18CUB_300001_SM_10006detail4scan16DeviceScanKernelINS2_10policy_hubIiiimN4cuda3std3__44plusIvEEE10Policy1000EN6thrust24THRUST_300001_SM_1000_NS6detail15normal_iteratorINSD_10device_ptrIiEEEESI_NS0_13ScanTileStateIiLb1EEES9_NS1_10InputValueIiPiEEmiLb0EiEEvT0_T1_T2_iT3_T4_T5_ --------------------------
	.section	.nv.info._ZN3cub18CUB_300001_SM_10006detail4scan16DeviceScanKernelINS2_10policy_hubIiiimN4cuda3std3__44plusIvEEE10Policy1000EN6thrust24THRUST_300001_SM_1000_NS6detail15normal_iteratorINSD_10device_ptrIiEEEESI_NS0_13ScanTileStateIiLb1EEES9_NS1_10InputValueIiPiEEmiLb0EiEEvT0_T1_T2_iT3_T4_T5_,"",@"SHT_CUDA_INFO"
	.sectionflags	@""
	.align	4


	//----- nvinfo : EIATTR_CUDA_API_VERSION
	.align		4
        /*0000*/ 	.byte	0x04, 0x37
        /*0002*/ 	.short	(.L_228 - .L_227)
.L_227:
        /*0004*/ 	.word	0x00000082


	//----- nvinfo : EIATTR_KPARAM_INFO
	.align		4
.L_228:
        /*0008*/ 	.byte	0x04, 0x17
        /*000a*/ 	.short	(.L_230 - .L_229)
.L_229:
        /*000c*/ 	.word	0x00000000
        /*0010*/ 	.short	0x0006
        /*0012*/ 	.short	0x0030
        /*0014*/ 	.byte	0x00, 0xf0, 0x21, 0x00


	//----- nvinfo : EIATTR_KPARAM_INFO
	.align		4
.L_230:
        /*0018*/ 	.byte	0x04, 0x17
        /*001a*/ 	.short	(.L_232 - .L_231)
.L_231:
        /*001c*/ 	.word	0x00000000
        /*0020*/ 	.short	0x0005
        /*0022*/ 	.short	0x0020
        /*0024*/ 	.byte	0x00, 0xf0, 0x41, 0x00


	//----- nvinfo : EIATTR_KPARAM_INFO
	.align		4
.L_232:
        /*0028*/ 	.byte	0x04, 0x17
        /*002a*/ 	.short	(.L_234 - .L_233)
.L_233:
        /*002c*/ 	.word	0x00000000
        /*0030*/ 	.short	0x0004
        /*0032*/ 	.short	0x001c
        /*0034*/ 	.byte	0x00, 0xf0, 0x05, 0x00


	//----- nvinfo : EIATTR_KPARAM_INFO
	.align		4
.L_234:
        /*0038*/ 	.byte	0x04, 0x17
        /*003a*/ 	.short	(.L_236 - .L_235)
.L_235:
        /*003c*/ 	.word	0x00000000
        /*0040*/ 	.short	0x0003
        /*0042*/ 	.short	0x0018
        /*0044*/ 	.byte	0x00, 0xf0, 0x11, 0x00


	//----- nvinfo : EIATTR_KPARAM_INFO
	.align		4
.L_236:
        /*0048*/ 	.byte	0x04, 0x17
        /*004a*/ 	.short	(.L_238 - .L_237)
.L_237:
        /*004c*/ 	.word	0x00000000
        /*0050*/ 	.short	0x0002
        /*0052*/ 	.short	0x0010
        /*0054*/ 	.byte	0x00, 0xf0, 0x21, 0x00


	//----- nvinfo : EIATTR_KPARAM_INFO
	.align		4
.L_238:
        /*0058*/ 	.byte	0x04, 0x17
        /*005a*/ 	.short	(.L_240 - .L_239)
.L_239:
        /*005c*/ 	.word	0x00000000
        /*0060*/ 	.short	0x0001
        /*0062*/ 	.short	0x0008
        /*0064*/ 	.byte	0x00, 0xf0, 0x21, 0x00


	//----- nvinfo : EIATTR_KPARAM_INFO
	.align		4
.L_240:
        /*0068*/ 	.byte	0x04, 0x17
        /*006a*/ 	.short	(.L_242 - .L_241)
.L_241:
        /*006c*/ 	.word	0x00000000
        /*0070*/ 	.short	0x0000
        /*0072*/ 	.short	0x0000
        /*0074*/ 	.byte	0x00, 0xf0, 0x21, 0x00


	//----- nvinfo : EIATTR_SPARSE_MMA_MASK
	.align		4
.L_242:
        /*0078*/ 	.byte	0x03, 0x50
        /*007a*/ 	.short	0x0000


	//----- nvinfo : EIATTR_MAXREG_COUNT
	.align		4
        /*007c*/ 	.byte	0x03, 0x1b
        /*007e*/ 	.short	0x0080


	//----- nvinfo : EIATTR_NUM_BARRIERS
	.align		4
        /*0080*/ 	.byte	0x02, 0x4c
        /*0082*/ 	.byte	0x01
	.zero		1


	//----- nvinfo : EIATTR_MERCURY_ISA_VERSION
	.align		4
        /*0084*/ 	.byte	0x03, 0x5f
        /*0086*/ 	.short	0x0101


	//----- nvinfo : EIATTR_COOP_GROUP_MASK_REGIDS
	.align		4
        /*0088*/ 	.byte	0x04, 0x29
        /*008a*/ 	.short	(.L_244 - .L_243)


	//   ....[0]....
.L_243:
        /*008c*/ 	.word	0xffffffff


	//   ....[1]....
        /*0090*/ 	.word	0xffffffff


	//   ....[2]....
        /*0094*/ 	.word	0xffffffff


	//   ....[3]....
        /*0098*/ 	.word	0xffffffff


	//   ....[4]....
        /*009c*/ 	.word	0xffffffff


	//   ....[5]....
        /*00a0*/ 	.word	0xffffffff


	//   ....[6]....
        /*00a4*/ 	.word	0xffffffff


	//   ....[7]....
        /*00a8*/ 	.word	0xffffffff


	//   ....[8]....
        /*00ac*/ 	.word	0xffffffff


	//   ....[9]....
        /*00b0*/ 	.word	0xffffffff


	//   ....[10]....
        /*00b4*/ 	.word	0xffffffff


	//   ....[11]....
        /*00b8*/ 	.word	0xffffffff


	//   ....[12]....
        /*00bc*/ 	.word	0xffffffff


	//   ....[13]....
        /*00c0*/ 	.word	0xffffffff


	//   ....[14]....
        /*00c4*/ 	.word	0xffffffff


	//   ....[15]....
        /*00c8*/ 	.word	0xffffffff


	//   ....[16]....
        /*00cc*/ 	.word	0xffffffff


	//   ....[17]....
        /*00d0*/ 	.word	0xffffffff


	//   ....[18]....
        /*00d4*/ 	.word	0xffffffff


	//   ....[19]....
        /*00d8*/ 	.word	0xffffffff


	//   ....[20]....
        /*00dc*/ 	.word	0xffffffff


	//   ....[21]....
        /*00e0*/ 	.word	0xffffffff


	//   ....[22]....
        /*00e4*/ 	.word	0xffffffff


	//   ....[23]....
        /*00e8*/ 	.word	0xffffffff


	//   ....[24]....
        /*00ec*/ 	.word	0xffffffff


	//   ....[25]....
        /*00f0*/ 	.word	0xffffffff


	//   ....[26]....
        /*00f4*/ 	.word	0xffffffff


	//   ....[27]....
        /*00f8*/ 	.word	0xffffffff


	//   ....[28]....
        /*00fc*/ 	.word	0xffffffff


	//   ....[29]....
        /*0100*/ 	.word	0xffffffff


	//   ....[30]....
        /*0104*/ 	.word	0xffffffff


	//   ....[31]....
        /*0108*/ 	.word	0xffffffff


	//   ....[32]....
        /*010c*/ 	.word	0xffffffff


	//   ....[33]....
        /*0110*/ 	.word	0xffffffff


	//   ....[34]....
        /*0114*/ 	.word	0xffffffff


	//   ....[35]....
        /*0118*/ 	.word	0xffffffff


	//   ....[36]....
        /*011c*/ 	.word	0xffffffff


	//   ....[37]....
        /*0120*/ 	.word	0xffffffff


	//   ....[38]....
        /*0124*/ 	.word	0xffffffff


	//   ....[39]....
        /*0128*/ 	.word	0xffffffff


	//   ....[40]....
        /*012c*/ 	.word	0xffffffff


	//   ....[41]....
        /*0130*/ 	.word	0xffffffff


	//   ....[42]....
        /*0134*/ 	.word	0xffffffff


	//   ....[43]....
        /*0138*/ 	.word	0xffffffff


	//   ....[44]....
        /*013c*/ 	.word	0xffffffff


	//   ....[45]....
        /*0140*/ 	.word	0xffffffff


	//   ....[46]....
        /*0144*/ 	.word	0xffffffff


	//   ....[47]....
        /*0148*/ 	.word	0xffffffff


	//   ....[48]....
        /*014c*/ 	.word	0xffffffff


	//   ....[49]....
        /*0150*/ 	.word	0xffffffff


	//   ....[50]....
        /*0154*/ 	.word	0xffffffff


	//   ....[51]....
        /*0158*/ 	.word	0xffffffff


	//   ....[52]....
        /*015c*/ 	.word	0xffffffff


	//   ....[53]....
        /*0160*/ 	.word	0xffffffff


	//   ....[54]....
        /*0164*/ 	.word	0xffffffff


	//   ....[55]....
        /*0168*/ 	.word	0xffffffff


	//   ....[56]....
        /*016c*/ 	.word	0xffffffff


	//   ....[57]....
        /*0170*/ 	.word	0xffffffff


	//   ....[58]....
        /*0174*/ 	.word	0xffffffff


	//   ....[59]....
        /*0178*/ 	.word	0xffffffff


	//   ....[60]....
        /*017c*/ 	.word	0x0500000a


	//   ....[61]....
        /*0180*/ 	.word	0x0500000a


	//   ....[62]....
        /*0184*/ 	.word	0x0500000a


	//   ....[63]....
        /*0188*/ 	.word	0x0500000a


	//   ....[64]....
        /*018c*/ 	.word	0x0500000a


	//   ....[65]....
        /*0190*/ 	.word	0x0500000a


	//   ....[66]....
        /*0194*/ 	.word	0x0500000a


	//   ....[67]....
        /*0198*/ 	.word	0x0500000a


	//   ....[68]....
        /*019c*/ 	.word	0x0500000a


	//   ....[69]....
        /*01a0*/ 	.word	0x0500000a


	//   ....[70]....
        /*01a4*/ 	.word	0x0500000a


	//   ....[71]....
        /*01a8*/ 	.word	0x0500000a


	//   ....[72]....
        /*01ac*/ 	.word	0x0500000a


	//   ....[73]....
        /*01b0*/ 	.word	0x0500000a


	//   ....[74]....
        /*01b4*/ 	.word	0x0500000a


	//   ....[75]....
        /*01b8*/ 	.word	0x0500000a


	//   ....[76]....
        /*01bc*/ 	.word	0x0500000a


	//   ....[77]....
        /*01c0*/ 	.word	0x0500000a


	//   ....[78]....
        /*01c4*/ 	.word	0x0500000a


	//   ....[79]....
        /*01c8*/ 	.word	0x0500000a


	//   ....[80]....
        /*01cc*/ 	.word	0x0500000a


	//   ....[81]....
        /*01d0*/ 	.word	0x0500000a


	//   ....[82]....
        /*01d4*/ 	.word	0x0500000a


	//   ....[83]....
        /*01d8*/ 	.word	0x0500000a


	//   ....[84]....
        /*01dc*/ 	.word	0x0500000a


	//   ....[85]....
        /*01e0*/ 	.word	0x0500000a


	//   ....[86]....
        /*01e4*/ 	.word	0x0500000a


	//   ....[87]....
        /*01e8*/ 	.word	0x0500000a


	//   ....[88]....
        /*01ec*/ 	.word	0x0500000a


	//   ....[89]....
        /*01f0*/ 	.word	0x0500000a


	//   ....[90]....
        /*01f4*/ 	.word	0x0500000a


	//   ....[91]....
        /*01f8*/ 	.word	0x0500000a


	//   ....[92]....
        /*01fc*/ 	.word	0x0500000a


	//   ....[93]....
        /*0200*/ 	.word	0x0500000a


	//   ....[94]....
        /*0204*/ 	.word	0x0500000a


	//   ....[95]....
        /*0208*/ 	.word	0x0500000a


	//----- nvinfo : EIATTR_COOP_GROUP_INSTR_OFFSETS
	.align		4
.L_244:
        /*020c*/ 	.byte	0x04, 0x28
        /*020e*/ 	.short	(.L_246 - .L_245)


	//   ....[0]....
.L_245:
        /*0210*/ 	.word	0x000004d0


	//   ....[1]....
        /*0214*/ 	.word	0x000006f0


	//   ....[2]....
        /*0218*/ 	.word	0x00000710


	//   ....[3]....
        /*021c*/ 	.word	0x00000730


	//   ....[4]....
        /*0220*/ 	.word	0x00000750


	//   ....[5]....
        /*0224*/ 	.word	0x00000770


	//   ....[6]....
        /*0228*/ 	.word	0x00000b80


	//   ....[7]....
        /*022c*/ 	.word	0x00000ba0


	//   ....[8]....
        /*0230*/ 	.word	0x00000bc0


	//   ....[9]....
        /*0234*/ 	.word	0x00000be0


	//   ....[10]....
        /*0238*/ 	.word	0x00000c00


	//   ....[11]....
        /*023c*/ 	.word	0x00001000


	//   ....[12]....
        /*0240*/ 	.word	0x00001090


	//   ....[13]....
        /*0244*/ 	.word	0x000010f0


	//   ....[14]....
        /*0248*/ 	.word	0x00001160


	//   ....[15]....
        /*024c*/ 	.word	0x000011c0


	//   ....[16]....
        /*0250*/ 	.word	0x00001210


	//   ....[17]....
        /*0254*/ 	.word	0x00001270


	//   ....[18]....
        /*0258*/ 	.word	0x000012c0


	//   ....[19]....
        /*025c*/ 	.word	0x000012e0


	//   ....[20]....
        /*0260*/ 	.word	0x000013a0


	//   ....[21]....
        /*0264*/ 	.word	0x00001430


	//   ....[22]....
        /*0268*/ 	.word	0x00001480


	//   ....[23]....
        /*026c*/ 	.word	0x000014e0


	//   ....[24]....
        /*0270*/ 	.word	0x00001540


	//   ....[25]....
        /*0274*/ 	.word	0x00001580


	//   ....[26]....
        /*0278*/ 	.word	0x000015c0


	//   ....[27]....
        /*027c*/ 	.word	0x00001600


	//   ....[28]....
        /*0280*/ 	.word	0x00001610


	//   ....[29]....
        /*0284*/ 	.word	0x00001a50


	//   ....[30]....
        /*0288*/ 	.word	0x00002430


	//   ....[31]....
        /*028c*/ 	.word	0x00002650


	//   ....[32]....
        /*0290*/ 	.word	0x00002670


	//   ....[33]....
        /*0294*/ 	.word	0x00002690


	//   ....[34]....
        /*0298*/ 	.word	0x000026b0


	//   ....[35]....
        /*029c*/ 	.word	0x000026d0


	//   ....[36]....
        /*02a0*/ 	.word	0x00002a60


	//   ....[37]....
        /*02a4*/ 	.word	0x00002a80


	//   ....[38]....
        /*02a8*/ 	.word	0x00002aa0


	//   ....[39]....
        /*02ac*/ 	.word	0x00002ac0


	//   ....[40]....
        /*02b0*/ 	.word	0x00002ae0


	//   ....[41]....
        /*02b4*/ 	.word	0x00002ee0


	//   ....[42]....
        /*02b8*/ 	.word	0x00002f70


	//   ....[43]....
        /*02bc*/ 	.word	0x00002fd0


	//   ....[44]....
        /*02c0*/ 	.word	0x00003030


	//   ....[45]....
        /*02c4*/ 	.word	0x00003090


	//   ....[46]....
        /*02c8*/ 	.word	0x000030f0


	//   ....[47]....
        /*02cc*/ 	.word	0x00003140


	//   ....[48]....
        /*02d0*/ 	.word	0x000031b0


	//   ....[49]....
        /*02d4*/ 	.word	0x000031c0


	//   ....[50]....
        /*02d8*/ 	.word	0x00003280


	//   ....[51]....
        /*02dc*/ 	.word	0x00003310


	//   ....[52]....
        /*02e0*/ 	.word	0x00003360


	//   ....[53]....
        /*02e4*/ 	.word	0x000033d0


	//   ....[54]....
        /*02e8*/ 	.word	0x00003430


	//   ....[55]....
        /*02ec*/ 	.word	0x00003480


	//   ....[56]....
        /*02f0*/ 	.word	0x000034c0


	//   ....[57]....
        /*02f4*/ 	.word	0x00003520


	//   ....[58]....
        /*02f8*/ 	.word	0x00003530


	//   ....[59]....
        /*02fc*/ 	.word	0x000039a0


	//   ....[60]....
        /*0300*/ 	.word	0x00003f30


	//   ....[61]....
        /*0304*/ 	.word	0x00003fb0


	//   ....[62]....
        /*0308*/ 	.word	0x00004040


	//   ....[63]....
        /*030c*/ 	.word	0x00004120


	//   ....[64]....
        /*0310*/ 	.word	0x000041a0


	//   ....[65]....
        /*0314*/ 	.word	0x00004230


	//   ....[66]....
        /*0318*/ 	.word	0x000042b0


	//   ....[67]....
        /*031c*/ 	.word	0x00004330


	//   ....[68]....
        /*0320*/ 	.word	0x00004360


	//   ....[69]....
        /*0324*/ 	.word	0x00004430


	//   ....[70]....
        /*0328*/ 	.word	0x000044b0


	//   ....[71]....
        /*032c*/ 	.word	0x00004530


	//   ....[72]....
        /*0330*/ 	.word	0x000045e0


	//   ....[73]....
        /*0334*/ 	.word	0x00004670


	//   ....[74]....
        /*0338*/ 	.word	0x000046f0


	//   ....[75]....
        /*033c*/ 	.word	0x00004760


	//   ....[76]....
        /*0340*/ 	.word	0x000047e0


	//   ....[77]....
        /*0344*/ 	.word	0x00004840


	//   ....[78]....
        /*0348*/ 	.word	0x000048b0


	//   ....[79]....
        /*034c*/ 	.word	0x00004930


	//   ....[80]....
        /*0350*/ 	.word	0x000049d0


	//   ....[81]....
        /*0354*/ 	.word	0x00004a90


	//   ....[82]....
        /*0358*/ 	.word	0x00004b30


	//   ....[83]....
        /*035c*/ 	.word	0x00004bc0


	//   ....[84]....
        /*0360*/ 	.word	0x00004c50


	//   ....[85]....
        /*0364*/ 	.word	0x00004cc0


	//   ....[86]....
        /*0368*/ 	.word	0x00004cf0


	//   ....[87]....
        /*036c*/ 	.word	0x00004dc0


	//   ....[88]....
        /*0370*/ 	.word	0x00004e40


	//   ....[89]....
        /*0374*/ 	.word	0x00004ec0


	//   ....[90]....
        /*0378*/ 	.word	0x00004f80


	//   ....[91]....
        /*037c*/ 	.word	0x00005020


	//   ....[92]....
        /*0380*/ 	.word	0x000050b0


	//   ....[93]....
        /*0384*/ 	.word	0x00005140


	//   ....[94]....
        /*0388*/ 	.word	0x000051d0


	//   ....[95]....
        /*038c*/ 	.word	0x00005230


	//----- nvinfo : EIATTR_VRC_CTA_INIT_COUNT
	.align		4
.L_246:
        /*0390*/ 	.byte	0x02, 0x4a
	.zero		1
	.zero		1


	//----- nvinfo : EIATTR_EXIT_INSTR_OFFSETS
	.align		4
        /*0394*/ 	.byte	0x04, 0x1c
        /*0396*/ 	.short	(.L_248 - .L_247)


	//   ....[0]....
.L_247:
        /*0398*/ 	.word	0x00001ce0


	//   ....[1]....
        /*039c*/ 	.word	0x00001d10


	//   ....[2]....
        /*03a0*/ 	.word	0x00003ec0


	//   ....[3]....
        /*03a4*/ 	.word	0x00003ee0


	//----- nvinfo : EIATTR_MAX_THREADS
	.align		4
.L_248:
        /*03a8*/ 	.byte	0x04, 0x05
        /*03aa*/ 	.short	(.L_250 - .L_249)
.L_249:
        /*03ac*/ 	.word	0x000001a0
        /*03b0*/ 	.word	0x00000001
        /*03b4*/ 	.word	0x00000001


	//----- nvinfo : EIATTR_CRS_STACK_SIZE
	.align		4
.L_250:
        /*03b8*/ 	.byte	0x04, 0x1e
        /*03ba*/ 	.short	(.L_252 - .L_251)
.L_251:
        /*03bc*/ 	.word	0x00000000


	//----- nvinfo : EIATTR_CBANK_PARAM_SIZE
	.align		4
.L_252:
        /*03c0*/ 	.byte	0x03, 0x19
        /*03c2*/ 	.short	0x0038


	//----- nvinfo : EIATTR_PARAM_CBANK
	.align		4
        /*03c4*/ 	.byte	0x04, 0x0a
        /*03c6*/ 	.short	(.L_254 - .L_253)
	.align		4
.L_253:
        /*03c8*/ 	.word	index@(.nv.constant0._ZN3cub18CUB_300001_SM_10006detail4scan16DeviceScanKernelINS2_10policy_hubIiiimN4cuda3std3__44plusIvEEE10Policy1000EN6thrust24THRUST_300001_SM_1000_NS6detail15normal_iteratorINSD_10device_ptrIiEEEESI_NS0_13ScanTileStateIiLb1EEES9_NS1_10InputValueIiPiEEmiLb0EiEEvT0_T1_T2_iT3_T4_T5_)
        /*03cc*/ 	.short	0x0380
        /*03ce*/ 	.short	0x0038


	//----- nvinfo : EIATTR_SW_WAR
	.align		4
.L_254:
        /*03d0*/ 	.byte	0x04, 0x36
        /*03d2*/ 	.short	(.L_256 - .L_255)
.L_255:
        /*03d4*/ 	.word	0x00000008
.L_256:


//--------------------- .nv.info._ZN3cub18CUB_300001_SM_10006detail4scan16DeviceScanKernelINS2_10policy_hubIiiijN4cuda3std3__44plusIvEEE10Policy1000EN6thrust24THRUST_300001_SM_1000_NS6detail15normal_iteratorINSD_10device_ptrIiEEEESI_NS0_13ScanTileStateIiLb1EEES9_NS1_10InputValueIiPiEEjiLb0EiEEvT0_T1_T2_iT3_T4_T5_ --------------------------
	.section	.nv.info._ZN3cub18CUB_300001_SM_10006detail4scan16DeviceScanKernelINS2_10policy_hubIiiijN4cuda3std3__44plusIvEEE10Policy1000EN6thrust24THRUST_300001_SM_1000_NS6detail15normal_iteratorINSD_10device_ptrIiEEEESI_NS0_13ScanTileStateIiLb1EEES9_NS1_10InputValueIiPiEEjiLb0EiEEvT0_T1_T2_iT3_T4_T5_,"",@"SHT_CUDA_INFO"
	.sectionflags	@""
	.align	4


	//----- nvinfo : EIATTR_CUDA_API_VERSION
	.align		4
        /*0000*/ 	.byte	0x04, 0x37
        /*0002*/ 	.short	(.L_258 - .L_257)
.L_257:
        /*0004*/ 	.word	0x00000082


	//----- nvinfo : EIATTR_KPARAM_INFO
	.align		4
.L_258:
        /*0008*/ 	.byte	0x04, 0x17
        /*000a*/ 	.short	(.L_260 - .L_259)
.L_259:
        /*000c*/ 	.word	0x00000000
        /*0010*/ 	.short	0x0006
        /*0012*/ 	.short	0x0030
        /*0014*/ 	.byte	0x00, 0xf0, 0x11, 0x00


	//----- nvinfo : EIATTR_KPARAM_INFO
	.align		4
.L_260:
        /*0018*/ 	.byte	0x04, 0x17
        /*001a*/ 	.short	(.L_262 - .L_261)
.L_261:
        /*001c*/ 	.word	0x00000000
        /*0020*/ 	.short	0x0005
        /*0022*/ 	.short	0x0020
        /*0024*/ 	.byte	0x00, 0xf0, 0x41, 0x00


	//----- nvinfo : EIATTR_KPARAM_INFO
	.align		4
.L_262:
        /*0028*/ 	.byte	0x04, 0x17
        /*002a*/ 	.short	(.L_264 - .L_263)
.L_263:
        /*002c*/ 	.word	0x00000000
        /*0030*/ 	.short	0x0004
        /*0032*/ 	.short	0x001c
        /*0034*/ 	.byte	0x00, 0xf0, 0x05, 0x00


	//----- nvinfo : EIATTR_KPARAM_INFO
	.align		4
.L_264:
        /*0038*/ 	.byte	0x04, 0x17
        /*003a*/ 	.short	(.L_266 - .L_265)
.L_265:
        /*003c*/ 	.word	0x00000000
        /*0040*/ 	.short	0x0003
        /*0042*/ 	.short	0x0018
        /*0044*/ 	.byte	0x00, 0xf0, 0x11, 0x00


	//----- nvinfo : EIATTR_KPARAM_INFO
	.align		4
.L_266:
        /*0048*/ 	.byte	0x04, 0x17
        /*004a*/ 	.short	(.L_268 - .L_267)
.L_267:
        /*004c*/ 	.word	0x00000000
        /*0050*/ 	.short	0x0002
        /*0052*/ 	.short	0x0010
        /*0054*/ 	.byte	0x00, 0xf0, 0x21, 0x00


	//----- nvinfo : EIATTR_KPARAM_INFO
	.align		4
.L_268:
        /*0058*/ 	.byte	0x04, 0x17
        /*005a*/ 	.short	(.L_270 - .L_269)
.L_269:
        /*005c*/ 	.word	0x00000000
        /*0060*/ 	.short	0x0001
        /*0062*/ 	.short	0x0008
        /*0064*/ 	.byte	0x00, 0xf0, 0x21, 0x00


	//----- nvinfo : EIATTR_KPARAM_INFO
	.align		4
.L_270:
        /*0068*/ 	.byte	0x04, 0x17
        /*006a*/ 	.short	(.L_272 - .L_271)
.L_271:
        /*006c*/ 	.word	0x00000000
        /*0070*/ 	.short	0x0000
        /*0072*/ 	.short	0x0000
        /*0074*/ 	.byte	0x00, 0xf0, 0x21, 0x00


	//----- nvinfo : EIATTR_SPARSE_MMA_MASK
	.align		4
.L_272:
        /*0078*/ 	.byte	0x03, 0x50
        /*007a*/ 	.short	0x0000


	//----- nvinfo : EIATTR_MAXREG_COUNT
	.align		4
        /*007c*/ 	.byte	0x03, 0x1b
        /*007e*/ 	.short	0x00a8


	//----- nvinfo : EIATTR_NUM_BARRIERS
	.align		4
        /*0080*/ 	.byte	0x02, 0x4c
        /*0082*/ 	.byte	0x01
	.zero		1


	//----- nvinfo : EIATTR_MERCURY_ISA_VERSION
	.align		4
        /*0084*/ 	.byte	0x03, 0x5f
        /*0086*/ 	.short	0x0101


	//----- nvinfo : EIATTR_UNUSED_LOAD_BYTE_OFFSET
	.align		4
        /*0088*/ 	.byte	0x04, 0x44
        /*008a*/ 	.short	(.L_274 - .L_273)


	//   ....[0]....
.L_273:
        /*008c*/ 	.word	0x00002a80
        /*0090*/ 	.word	0x00000fff


	//----- nvinfo : EIATTR_COOP_GROUP_MASK_REGIDS
	.align		4
.L_274:
        /*0094*/ 	.byte	0x04, 0x29
        /*0096*/ 	.short	(.L_276 - .L_275)


	//   ....[0]....
.L_275:
        /*0098*/ 	.word	0xffffffff


	//   ....[1]....
        /*009c*/ 	.word	0xffffffff


	//   ....[2]....
        /*00a0*/ 	.word	0xffffffff


	//   ....[3]....
        /*00a4*/ 	.word	0xffffffff


	//   ....[4]....
        /*00a8*/ 	.word	0xffffffff


	//   ....[5]....
        /*00ac*/ 	.word	0xffffffff


	//   ....[6]....
        /*00b0*/ 	.word	0xffffffff


	//   ....[7]....
        /*00b4*/ 	.word	0xffffffff


	//   ....[8]....
        /*00b8*/ 	.word	0xffffffff


	//   ....[9]....
        /*00bc*/ 	.word	0xffffffff


	//   ....[10]....
        /*00c0*/ 	.word	0xffffffff


	//   ....[11]....
        /*00c4*/ 	.word	0xffffffff


	//   ....[12]....
        /*00c8*/ 	.word	0xffffffff


	//   ....[13]....
        /*00cc*/ 	.word	0xffffffff


	//   ....[14]....
        /*00d0*/ 	.word	0xffffffff


	//   ....[15]....
        /*00d4*/ 	.word	0xffffffff


	//   ....[16]....
        /*00d8*/ 	.word	0xffffffff


	//   ....[17]....
        /*00dc*/ 	.word	0xffffffff


	//   ....[18]....
        /*00e0*/ 	.word	0xffffffff


	//   ....[19]....
        /*00e4*/ 	.word	0xffffffff


	//   ....[20]....
        /*00e8*/ 	.word	0xffffffff


	//   ....[21]....
        /*00ec*/ 	.word	0xffffffff


	//   ....[22]....
        /*00f0*/ 	.word	0xffffffff


	//   ....[23]....
        /*00f4*/ 	.word	0xffffffff


	//   ....[24]....
        /*00f8*/ 	.word	0xffffffff


	//   ....[25]....
        /*00fc*/ 	.word	0xffffffff


	//   ....[26]....
        /*0100*/ 	.word	0xffffffff


	//   ....[27]....
        /*0104*/ 	.word	0xffffffff


	//   ....[28]....
        /*0108*/ 	.word	0xffffffff


	//   ....[29]....
        /*010c*/ 	.word	0xffffffff


	//   ....[30]....
        /*0110*/ 	.word	0xffffffff


	//   ....[31]....
        /*0114*/ 	.word	0xffffffff


	//   ....[32]....
        /*0118*/ 	.word	0xffffffff


	//   ....[33]....
        /*011c*/ 	.word	0xffffffff


	//   ....[34]....
        /*0120*/ 	.word	0xffffffff


	//   ....[35]....
        /*0124*/ 	.word	0xffffffff


	//   ....[36]....
        /*0128*/ 	.word	0xffffffff


	//   ....[37]....
        /*012c*/ 	.word	0xffffffff


	//   ....[38]....
        /*0130*/ 	.word	0xffffffff


	//   ....[39]....
        /*0134*/ 	.word	0xffffffff


	//   ....[40]....
        /*0138*/ 	.word	0xffffffff


	//   ....[41]....
        /*013c*/ 	.word	0xffffffff


	//   ....[42]....
        /*0140*/ 	.word	0xffffffff


	//   ....[43]....
        /*0144*/ 	.word	0xffffffff


	//   ....[44]....
        /*0148*/ 	.word	0xffffffff


	//   ....[45]....
        /*014c*/ 	.word	0xffffffff


	//   ....[46]....
        /*0150*/ 	.word	0xffffffff


	//   ....[47]....
        /*0154*/ 	.word	0xffffffff


	//   ....[48]....
        /*0158*/ 	.word	0xffffffff


	//   ....[49]....
        /*015c*/ 	.word	0xffffffff


	//   ....[50]....
        /*0160*/ 	.word	0xffffffff


	//   ....[51]....
        /*0164*/ 	.word	0xffffffff


	//   ....[52]....
        /*0168*/ 	.word	0xffffffff


	//   ....[53]....
        /*016c*/ 	.word	0xffffffff


	//   ....[54]....
        /*0170*/ 	.word	0xffffffff


	//   ....[55]....
        /*0174*/ 	.word	0xffffffff


	//   ....[56]....
        /*0178*/ 	.word	0xffffffff


	//   ....[57]....
        /*017c*/ 	.word	0xffffffff


	//   ....[58]....
        /*0180*/ 	.word	0xffffffff


	//   ....[59]....
        /*0184*/ 	.word	0xffffffff


	//   ....[60]....
        /*0188*/ 	.word	0x05000015


	//   ....[61]....
        /*018c*/ 	.word	0x05000015


	//   ....[62]....
        /*0190*/ 	.word	0x05000015


	//   ....[63]....
        /*0194*/ 	.word	0x05000015


	//   ....[64]....
        /*0198*/ 	.word	0x05000015


	//   ....[65]....
        /*019c*/ 	.word	0x05000015


	//   ....[66]....
        /*01a0*/ 	.word	0x05000015


	//   ....[67]....
        /*01a4*/ 	.word	0x05000015


	//   ....[68]....
        /*01a8*/ 	.word	0x05000015


	//   ....[69]....
        /*01ac*/ 	.word	0x05000015


	//   ....[70]....
        /*01b0*/ 	.word	0x05000015


	//   ....[71]....
        /*01b4*/ 	.word	0x05000015


	//   ....[72]....
        /*01b8*/ 	.word	0x05000015


	//   ....[73]....
        /*01bc*/ 	.word	0x05000015


	//   ....[74]....
        /*01c0*/ 	.word	0x05000015


	//   ....[75]....
        /*01c4*/ 	.word	0x05000015


	//   ....[76]....
        /*01c8*/ 	.word	0x05000015


	//   ....[77]....
        /*01cc*/ 	.word	0x05000015


	//   ....[78]....
        /*01d0*/ 	.word	0x05000015


	//   ....[79]....
        /*01d4*/ 	.word	0x05000015


	//   ....[80]....
        /*01d8*/ 	.word	0x05000015


	//   ....[81]....
        /*01dc*/ 	.word	0x05000015


	//   ....[82]....
        /*01e0*/ 	.word	0x05000015


	//   ....[83]....
        /*01e4*/ 	.word	0x05000015


	//   ....[84]....
        /*01e8*/ 	.word	0x05000015


	//   ....[85]....
        /*01ec*/ 	.word	0x05000015


	//   ....[86]....
        /*01f0*/ 	.word	0x05000015


	//   ....[87]....
        /*01f4*/ 	.word	0x05000015


	//   ....[88]....
        /*01f8*/ 	.word	0x05000015


	//   ....[89]....
        /*01fc*/ 	.word	0x05000015


	//   ....[90]....
        /*0200*/ 	.word	0x05000015


	//   ....[91]....
        /*0204*/ 	.word	0x05000015


	//   ....[92]....
        /*0208*/ 	.word	0x05000015


	//   ....[93]....
        /*020c*/ 	.word	0x05000015


	//   ....[94]....
        /*0210*/ 	.word	0x05000015


	//   ....[95]....
        /*0214*/ 	.word	0x05000015


	//----- nvinfo : EIATTR_COOP_GROUP_INSTR_OFFSETS
	.align		4
.L_276:
        /*0218*/ 	.byte	0x04, 0x28
        /*021a*/ 	.short	(.L_278 - .L_277)


	//   ....[0]....
.L_277:
        /*021c*/ 	.word	0x00000510


	//   ....[1]....
        /*0220*/ 	.word	0x000006d0


	//   ....[2]....
        /*0224*/ 	.word	0x000006f0


	//   ....[3]....
        /*0228*/ 	.word	0x00000710


	//   ....[4]....
        /*022c*/ 	.word	0x00000730


	//   ....[5]....
        /*0230*/ 	.word	0x00000750


	//   ....[6]....
        /*0234*/ 	.word	0x00000b40


	//   ....[7]....
        /*0238*/ 	.word	0x00000b60


	//   ....[8]....
        /*023c*/ 	.word	0x00000b80


	//   ....[9]....
        /*0240*/ 	.word	0x00000ba0


	//   ....[10]....
        /*0244*/ 	.word	0x00000bc0


	//   ....[11]....
        /*0248*/ 	.word	0x00000f70


	//   ....[12]....
        /*024c*/ 	.word	0x00001140


	//   ....[13]....
        /*0250*/ 	.word	0x000011a0


	//   ....[14]....
        /*0254*/ 	.word	0x00001240


	//   ....[15]....
        /*0258*/ 	.word	0x000012b0


	//   ....[16]....
        /*025c*/ 	.word	0x00001300


	//   ....[17]....
        /*0260*/ 	.word	0x00001340


	//   ....[18]....
        /*0264*/ 	.word	0x00001380


	//   ....[19]....
        /*0268*/ 	.word	0x00001390


	//   ....[20]....
        /*026c*/ 	.word	0x00001470


	//   ....[21]....
        /*0270*/ 	.word	0x00001640


	//   ....[22]....
        /*0274*/ 	.word	0x00001690


	//   ....[23]....
        /*0278*/ 	.word	0x000016f0


	//   ....[24]....
        /*027c*/ 	.word	0x00001750


	//   ....[25]....
        /*0280*/ 	.word	0x00001790


	//   ....[26]....
        /*0284*/ 	.word	0x000017d0


	//   ....[27]....
        /*0288*/ 	.word	0x00001810


	//   ....[28]....
        /*028c*/ 	.word	0x00001820


	//   ....[29]....
        /*0290*/ 	.word	0x00001cd0


	//   ....[30]....
        /*0294*/ 	.word	0x000027b0


	//   ....[31]....
        /*0298*/ 	.word	0x00002970


	//   ....[32]....
        /*029c*/ 	.word	0x00002990


	//   ....[33]....
        /*02a0*/ 	.word	0x000029b0


	//   ....[34]....
        /*02a4*/ 	.word	0x000029d0


	//   ....[35]....
        /*02a8*/ 	.word	0x000029f0


	//   ....[36]....
        /*02ac*/ 	.word	0x00002d70


	//   ....[37]....
        /*02b0*/ 	.word	0x00002d90


	//   ....[38]....
        /*02b4*/ 	.word	0x00002db0


	//   ....[39]....
        /*02b8*/ 	.word	0x00002dd0


	//   ....[40]....
        /*02bc*/ 	.word	0x00002df0


	//   ....[41]....
        /*02c0*/ 	.word	0x000031a0


	//   ....[42]....
        /*02c4*/ 	.word	0x00003370


	//   ....[43]....
        /*02c8*/ 	.word	0x000033d0


	//   ....[44]....
        /*02cc*/ 	.word	0x00003440


	//   ....[45]....
        /*02d0*/ 	.word	0x000034b0


	//   ....[46]....
        /*02d4*/ 	.word	0x00003500


	//   ....[47]....
        /*02d8*/ 	.word	0x00003550


	//   ....[48]....
        /*02dc*/ 	.word	0x000035b0


	//   ....[49]....
        /*02e0*/ 	.word	0x000035c0


	//   ....[50]....
        /*02e4*/ 	.word	0x00003680


	//   ....[51]....
        /*02e8*/ 	.word	0x00003850


	//   ....[52]....
        /*02ec*/ 	.word	0x000038a0


	//   ....[53]....
        /*02f0*/ 	.word	0x00003910


	//   ....[54]....
        /*02f4*/ 	.word	0x00003970


	//   ....[55]....
        /*02f8*/ 	.word	0x000039c0


	//   ....[56]....
        /*02fc*/ 	.word	0x00003a20


	//   ....[57]....
        /*0300*/ 	.word	0x00003a60


	//   ....[58]....
        /*0304*/ 	.word	0x00003a70


	//   ....[59]....
        /*0308*/ 	.word	0x00003ee0


	//   ....[60]....
        /*030c*/ 	.word	0x00004560


	//   ....[61]....
        /*0310*/ 	.word	0x000045e0


	//   ....[62]....
        /*0314*/ 	.word	0x00004670


	//   ....[63]....
        /*0318*/ 	.word	0x00004760


	//   ....[64]....
        /*031c*/ 	.word	0x00004800


	//   ....[65]....
        /*0320*/ 	.word	0x00004880


	//   ....[66]....
        /*0324*/ 	.word	0x00004910


	//   ....[67]....
        /*0328*/ 	.word	0x00004990


	//   ....[68]....
        /*032c*/ 	.word	0x000049c0


	//   ....[69]....
        /*0330*/ 	.word	0x00004a70


	//   ....[70]....
        /*0334*/ 	.word	0x00004af0


	//   ....[71]....
        /*0338*/ 	.word	0x00004b70


	//   ....[72]....
        /*033c*/ 	.word	0x00004c30


	//   ....[73]....
        /*0340*/ 	.word	0x00004cc0


	//   ....[74]....
        /*0344*/ 	.word	0x00004d40


	//   ....[75]....
        /*0348*/ 	.word	0x00004dc0


	//   ....[76]....
        /*034c*/ 	.word	0x00004e40


	//   ....[77]....
        /*0350*/ 	.word	0x00004ea0


	//   ....[78]....
        /*0354*/ 	.word	0x00004f10


	//   ....[79]....
        /*0358*/ 	.word	0x00004f90


	//   ....[80]....
        /*035c*/ 	.word	0x00005020


	//   ....[81]....
        /*0360*/ 	.word	0x000050d0


	//   ....[82]....
        /*0364*/ 	.word	0x00005180


	//   ....[83]....
        /*0368*/ 	.word	0x00005210


	//   ....[84]....
        /*036c*/ 	.word	0x000052a0


	//   ....[85]....
        /*0370*/ 	.word	0x00005340


	//   ....[86]....
        /*0374*/ 	.word	0x00005370


	//   ....[87]....
        /*0378*/ 	.word	0x00005420


	//   ....[88]....
        /*037c*/ 	.word	0x000054a0


	//   ....[89]....
        /*0380*/ 	.word	0x00005520


	//   ....[90]....
        /*0384*/ 	.word	0x000055e0


	//   ....[91]....
        /*0388*/ 	.word	0x00005690


	//   ....[92]....
        /*038c*/ 	.word	0x00005720


	//   ....[93]....
        /*0390*/ 	.word	0x000057a0


	//   ....[94]....
        /*0394*/ 	.word	0x00005830


	//   ....[95]....
        /*0398*/ 	.word	0x00005890


	//----- nvinfo : EIATTR_VRC_CTA_INIT_COUNT
	.align		4
.L_278:
        /*039c*/ 	.byte	0x02, 0x4a
	.zero		1
	.zero		1


	//----- nvinfo : EIATTR_EXIT_INSTR_OFFSETS
	.align		4
        /*03a0*/ 	.byte	0x04, 0x1c
        /*03a2*/ 	.short	(.L_280 - .L_279)


	//   ....[0]....
.L_279:
        /*03a4*/ 	.word	0x00001fa0


	//   ....[1]....
        /*03a8*/ 	.word	0x00001fc0


	//   ....[2]....
        /*03ac*/ 	.word	0x000044f0


	//   ....[3]....
        /*03b0*/ 	.word	0x00004510


	//----- nvinfo : EIATTR_MAX_THREADS
	.align		4
.L_280:
        /*03b4*/ 	.byte	0x04, 0x05
        /*03b6*/ 	.short	(.L_282 - .L_281)
.L_281:
        /*03b8*/ 	.word	0x00000180
        /*03bc*/ 	.word	0x00000001
        /*03c0*/ 	.word	0x00000001


	//----- nvinfo : EIATTR_CRS_STACK_SIZE
	.align		4
.L_282:
        /*03c4*/ 	.byte	0x04, 0x1e
        /*03c6*/ 	.short	(.L_284 - .L_283)
.L_283:
        /*03c8*/ 	.word	0x00000000


	//----- nvinfo : EIATTR_CBANK_PARAM_SIZE
	.align		4
.L_284:
        /*03cc*/ 	.byte	0x03, 0x19
        /*03ce*/ 	.short	0x0034


	//----- nvinfo : EIATTR_PARAM_CBANK
	.align		4
        /*03d0*/ 	.byte	0x04, 0x0a
        /*03d2*/ 	.short	(.L_286 - .L_285)
	.align		4
.L_285:
        /*03d4*/ 	.word	index@(.nv.constant0._ZN3cub18CUB_300001_SM_10006detail4scan16DeviceScanKernelINS2_10policy_hubIiiijN4cuda3std3__44plusIvEEE10Policy1000EN6thrust24THRUST_300001_SM_1000_NS6detail15normal_iteratorINSD_10device_ptrIiEEEESI_NS0_13ScanTileStateIiLb1EEES9_NS1_10InputValueIiPiEEjiLb0EiEEvT0_T1_T2_iT3_T4_T5_)
        /*03d8*/ 	.short	0x0380
        /*03da*/ 	.short	0x0034


	//----- nvinfo : EIATTR_SW_WAR
	.align		4
.L_286:
        /*03dc*/ 	.byte	0x04, 0x36
        /*03de*/ 	.short	(.L_288 - .L_287)
.L_287:
        /*03e0*/ 	.word	0x00000008
.L_288:


//--------------------- .nv.info._ZN3cub18CUB_300001_SM_10006detail4scan20DeviceScanInitKernelINS0_13ScanTileStateIiLb1EEEEEvT_i --------------------------
	.section	.nv.info._ZN3cub18CUB_300001_SM_10006detail4scan20DeviceScanInitKernelINS0_13ScanTileStateIiLb1EEEEEvT_i,"",@"SHT_CUDA_INFO"
	.sectionflags	@""
	.align	4


	//----- nvinfo : EIATTR_CUDA_API_VERSION
	.align		4
        /*0000*/ 	.byte	0x04, 0x37
        /*0002*/ 	.short	(.L_290 - .L_289)
.L_289:
        /*0004*/ 	.word	0x00000082


	//----- nvinfo : EIATTR_KPARAM_INFO
	.align		4
.L_290:
        /*0008*/ 	.byte	0x04, 0x17
        /*000a*/ 	.short	(.L_292 - .L_291)
.L_291:
        /*000c*/ 	.word	0x00000000
        /*0010*/ 	.short	0x0001
        /*0012*/ 	.short	0x0008
        /*0014*/ 	.byte	0x00, 0xf0, 0x11, 0x00


	//----- nvinfo : EIATTR_KPARAM_INFO
	.align		4
.L_292:
        /*0018*/ 	.byte	0x04, 0x17
        /*001a*/ 	.short	(.L_294 - .L_293)
.L_293:
        /*001c*/ 	.word	0x00000000
        /*0020*/ 	.short	0x0000
        /*0022*/ 	.short	0x0000
        /*0024*/ 	.byte	0x00, 0xf0, 0x21, 0x00


	//----- nvinfo : EIATTR_SPARSE_MMA_MASK
	.align		4
.L_294:
        /*0028*/ 	.byte	0x03, 0x50
        /*002a*/ 	.short	0x0000


	//----- nvinfo : EIATTR_MAXREG_COUNT
	.align		4
        /*002c*/ 	.byte	0x03, 0x1b
        /*002e*/ 	.short	0x00ff


	//----- nvinfo : EIATTR_MERCURY_ISA_VERSION
	.align		4
        /*0030*/ 	.byte	0x03, 0x5f
        /*0032*/ 	.short	0x0101


	//----- nvinfo : EIATTR_VRC_CTA_INIT_COUNT
	.align		4
        /*0034*/ 	.byte	0x02, 0x4a
	.zero		1
	.zero		1


	//----- nvinfo : EIATTR_EXIT_INSTR_OFFSETS
	.align		4
        /*0038*/ 	.byte	0x04, 0x1c
        /*003a*/ 	.short	(.L_296 - .L_295)


	//   ....[0]....
.L_295:
        /*003c*/ 	.word	0x000000f0


	//   ....[1]....
        /*0040*/ 	.word	0x00000130


	//----- nvinfo : EIATTR_CBANK_PARAM_SIZE
	.align		4
.L_296:
        /*0044*/ 	.byte	0x03, 0x19
        /*0046*/ 	.short	0x000c


	//----- nvinfo : EIATTR_PARAM_CBANK
	.align		4
        /*0048*/ 	.byte	0x04, 0x0a
        /*004a*/ 	.short	(.L_298 - .L_297)
	.align		4
.L_297:
        /*004c*/ 	.word	index@(.nv.constant0._ZN3cub18CUB_300001_SM_10006detail4scan20DeviceScanInitKernelINS0_13ScanTileStateIiLb1EEEEEvT_i)
        /*0050*/ 	.short	0x0380
        /*0052*/ 	.short	0x000c


	//----- nvinfo : EIATTR_SW_WAR
	.align		4
.L_298:
        /*0054*/ 	.byte	0x04, 0x36
        /*0056*/ 	.short	(.L_300 - .L_299)
.L_299:
        /*0058*/ 	.word	0x00000008
.L_300:


//--------------------- .nv.info._ZN3cub18CUB_300001_SM_10006detail8for_each13static_kernelINS2_12policy_hub_t12policy_500_tEmN6thrust24THRUST_300001_SM_1000_NS8cuda_cub20__uninitialized_fill7functorINS7_10device_ptrIiEEiEEEEvT0_T1_ --------------------------
	.section	.nv.info._ZN3cub18CUB_300001_SM_10006detail8for_each13static_kernelINS2_12policy_hub_t12policy_500_tEmN6thrust24THRUST_300001_SM_1000_NS8cuda_cub20__uninitialized_fill7functorINS7_10device_ptrIiEEiEEEEvT0_T1_,"",@"SHT_CUDA_INFO"
	.sectionflags	@""
	.align	4


	//----- nvinfo : EIATTR_CUDA_API_VERSION
	.align		4
        /*0000*/ 	.byte	0x04, 0x37
        /*0002*/ 	.short	(.L_302 - .L_301)
.L_301:
        /*0004*/ 	.word	0x00000082


	//----- nvinfo : EIATTR_KPARAM_INFO
	.align		4
.L_302:
        /*0008*/ 	.byte	0x04, 0x17
        /*000a*/ 	.short	(.L_304 - .L_303)
.L_303:
        /*000c*/ 	.word	0x00000000
        /*0010*/ 	.short	0x0001
        /*0012*/ 	.short	0x0008
        /*0014*/ 	.byte	0x00, 0xf0, 0x41, 0x00


	//----- nvinfo : EIATTR_KPARAM_INFO
	.align		4
.L_304:
        /*0018*/ 	.byte	0x04, 0x17
        /*001a*/ 	.short	(.L_306 - .L_305)
.L_305:
        /*001c*/ 	.word	0x00000000
        /*0020*/ 	.short	0x0000
        /*0022*/ 	.short	0x0000
        /*0024*/ 	.byte	0x00, 0xf0, 0x21, 0x00


	//----- nvinfo : EIATTR_SPARSE_MMA_MASK
	.align		4
.L_306:
        /*0028*/ 	.byte	0x03, 0x50
        /*002a*/ 	.short	0x0000


	//----- nvinfo : EIATTR_MAXREG_COUNT
	.align		4
        /*002c*/ 	.byte	0x03, 0x1b
        /*002e*/ 	.short	0x00ff


	//----- nvinfo : EIATTR_MERCURY_ISA_VERSION
	.align		4
        /*0030*/ 	.byte	0x03, 0x5f
        /*0032*/ 	.short	0x0101


	//----- nvinfo : EIATTR_VRC_CTA_INIT_COUNT
	.align		4
        /*0034*/ 	.byte	0x02, 0x4a
	.zero		1
	.zero		1


	//----- nvinfo : EIATTR_EXIT_INSTR_OFFSETS
	.align		4
        /*0038*/ 	.byte	0x04, 0x1c
        /*003a*/ 	.short	(.L_308 - .L_307)


	//   ....[0]....
.L_307:
        /*003c*/ 	.word	0x00000130


	//   ....[1]....
        /*0040*/ 	.word	0x00000230


	//   ....[2]....
        /*0044*/ 	.word	0x00000260


	//----- nvinfo : EIATTR_MAX_THREADS
	.align		4
.L_308:
        /*0048*/ 	.byte	0x04, 0x05
        /*004a*/ 	.short	(.L_310 - .L_309)
.L_309:
        /*004c*/ 	.word	0x00000100
        /*0050*/ 	.word	0x00000001
        /*0054*/ 	.word	0x00000001


	//----- nvinfo : EIATTR_CBANK_PARAM_SIZE
	.align		4
.L_310:
        /*0058*/ 	.byte	0x03, 0x19
        /*005a*/ 	.short	0x0018


	//----- nvinfo : EIATTR_PARAM_CBANK
	.align		4
        /*005c*/ 	.byte	0x04, 0x0a
        /*005e*/ 	.short	(.L_312 - .L_311)
	.align		4
.L_311:
        /*0060*/ 	.word	index@(.nv.constant0._ZN3cub18CUB_300001_SM_10006detail8for_each13static_kernelINS2_12policy_hub_t12policy_500_tEmN6thrust24THRUST_300001_SM_1000_NS8cuda_cub20__uninitialized_fill7functorINS7_10device_ptrIiEEiEEEEvT0_T1_)
        /*0064*/ 	.short	0x0380
        /*0066*/ 	.short	0x0018


	//----- nvinfo : EIATTR_SW_WAR
	.align		4
.L_312:
        /*0068*/ 	.byte	0x04, 0x36
        /*006a*/ 	.short	(.L_314 - .L_313)
.L_313:
        /*006c*/ 	.word	0x00000008
.L_314:


//--------------------- .nv.info._ZN3cub18CUB_300001_SM_10006detail11EmptyKernelIvEEvv --------------------------
	.section	.nv.info._ZN3cub18CUB_300001_SM_10006detail11EmptyKernelIvEEvv,"",@"SHT_CUDA_INFO"
	.sectionflags	@""
	.align	4


	//----- nvinfo : EIATTR_CUDA_API_VERSION
	.align		4
        /*0000*/ 	.byte	0x04, 0x37
        /*0002*/ 	.short	(.L_316 - .L_315)
.L_315:
        /*0004*/ 	.word	0x00000082


	//----- nvinfo : EIATTR_SPARSE_MMA_MASK
	.align		4
.L_316:
        /*0008*/ 	.byte	0x03, 0x50
        /*000a*/ 	.short	0x0000


	//----- nvinfo : EIATTR_MAXREG_COUNT
	.align		4
        /*000c*/ 	.byte	0x03, 0x1b
        /*000e*/ 	.short	0x00ff


	//----- nvinfo : EIATTR_MERCURY_ISA_VERSION
	.align		4
        /*0010*/ 	.byte	0x03, 0x5f
        /*0012*/ 	.short	0x0101


	//----- nvinfo : EIATTR_VRC_CTA_INIT_COUNT
	.align		4
        /*0014*/ 	.byte	0x02, 0x4a
	.zero		1
	.zero		1


	//----- nvinfo : EIATTR_EXIT_INSTR_OFFSETS
	.align		4
        /*0018*/ 	.byte	0x04, 0x1c
        /*001a*/ 	.short	(.L_318 - .L_317)


	//   ....[0]....
.L_317:
        /*001c*/ 	.word	0x00000010


	//----- nvinfo : EIATTR_SW_WAR
	.align		4
.L_318:
        /*0020*/ 	.byte	0x04, 0x36
        /*0022*/ 	.short	(.L_320 - .L_319)
.L_319:
        /*0024*/ 	.word	0x00000008
.L_320:


//--------------------- .nv.info._Z19batch_insert_kernelP10DynamicCsrPiS1_iS1_S1_ --------------------------
	.section	.nv.info._Z19batch_insert_kernelP10DynamicCsrPiS1_iS1_S1_,"",@"SHT_CUDA_INFO"
	.sectionflags	@""
	.align	4


	//----- nvinfo : EIATTR_CUDA_API_VERSION
	.align		4
        /*0000*/ 	.byte	0x04, 0x37
        /*0002*/ 	.short	(.L_322 - .L_321)
.L_321:
        /*0004*/ 	.word	0x00000082


	//----- nvinfo : EIATTR_KPARAM_INFO
	.align		4
.L_322:
        /*0008*/ 	.byte	0x04, 0x17
        /*000a*/ 	.short	(.L_324 - .L_323)
.L_323:
        /*000c*/ 	.word	0x00000000
        /*0010*/ 	.short	0x0005
        /*0012*/ 	.short	0x0028
        /*0014*/ 	.byte	0x00, 0xf5, 0x21, 0x00


	//----- nvinfo : EIATTR_KPARAM_INFO
	.align		4
.L_324:
        /*0018*/ 	.byte	0x04, 0x17
        /*001a*/ 	.short	(.L_326 - .L_325)
.L_325:
        /*001c*/ 	.word	0x00000000
        /*0020*/ 	.short	0x0004
        /*0022*/ 	.short	0x0020
        /*0024*/ 	.byte	0x00, 0xf5, 0x21, 0x00


	//----- nvinfo : EIATTR_KPARAM_INFO
	.align		4
.L_326:
        /*0028*/ 	.byte	0x04, 0x17
        /*002a*/ 	.short	(.L_328 - .L_327)
.L_327:
        /*002c*/ 	.word	0x00000000
        /*0030*/ 	.short	0x0003
        /*0032*/ 	.short	0x0018
        /*0034*/ 	.byte	0x00, 0xf0, 0x11, 0x00


	//----- nvinfo : EIATTR_KPARAM_INFO
	.align		4
.L_328:
        /*0038*/ 	.byte	0x04, 0x17
        /*003a*/ 	.short	(.L_330 - .L_329)
.L_329:
        /*003c*/ 	.word	0x00000000
        /*0040*/ 	.short	0x0002
        /*0042*/ 	.short	0x0010
        /*0044*/ 	.byte	0x00, 0xf5, 0x21, 0x00


	//----- nvinfo : EIATTR_KPARAM_INFO
	.align		4
.L_330:
        /*0048*/ 	.byte	0x04, 0x17
        /*004a*/ 	.short	(.L_332 - .L_331)
.L_331:
        /*004c*/ 	.word	0x00000000
        /*0050*/ 	.short	0x0001
        /*0052*/ 	.short	0x0008
        /*0054*/ 	.byte	0x00, 0xf5, 0x21, 0x00


	//----- nvinfo : EIATTR_KPARAM_INFO
	.align		4
.L_332:
        /*0058*/ 	.byte	0x04, 0x17
        /*005a*/ 	.short	(.L_334 - .L_333)
.L_333:
        /*005c*/ 	.word	0x00000000
        /*0060*/ 	.short	0x0000
        /*0062*/ 	.short	0x0000
        /*0064*/ 	.byte	0x00, 0xf5, 0x21, 0x00


	//----- nvinfo : EIATTR_SPARSE_MMA_MASK
	.align		4
.L_334:
        /*0068*/ 	.byte	0x03, 0x50
        /*006a*/ 	.short	0x0000


	//----- nvinfo : EIATTR_MAXREG_COUNT
	.align		4
        /*006c*/ 	.byte	0x03, 0x1b
        /*006e*/ 	.short	0x00ff


	//----- nvinfo : EIATTR_MERCURY_ISA_VERSION
	.align		4
        /*0070*/ 	.byte	0x03, 0x5f
        /*0072*/ 	.short	0x0101


	//----- nvinfo : EIATTR_VRC_CTA_INIT_COUNT
	.align		4
        /*0074*/ 	.byte	0x02, 0x4a
	.zero		1
	.zero		1


	//----- nvinfo : EIATTR_EXIT_INSTR_OFFSETS
	.align		4
        /*0078*/ 	.byte	0x04, 0x1c
        /*007a*/ 	.short	(.L_336 - .L_335)


	//   ....[0]....
.L_335:
        /*007c*/ 	.word	0x00000070


	//   ....[1]....
        /*0080*/ 	.word	0x00000510


	//   ....[2]....
        /*0084*/ 	.word	0x00000650


	//   ....[3]....
        /*0088*/ 	.word	0x00000800


	//----- nvinfo : EIATTR_CRS_STACK_SIZE
	.align		4
.L_336:
        /*008c*/ 	.byte	0x04, 0x1e
        /*008e*/ 	.short	(.L_338 - .L_337)
.L_337:
        /*0090*/ 	.word	0x00000000


	//----- nvinfo : EIATTR_CBANK_PARAM_SIZE
	.align		4
.L_338:
        /*0094*/ 	.byte	0x03, 0x19
        /*0096*/ 	.short	0x0030


	//----- nvinfo : EIATTR_PARAM_CBANK
	.align		4
        /*0098*/ 	.byte	0x04, 0x0a
        /*009a*/ 	.short	(.L_340 - .L_339)
	.align		4
.L_339:
        /*009c*/ 	.word	index@(.nv.constant0._Z19batch_insert_kernelP10DynamicCsrPiS1_iS1_S1_)
        /*00a0*/ 	.short	0x0380
        /*00a2*/ 	.short	0x0030


	//----- nvinfo : EIATTR_SW_WAR
	.align		4
.L_340:
        /*00a4*/ 	.byte	0x04, 0x36
        /*00a6*/ 	.short	(.L_342 - .L_341)
.L_341:
        /*00a8*/ 	.word	0x00000008
.L_342:


//--------------------- .nv.info._Z37preprocess_insert_updateOffset_kernelP10DynamicCsrPiiS1_ --------------------------
	.section	.nv.info._Z37preprocess_insert_updateOffset_kernelP10DynamicCsrPiiS1_,"",@"SHT_CUDA_INFO"
	.sectionflags	@""
	.align	4


	//----- nvinfo : EIATTR_CUDA_API_VERSION
	.align		4
        /*0000*/ 	.byte	0x04, 0x37
        /*0002*/ 	.short	(.L_344 - .L_343)
.L_343:
        /*0004*/ 	.word	0x00000082


	//----- nvinfo : EIATTR_KPARAM_INFO
	.align		4
.L_344:
        /*0008*/ 	.byte	0x04, 0x17
        /*000a*/ 	.short	(.L_346 - .L_345)
.L_345:
        /*000c*/ 	.word	0x00000000
        /*0010*/ 	.short	0x0003
        /*0012*/ 	.short	0x0018
        /*0014*/ 	.byte	0x00, 0xf5, 0x21, 0x00


	//----- nvinfo : EIATTR_KPARAM_INFO
	.align		4
.L_346:
        /*0018*/ 	.byte	0x04, 0x17
        /*001a*/ 	.short	(.L_348 - .L_347)
.L_347:
        /*001c*/ 	.word	0x00000000
        /*0020*/ 	.short	0x0002
        /*0022*/ 	.short	0x0010
        /*0024*/ 	.byte	0x00, 0xf0, 0x11, 0x00


	//----- nvinfo : EIATTR_KPARAM_INFO
	.align		4
.L_348:
        /*0028*/ 	.byte	0x04, 0x17
        /*002a*/ 	.short	(.L_350 - .L_349)
.L_349:
        /*002c*/ 	.word	0x00000000
        /*0030*/ 	.short	0x0001
        /*0032*/ 	.short	0x0008
        /*0034*/ 	.byte	0x00, 0xf5, 0x21, 0x00


	//----- nvinfo : EIATTR_KPARAM_INFO
	.align		4
.L_350:
        /*0038*/ 	.byte	0x04, 0x17
        /*003a*/ 	.short	(.L_352 - .L_351)
.L_351:
        /*003c*/ 	.word	0x00000000
        /*0040*/ 	.short	0x0000
        /*0042*/ 	.short	0x0000
        /*0044*/ 	.byte	0x00, 0xf5, 0x21, 0x00


	//----- nvinfo : EIATTR_SPARSE_MMA_MASK
	.align		4
.L_352:
        /*0048*/ 	.byte	0x03, 0x50
        /*004a*/ 	.short	0x0000


	//----- nvinfo : EIATTR_MAXREG_COUNT
	.align		4
        /*004c*/ 	.byte	0x03, 0x1b
        /*004e*/ 	.short	0x00ff


	//----- nvinfo : EIATTR_MERCURY_ISA_VERSION
	.align		4
        /*0050*/ 	.byte	0x03, 0x5f
        /*0052*/ 	.short	0x0101


	//----- nvinfo : EIATTR_VRC_CTA_INIT_COUNT
	.align		4
        /*0054*/ 	.byte	0x02, 0x4a
	.zero		1
	.zero		1


	//----- nvinfo : EIATTR_EXIT_INSTR_OFFSETS
	.align		4
        /*0058*/ 	.byte	0x04, 0x1c
        /*005a*/ 	.short	(.L_354 - .L_353)


	//   ....[0]....
.L_353:
        /*005c*/ 	.word	0x00000070


	//   ....[1]....
        /*0060*/ 	.word	0x00000150


	//   ....[2]....
        /*0064*/ 	.word	0x00000190


	//----- nvinfo : EIATTR_CBANK_PARAM_SIZE
	.align		4
.L_354:
        /*0068*/ 	.byte	0x03, 0x19
        /*006a*/ 	.short	0x0020


	//----- nvinfo : EIATTR_PARAM_CBANK
	.align		4
        /*006c*/ 	.byte	0x04, 0x0a
        /*006e*/ 	.short	(.L_356 - .L_355)
	.align		4
.L_355:
        /*0070*/ 	.word	index@(.nv.constant0._Z37preprocess_insert_updateOffset_kernelP10DynamicCsrPiiS1_)
        /*0074*/ 	.short	0x0380
        /*0076*/ 	.short	0x0020


	//----- nvinfo : EIATTR_SW_WAR
	.align		4
.L_356:
        /*0078*/ 	.byte	0x04, 0x36
        /*007a*/ 	.short	(.L_358 - .L_357)
.L_357:
        /*007c*/ 	.word	0x00000008
.L_358:


//--------------------- .nv.info._Z17countRowPerVertexPiiS_ --------------------------
	.section	.nv.info._Z17countRowPerVertexPiiS_,"",@"SHT_CUDA_INFO"
	.sectionflags	@""
	.align	4


	//----- nvinfo : EIATTR_CUDA_API_VERSION
	.align		4
        /*0000*/ 	.byte	0x04, 0x37
        /*0002*/ 	.short	(.L_360 - .L_359)
.L_359:
        /*0004*/ 	.word	0x00000082


	//----- nvinfo : EIATTR_KPARAM_INFO
	.align		4
.L_360:
        /*0008*/ 	.byte	0x04, 0x17
        /*000a*/ 	.short	(.L_362 - .L_361)
.L_361:
        /*000c*/ 	.word	0x00000000
        /*0010*/ 	.short	0x0002
        /*0012*/ 	.short	0x0010
        /*0014*/ 	.byte	0x00, 0xf5, 0x21, 0x00


	//----- nvinfo : EIATTR_KPARAM_INFO
	.align		4
.L_362:
        /*0018*/ 	.byte	0x04, 0x17
        /*001a*/ 	.short	(.L_364 - .L_363)
.L_363:
        /*001c*/ 	.word	0x00000000
        /*0020*/ 	.short	0x0001
        /*0022*/ 	.short	0x0008
        /*0024*/ 	.byte	0x00, 0xf0, 0x11, 0x00


	//----- nvinfo : EIATTR_KPARAM_INFO
	.align		4
.L_364:
        /*0028*/ 	.byte	0x04, 0x17
        /*002a*/ 	.short	(.L_366 - .L_365)
.L_365:
        /*002c*/ 	.word	0x00000000
        /*0030*/ 	.short	0x0000
        /*0032*/ 	.short	0x0000
        /*0034*/ 	.byte	0x00, 0xf5, 0x21, 0x00


	//----- nvinfo : EIATTR_SPARSE_MMA_MASK
	.align		4
.L_366:
        /*0038*/ 	.byte	0x03, 0x50
        /*003a*/ 	.short	0x0000


	//----- nvinfo : EIATTR_MAXREG_COUNT
	.align		4
        /*003c*/ 	.byte	0x03, 0x1b
        /*003e*/ 	.short	0x00ff


	//----- nvinfo : EIATTR_MERCURY_ISA_VERSION
	.align		4
        /*0040*/ 	.byte	0x03, 0x5f
        /*0042*/ 	.short	0x0101


	//----- nvinfo : EIATTR_VRC_CTA_INIT_COUNT
	.align		4
        /*0044*/ 	.byte	0x02, 0x4a
	.zero		1
	.zero		1


	//----- nvinfo : EIATTR_EXIT_INSTR_OFFSETS
	.align		4
        /*0048*/ 	.byte	0x04, 0x1c
        /*004a*/ 	.short	(.L_368 - .L_367)


	//   ....[0]....
.L_367:
        /*004c*/ 	.word	0x00000070


	//   ....[1]....
        /*0050*/ 	.word	0x00000100


	//----- nvinfo : EIATTR_CBANK_PARAM_SIZE
	.align		4
.L_368:
        /*0054*/ 	.byte	0x03, 0x19
        /*0056*/ 	.short	0x0018


	//----- nvinfo : EIATTR_PARAM_CBANK
	.align		4
        /*0058*/ 	.byte	0x04, 0x0a
        /*005a*/ 	.short	(.L_370 - .L_369)
	.align		4
.L_369:
        /*005c*/ 	.word	index@(.nv.constant0._Z17countRowPerVertexPiiS_)
        /*0060*/ 	.short	0x0380
        /*0062*/ 	.short	0x0018


	//----- nvinfo : EIATTR_SW_WAR
	.align		4
.L_370:
        /*0064*/ 	.byte	0x04, 0x36
        /*0066*/ 	.short	(.L_372 - .L_371)
.L_371:
        /*0068*/ 	.word	0x00000008
.L_372:


//--------------------- .nv.callgraph             --------------------------
	.section	.nv.callgraph,"",@"SHT_CUDA_CALLGRAPH"
	.align	4
	.sectionentsize	8
	.align		4
        /*0000*/ 	.word	0x00000000
	.align		4
        /*0004*/ 	.word	0xffffffff
	.align		4
        /*0008*/ 	.word	0x00000000
	.align		4
        /*000c*/ 	.word	0xfffffffe
	.align		4
        /*0010*/ 	.word	0x00000000
	.align		4
        /*0014*/ 	.word	0xfffffffd
	.align		4
        /*0018*/ 	.word	0x00000000
	.align		4
        /*001c*/ 	.word	0xfffffffc


//--------------------- .nv.constant4             --------------------------
	.section	.nv.constant4,"a",@progbits
	.align	8
	.align		8
.nv.constant4:
        /*0000*/ 	.dword	_ZN34_INTERNAL_9cd5aa14_4_k_cu_4abdd4ee4cuda3std3__45__cpo5beginE
	.align		8
        /*0008*/ 	.dword	_ZN34_INTERNAL_9cd5aa14_4_k_cu_4abdd4ee4cuda3std3__45__cpo3endE
	.align		8
        /*0010*/ 	.dword	_ZN34_INTERNAL_9cd5aa14_4_k_cu_4abdd4ee4cuda3std3__45__cpo6cbeginE
	.align		8
        /*0018*/ 	.dword	_ZN34_INTERNAL_9cd5aa14_4_k_cu_4abdd4ee4cuda3std3__45__cpo4cendE
	.align		8
        /*0020*/ 	.dword	_ZN34_INTERNAL_9cd5aa14_4_k_cu_4abdd4ee4cuda3std3__45__cpo6rbeginE
	.align		8
        /*0028*/ 	.dword	_ZN34_INTERNAL_9cd5aa14_4_k_cu_4abdd4ee4cuda3std3__45__cpo4rendE
	.align		8
        /*0030*/ 	.dword	_ZN34_INTERNAL_9cd5aa14_4_k_cu_4abdd4ee4cuda3std3__45__cpo7crbeginE
	.align		8
        /*0038*/ 	.dword	_ZN34_INTERNAL_9cd5aa14_4_k_cu_4abdd4ee4cuda3std3__45__cpo5crendE
	.align		8
        /*0040*/ 	.dword	_ZN34_INTERNAL_9cd5aa14_4_k_cu_4abdd4ee4cuda3std3__436_GLOBAL__N__9cd5aa14_4_k_cu_4abdd4ee6ignoreE
	.align		8
        /*0048*/ 	.dword	_ZN34_INTERNAL_9cd5aa14_4_k_cu_4abdd4ee4cuda3std3__419piecewise_constructE
	.align		8
        /*0050*/ 	.dword	_ZN34_INTERNAL_9cd5aa14_4_k_cu_4abdd4ee4cuda3std3__48in_placeE
	.align		8
        /*0058*/ 	.dword	_ZN34_INTERNAL_9cd5aa14_4_k_cu_4abdd4ee4cuda3std3__420unreachable_sentinelE
	.align		8
        /*0060*/ 	.dword	_ZN34_INTERNAL_9cd5aa14_4_k_cu_4abdd4ee4cuda3std3__47nulloptE
	.align		8
        /*0068*/ 	.dword	_ZN34_INTERNAL_9cd5aa14_4_k_cu_4abdd4ee4cuda3std3__48unexpectE
	.align		8
        /*0070*/ 	.dword	_ZN34_INTERNAL_9cd5aa14_4_k_cu_4abdd4ee4cuda3std6ranges3__45__cpo4swapE
	.align		8
        /*0078*/ 	.dword	_ZN34_INTERNAL_9cd5aa14_4_k_cu_4abdd4ee4cuda3std6ranges3__45__cpo9iter_moveE
	.align		8
        /*0080*/ 	.dword	_ZN34_INTERNAL_9cd5aa14_4_k_cu_4abdd4ee4cuda3std6ranges3__45__cpo5beginE
	.align		8
        /*0088*/ 	.dword	_ZN34_INTERNAL_9cd5aa14_4_k_cu_4abdd4ee4cuda3std6ranges3__45__cpo3endE
	.align		8
        /*0090*/ 	.dword	_ZN34_INTERNAL_9cd5aa14_4_k_cu_4abdd4ee4cuda3std6ranges3__45__cpo6cbeginE
	.align		8
        /*0098*/ 	.dword	_ZN34_INTERNAL_9cd5aa14_4_k_cu_4abdd4ee4cuda3std6ranges3__45__cpo4cendE
	.align		8
        /*00a0*/ 	.dword	_ZN34_INTERNAL_9cd5aa14_4_k_cu_4abdd4ee4cuda3std6ranges3__45__cpo7advanceE
	.align		8
        /*00a8*/ 	.dword	_ZN34_INTERNAL_9cd5aa14_4_k_cu_4abdd4ee4cuda3std6ranges3__45__cpo9iter_swapE
	.align		8
        /*00b0*/ 	.dword	_ZN34_INTERNAL_9cd5aa14_4_k_cu_4abdd4ee4cuda3std6ranges3__45__cpo4nextE
	.align		8
        /*00b8*/ 	.dword	_ZN34_INTERNAL_9cd5aa14_4_k_cu_4abdd4ee4cuda3std6ranges3__45__cpo4prevE
	.align		8
        /*00c0*/ 	.dword	_ZN34_INTERNAL_9cd5aa14_4_k_cu_4abdd4ee4cuda3std6ranges3__45__cpo4dataE
	.align		8
        /*00c8*/ 	.dword	_ZN34_INTERNAL_9cd5aa14_4_k_cu_4abdd4ee4cuda3std6ranges3__45__cpo5cdataE
	.align		8
        /*00d0*/ 	.dword	_ZN34_INTERNAL_9cd5aa14_4_k_cu_4abdd4ee4cuda3std6ranges3__45__cpo4sizeE
	.align		8
        /*00d8*/ 	.dword	_ZN34_INTERNAL_9cd5aa14_4_k_cu_4abdd4ee4cuda3std6ranges3__45__cpo5ssizeE
	.align		8
        /*00e0*/ 	.dword	_ZN34_INTERNAL_9cd5aa14_4_k_cu_4abdd4ee4cuda3std6ranges3__45__cpo8distanceE
	.align		8
        /*00e8*/ 	.dword	_ZN34_INTERNAL_9cd5aa14_4_k_cu_4abdd4ee6thrust24THRUST_300001_SM_1000_NS8cuda_cub3parE
	.align		8
        /*00f0*/ 	.dword	_ZN34_INTERNAL_9cd5aa14_4_k_cu_4abdd4ee6thrust24THRUST_300001_SM_1000_NS8cuda_cub10par_nosyncE
	.align		8
        /*00f8*/ 	.dword	_ZN34_INTERNAL_9cd5aa14_4_k_cu_4abdd4ee6thrust24THRUST_300001_SM_1000_NS6system6detail10sequential3seqE
	.align		8
        /*0100*/ 	.dword	_ZN34_INTERNAL_9cd5aa14_4_k_cu_4abdd4ee6thrust24THRUST_300001_SM_1000_NS6system3cpp3parE
	.align		8
        /*0108*/ 	.dword	_ZN34_INTERNAL_9cd5aa14_4_k_cu_4abdd4ee6thrust24THRUST_300001_SM_1000_NS12placeholders2_1E
	.align		8
        /*0110*/ 	.dword	_ZN34_INTERNAL_9cd5aa14_4_k_cu_4abdd4ee6thrust24THRUST_300001_SM_1000_NS12placeholders2_2E
	.align		8
        /*0118*/ 	.dword	_ZN34_INTERNAL_9cd5aa14_4_k_cu_4abdd4ee6thrust24THRUST_300001_SM_1000_NS12placeholders2_3E
	.align		8
        /*0120*/ 	.dword	_ZN34_INTERNAL_9cd5aa14_4_k_cu_4abdd4ee6thrust24THRUST_300001_SM_1000_NS12placeholders2_4E
	.align		8
        /*0128*/ 	.dword	_ZN34_INTERNAL_9cd5aa14_4_k_cu_4abdd4ee6thrust24THRUST_300001_SM_1000_NS12placeholders2_5E
	.align		8
        /*0130*/ 	.dword	_ZN34_INTERNAL_9cd5aa14_4_k_cu_4abdd4ee6thrust24THRUST_300001_SM_1000_NS12placeholders2_6E
	.align		8
        /*0138*/ 	.dword	_ZN34_INTERNAL_9cd5aa14_4_k_cu_4abdd4ee6thrust24THRUST_300001_SM_1000_NS12placeholders2_7E
	.align		8
        /*0140*/ 	.dword	_ZN34_INTERNAL_9cd5aa14_4_k_cu_4abdd4ee6thrust24THRUST_300001_SM_1000_NS12placeholders2_8E
	.align		8
        /*0148*/ 	.dword	_ZN34_INTERNAL_9cd5aa14_4_k_cu_4abdd4ee6thrust24THRUST_300001_SM_1000_NS12placeholders2_9E
	.align		8
        /*0150*/ 	.dword	_ZN34_INTERNAL_9cd5aa14_4_k_cu_4abdd4ee6thrust24THRUST_300001_SM_1000_NS12placeholders3_10E
	.align		8
        /*0158*/ 	.dword	_ZN34_INTERNAL_9cd5aa14_4_k_cu_4abdd4ee6thrust24THRUST_300001_SM_1000_NS3seqE
	.align		8
        /*0160*/ 	.dword	_ZN34_INTERNAL_9cd5aa14_4_k_cu_4abdd4ee6thrust24THRUST_300001_SM_1000_NS6deviceE


//--------------------- .text._ZN3cub18CUB_300001_SM_10006detail10radix_sort29DeviceRadixSortOnesweepKernelINS1_5radix10policy_hubIiiyE10Policy1000ELNS0_9SortOrderE0EiiyiiNS1_21identity_decomposer_tEEEvPT5_SB_PT3_PKSC_PT1_PKSG_PT2_PKSK_T4_iiT6_ --------------------------
	.section	.text._ZN3cub18CUB_300001_SM_10006detail10radix_sort29DeviceRadixSortOnesweepKernelINS1_5radix10policy_hubIiiyE10Policy1000ELNS0_9SortOrderE0EiiyiiNS1_21identity_decomposer_tEEEvPT5_SB_PT3_PKSC_PT1_PKSG_PT2_PKSK_T4_iiT6_,"ax",@progbits
	.align	128
        .global         _ZN3cub18CUB_300001_SM_10006detail10radix_sort29DeviceRadixSortOnesweepKernelINS1_5radix10policy_hubIiiyE10Policy1000ELNS0_9SortOrderE0EiiyiiNS1_21identity_decomposer_tEEEvPT5_SB_PT3_PKSC_PT1_PKSG_PT2_PKSK_T4_iiT6_
        .type           _ZN3cub18CUB_300001_SM_10006detail10radix_sort29DeviceRadixSortOnesweepKernelINS1_5radix10policy_hubIiiyE10Policy1000ELNS0_9SortOrderE0EiiyiiNS1_21identity_decomposer_tEEEvPT5_SB_PT3_PKSC_PT1_PKSG_PT2_PKSK_T4_iiT6_,@function
        .size           _ZN3cub18CUB_300001_SM_10006detail10radix_sort29DeviceRadixSortOnesweepKernelINS1_5radix10policy_hubIiiyE10Policy1000ELNS0_9SortOrderE0EiiyiiNS1_21identity_decomposer_tEEEvPT5_SB_PT3_PKSC_PT1_PKSG_PT2_PKSK_T4_iiT6_,(.L_x_427 - _ZN3cub18CUB_300001_SM_10006detail10radix_sort29DeviceRadixSortOnesweepKernelINS1_5radix10policy_hubIiiyE10Policy1000ELNS0_9SortOrderE0EiiyiiNS1_21identity_decomposer_tEEEvPT5_SB_PT3_PKSC_PT1_PKSG_PT2_PKSK_T4_iiT6_)
        .other          _ZN3cub18CUB_300001_SM_10006detail10radix_sort29DeviceRadixSortOnesweepKernelINS1_5radix10policy_hubIiiyE10Policy1000ELNS0_9SortOrderE0EiiyiiNS1_21identity_decomposer_tEEEvPT5_SB_PT3_PKSC_PT1_PKSG_PT2_PKSK_T4_iiT6_,@"STO_CUDA_ENTRY STV_DEFAULT"
_ZN3cub18CUB_300001_SM_10006detail10radix_sort29DeviceRadixSortOnesweepKernelINS1_5radix10policy_hubIiiyE10Policy1000ELNS0_9SortOrderE0EiiyiiNS1_21identity_decomposer_tEEEvPT5_SB_PT3_PKSC_PT1_PKSG_PT2_PKSK_T4_iiT6_:
.text._ZN3cub18CUB_300001_SM_10006detail10radix_sort29DeviceRadixSortOnesweepKernelINS1_5radix10policy_hubIiiyE10Policy1000ELNS0_9SortOrderE0EiiyiiNS1_21identity_decomposer_tEEEvPT5_SB_PT3_PKSC_PT1_PKSG_PT2_PKSK_T4_iiT6_:
[----:B------:R-:W-:Y:S01]  /*0000*/  LDC R1, c[0x0][0x37c] ;  /* 0x0000df00ff017b82 */ /* 0x000fe20000000800 */
[----:B------:R-:W0:Y:S01]  /*0010*/  S2R R3, SR_TID.X ;  /* 0x0000000000037919 */ /* 0x000e220000002100 */
[----:B------:R-:W-:Y:S01]  /*0020*/  MOV R7, 0x400 ;  /* 0x0000040000077802 */ /* 0x000fe20000000f00 */
[----:B------:R-:W1:Y:S01]  /*0030*/  LDCU.64 UR6, c[0x0][0x358] ;  /* 0x00006b00ff0677ac */ /* 0x000e620008000a00 */
[----:B------:R-:W-:Y:S01]  /*0040*/  BSSY.RECONVERGENT B0, `(.L_x_0) ;  /* 0x000000c000007945 */ /* 0x000fe20003800200 */
[----:B------:R-:W2:Y:S01]  /*0050*/  S2R R0, SR_CgaCtaId ;  /* 0x0000000000007919 */ /* 0x000ea20000008800 */
[----:B0-----:R-:W-:Y:S02]  /*0060*/  ISETP.NE.AND P0, PT, R3, RZ, PT ;  /* 0x000000ff0300720c */ /* 0x001fe40003f05270 */
[----:B--2---:R-:W-:-:S11]  /*0070*/  LEA R7, R0, R7, 0x18 ;  /* 0x0000000700077211 */ /* 0x004fd600078ec0ff */
[----:B-1----:R-:W-:Y:S05]  /*0080*/  @P0 BRA `(.L_x_1) ;  /* 0x00000000001c0947 */ /* 0x002fea0003800000 */
[----:B------:R-:W0:Y:S01]  /*0090*/  LDC.64 R4, c[0x0][0x388] ;  /* 0x0000e200ff047b82 */ /* 0x000e220000000a00 */
[----:B------:R-:W-:-:S05]  /*00a0*/  IMAD.MOV.U32 R9, RZ, RZ, 0x1 ;  /* 0x00000001ff097424 */ /* 0x000fca00078e00ff */
[----:B0-----:R-:W2:Y:S02]  /*00b0*/  ATOMG.E.ADD.STRONG.GPU PT, R4, desc[UR6][R4.64], R9 ;  /* 0x80000009040479a8 */ /* 0x001ea400081ef106 */
[----:B------:R-:W0:Y:S01]  /*00c0*/  S2UR UR5, SR_CgaCtaId ;  /* 0x00000000000579c3 */ /* 0x000e220000008800 */
[----:B------:R-:W-:Y:S02]  /*00d0*/  UMOV UR4, 0x400 ;  /* 0x0000040000047882 */ /* 0x000fe40000000000 */
[----:B0-----:R-:W-:-:S09]  /*00e0*/  ULEA UR4, UR5, UR4, 0x18 ;  /* 0x0000000405047291 */ /* 0x001fd2000f8ec0ff */
[----:B--2---:R0:W-:Y:S03]  /*00f0*/  STS [UR4+0x6600], R4 ;  /* 0x00660004ff007988 */ /* 0x0041e60008000804 */
.L_x_1:
[----:B------:R-:W-:Y:S05]  /*0100*/  BSYNC.RECONVERGENT B0 ;  /* 0x0000000000007941 */ /* 0x000fea0003800200 */
.L_x_0:
[----:B------:R-:W-:Y:S06]  /*0110*/  BAR.SYNC.DEFER_BLOCKING 0x0 ;  /* 0x0000000000007b1d */ /* 0x000fec0000010000 */
[----:B------:R-:W1:Y:S01]  /*0120*/  LDCU UR4, c[0x0][0x3c0] ;  /* 0x00007800ff0477ac */ /* 0x000e620008000800 */
[----:B------:R-:W2:Y:S01]  /*0130*/  S2R R24, SR_LANEID ;  /* 0x0000000000187919 */ /* 0x000ea20000000000 */
[----:B------:R-:W3:Y:S02]  /*0140*/  LDS R42, [R7+0x6600] ;  /* 0x00660000072a7984 */ /* 0x000ee40000000800 */
[----:B---3--:R-:W-:-:S04]  /*0150*/  IMAD R0, R42, 0x1980, RZ ;  /* 0x000019802a007824 */ /* 0x008fc800078e02ff */
[----:B------:R-:W-:Y:S01]  /*0160*/  VIADD R47, R0, 0x1980 ;  /* 0x00001980002f7836 */ /* 0x000fe20000000000 */
[----:B------:R-:W-:-:S04]  /*0170*/  SHF.R.S32.HI R9, RZ, 0x1f, R0 ;  /* 0x0000001fff097819 */ /* 0x000fc80000011400 */
[----:B-1----:R-:W-:-:S13]  /*0180*/  ISETP.GT.AND P0, PT, R47, UR4, PT ;  /* 0x000000042f007c0c */ /* 0x002fda000bf04270 */
[----:B--2---:R-:W-:Y:S05]  /*0190*/  @P0 BRA `(.L_x_2) ;  /* 0x0000000000680947 */ /* 0x004fea0003800000 */
[----:B------:R-:W1:Y:S01]  /*01a0*/  LDCU.64 UR4, c[0x0][0x3a8] ;  /* 0x00007500ff0477ac */ /* 0x000e620008000a00 */
[C---:B0-----:R-:W-:Y:S02]  /*01b0*/  LOP3.LUT R4, R3.reuse, 0x1f, RZ, 0xc0, !PT ;  /* 0x0000001f03047812 */ /* 0x041fe400078ec0ff */
[----:B------:R-:W-:-:S05]  /*01c0*/  LOP3.LUT R41, R3, 0x3e0, RZ, 0xc0, !PT ;  /* 0x000003e003297812 */ /* 0x000fca00078ec0ff */
[----:B------:R-:W-:-:S05]  /*01d0*/  IMAD R5, R41, 0x11, R4 ;  /* 0x0000001129057824 */ /* 0x000fca00078e0204 */
[----:B------:R-:W-:-:S05]  /*01e0*/  IADD3 R5, P0, PT, R0, R5, RZ ;  /* 0x0000000500057210 */ /* 0x000fca0007f1e0ff */
[----:B------:R-:W-:Y:S01]  /*01f0*/  IMAD.X R0, RZ, RZ, R9, P0 ;  /* 0x000000ffff007224 */ /* 0x000fe200000e0609 */
[----:B-1----:R-:W-:-:S04]  /*0200*/  LEA R8, P0, R5, UR4, 0x2 ;  /* 0x0000000405087c11 */ /* 0x002fc8000f8010ff */
[----:B------:R-:W-:-:S05]  /*0210*/  LEA.HI.X R9, R5, UR5, R0, 0x2, P0 ;  /* 0x0000000505097c11 */ /* 0x000fca00080f1400 */
[----:B------:R0:W5:Y:S04]  /*0220*/  LDG.E R28, desc[UR6][R8.64] ;  /* 0x00000006081c7981 */ /* 0x000168000c1e1900 */
        /* <DEDUP_REMOVED lines=15> */
[----:B------:R0:W5:Y:S01]  /*0320*/  LDG.E R46, desc[UR6][R8.64+0x800] ;  /* 0x00080006082e7981 */ /* 0x000162000c1e1900 */
[----:B------:R-:W-:Y:S05]  /*0330*/  BRA `(.L_x_3) ;  /* 0x0000000400307947 */ /* 0x000fea0003800000 */
.L_x_2:
[----:B------:R-:W1:Y:S01]  /*0340*/  LDCU.64 UR8, c[0x0][0x3a8] ;  /* 0x00007500ff0877ac */ /* 0x000e620008000a00 */
[C---:B0-----:R-:W-:Y:S01]  /*0350*/  LOP3.LUT R4, R3.reuse, 0x1f, RZ, 0xc0, !PT ;  /* 0x0000001f03047812 */ /* 0x041fe200078ec0ff */
[----:B------:R-:W-:Y:S01]  /*0360*/  IMAD.MOV.U32 R28, RZ, RZ, 0x7fffffff ;  /* 0x7fffffffff1c7424 */ /* 0x000fe200078e00ff */
[----:B------:R-:W-:Y:S02]  /*0370*/  LOP3.LUT R41, R3, 0x3e0, RZ, 0xc0, !PT ;  /* 0x000003e003297812 */ /* 0x000fe400078ec0ff */
[----:B------:R-:W-:-:S03]  /*0380*/  IADD3 R5, PT, PT, -R0, UR4, RZ ;  /* 0x0000000400057c10 */ /* 0x000fc6000fffe1ff */
[----:B------:R-:W-:-:S04]  /*0390*/  IMAD R10, R41, 0x11, R4 ;  /* 0x00000011290a7824 */ /* 0x000fc800078e0204 */
[----:B------:R-:W-:Y:S01]  /*03a0*/  VIADD R8, R10, 0x40 ;  /* 0x000000400a087836 */ /* 0x000fe20000000000 */
[----:B------:R-:W-:Y:S01]  /*03b0*/  IADD3 R11, P0, PT, R0, R10, RZ ;  /* 0x0000000a000b7210 */ /* 0x000fe20007f1e0ff */
[C---:B------:R-:W-:Y:S01]  /*03c0*/  VIADD R0, R10.reuse, 0x60 ;  /* 0x000000600a007836 */ /* 0x040fe20000000000 */
[CC--:B------:R-:W-:Y:S01]  /*03d0*/  ISETP.GE.AND P2, PT, R10.reuse, R5.reuse, PT ;  /* 0x000000050a00720c */ /* 0x0c0fe20003f46270 */
[----:B------:R-:W-:Y:S01]  /*03e0*/  VIADD R6, R10, 0x20 ;  /* 0x000000200a067836 */ /* 0x000fe20000000000 */
[-C--:B------:R-:W-:Y:S01]  /*03f0*/  ISETP.GE.AND P4, PT, R8, R5.reuse, PT ;  /* 0x000000050800720c */ /* 0x080fe20003f86270 */
[----:B------:R-:W-:Y:S01]  /*0400*/  IMAD.X R12, RZ, RZ, R9, P0 ;  /* 0x000000ffff0c7224 */ /* 0x000fe200000e0609 */
[-C--:B------:R-:W-:Y:S01]  /*0410*/  ISETP.GE.AND P5, PT, R0, R5.reuse, PT ;  /* 0x000000050000720c */ /* 0x080fe20003fa6270 */
[----:B------:R-:W-:Y:S01]  /*0420*/  VIADD R0, R10, 0xa0 ;  /* 0x000000a00a007836 */ /* 0x000fe20000000000 */
[C---:B-1----:R-:W-:Y:S02]  /*0430*/  LEA R8, P0, R11.reuse, UR8, 0x2 ;  /* 0x000000080b087c11 */ /* 0x042fe4000f8010ff */
[----:B------:R-:W-:Y:S01]  /*0440*/  ISETP.GE.AND P3, PT, R6, R5, PT ;  /* 0x000000050600720c */ /* 0x000fe20003f66270 */
[----:B------:R-:W-:Y:S01]  /*0450*/  VIADD R6, R10, 0x80 ;  /* 0x000000800a067836 */ /* 0x000fe20000000000 */
[----:B------:R-:W-:-:S02]  /*0460*/  LEA.HI.X R9, R11, UR9, R12, 0x2, P0 ;  /* 0x000000090b097c11 */ /* 0x000fc400080f140c */
[-C--:B------:R-:W-:Y:S01]  /*0470*/  ISETP.GE.AND P0, PT, R0, R5.reuse, PT ;  /* 0x000000050000720c */ /* 0x080fe20003f06270 */
[----:B------:R-:W-:Y:S01]  /*0480*/  VIADD R0, R10, 0xe0 ;  /* 0x000000e00a007836 */ /* 0x000fe20000000000 */
[-C--:B------:R-:W-:Y:S01]  /*0490*/  ISETP.GE.AND P6, PT, R6, R5.reuse, PT ;  /* 0x000000050600720c */ /* 0x080fe20003fc6270 */
[----:B------:R1:W5:Y:S01]  /*04a0*/  @!P2 LDG.E R28, desc[UR6][R8.64] ;  /* 0x00000006081ca981 */ /* 0x000362000c1e1900 */
[----:B------:R-:W-:Y:S02]  /*04b0*/  IMAD.MOV.U32 R29, RZ, RZ, 0x7fffffff ;  /* 0x7fffffffff1d7424 */ /* 0x000fe400078e00ff */
[-C--:B------:R-:W-:Y:S01]  /*04c0*/  ISETP.GE.AND P2, PT, R0, R5.reuse, PT ;  /* 0x000000050000720c */ /* 0x080fe20003f46270 */
[C---:B------:R-:W-:Y:S02]  /*04d0*/  VIADD R0, R10.reuse, 0x100 ;  /* 0x000001000a007836 */ /* 0x040fe40000000000 */
[----:B------:R-:W-:Y:S01]  /*04e0*/  VIADD R6, R10, 0xc0 ;  /* 0x000000c00a067836 */ /* 0x000fe20000000000 */
[----:B------:R1:W5:Y:S01]  /*04f0*/  @!P3 LDG.E R29, desc[UR6][R8.64+0x80] ;  /* 0x00008006081db981 */ /* 0x000362000c1e1900 */
[----:B------:R-:W-:Y:S01]  /*0500*/  IMAD.MOV.U32 R31, RZ, RZ, 0x7fffffff ;  /* 0x7fffffffff1f7424 */ /* 0x000fe200078e00ff */
[-C--:B------:R-:W-:Y:S01]  /*0510*/  ISETP.GE.AND P3, PT, R0, R5.reuse, PT ;  /* 0x000000050000720c */ /* 0x080fe20003f66270 */
[----:B------:R-:W-:Y:S01]  /*0520*/  VIADD R0, R10, 0x140 ;  /* 0x000001400a007836 */ /* 0x000fe20000000000 */
[----:B------:R-:W-:Y:S01]  /*0530*/  ISETP.GE.AND P1, PT, R6, R5, PT ;  /* 0x000000050600720c */ /* 0x000fe20003f26270 */
[----:B------:R-:W-:-:S02]  /*0540*/  IMAD.MOV.U32 R32, RZ, RZ, 0x7fffffff ;  /* 0x7fffffffff207424 */ /* 0x000fc400078e00ff */
[----:B------:R1:W5:Y:S01]  /*0550*/  @!P5 LDG.E R31, desc[UR6][R8.64+0x180] ;  /* 0x00018006081fd981 */ /* 0x000362000c1e1900 */
[-C--:B------:R-:W-:Y:S01]  /*0560*/  ISETP.GE.AND P5, PT, R0, R5.reuse, PT ;  /* 0x000000050000720c */ /* 0x080fe20003fa6270 */
[C---:B------:R-:W-:Y:S02]  /*0570*/  VIADD R0, R10.reuse, 0x160 ;  /* 0x000001600a007836 */ /* 0x040fe40000000000 */
[----:B------:R-:W-:Y:S01]  /*0580*/  IMAD.MOV.U32 R30, RZ, RZ, 0x7fffffff ;  /* 0x7fffffffff1e7424 */ /* 0x000fe200078e00ff */
[----:B------:R1:W5:Y:S01]  /*0590*/  @!P6 LDG.E R32, desc[UR6][R8.64+0x200] ;  /* 0x000200060820e981 */ /* 0x000362000c1e1900 */
[----:B------:R-:W-:Y:S01]  /*05a0*/  VIADD R6, R10, 0x120 ;  /* 0x000001200a067836 */ /* 0x000fe20000000000 */
[-C--:B------:R-:W-:Y:S01]  /*05b0*/  ISETP.GE.AND P6, PT, R0, R5.reuse, PT ;  /* 0x000000050000720c */ /* 0x080fe20003fc6270 */
[----:B------:R-:W-:Y:S02]  /*05c0*/  IMAD.MOV.U32 R34, RZ, RZ, 0x7fffffff ;  /* 0x7fffffffff227424 */ /* 0x000fe400078e00ff */
[----:B------:R-:W-:Y:S01]  /*05d0*/  VIADD R0, R10, 0x1a0 ;  /* 0x000001a00a007836 */ /* 0x000fe20000000000 */
[----:B------:R1:W5:Y:S01]  /*05e0*/  @!P4 LDG.E R30, desc[UR6][R8.64+0x100] ;  /* 0x00010006081ec981 */ /* 0x000362000c1e1900 */
[----:B------:R-:W-:Y:S01]  /*05f0*/  ISETP.GE.AND P4, PT, R6, R5, PT ;  /* 0x000000050600720c */ /* 0x000fe20003f86270 */
[----:B------:R-:W-:-:S02]  /*0600*/  IMAD.MOV.U32 R33, RZ, RZ, 0x7fffffff ;  /* 0x7fffffffff217424 */ /* 0x000fc400078e00ff */
[----:B------:R1:W5:Y:S01]  /*0610*/  @!P1 LDG.E R34, desc[UR6][R8.64+0x300] ;  /* 0x0003000608229981 */ /* 0x000362000c1e1900 */
[----:B------:R-:W-:Y:S01]  /*0620*/  IMAD.MOV.U32 R35, RZ, RZ, 0x7fffffff ;  /* 0x7fffffffff237424 */ /* 0x000fe200078e00ff */
[-C--:B------:R-:W-:Y:S01]  /*0630*/  ISETP.GE.AND P1, PT, R0, R5.reuse, PT ;  /* 0x000000050000720c */ /* 0x080fe20003f26270 */
[C---:B------:R-:W-:Y:S01]  /*0640*/  VIADD R6, R10.reuse, 0x180 ;  /* 0x000001800a067836 */ /* 0x040fe20000000000 */
[----:B------:R1:W5:Y:S01]  /*0650*/  @!P0 LDG.E R33, desc[UR6][R8.64+0x280] ;  /* 0x0002800608218981 */ /* 0x000362000c1e1900 */
[----:B------:R-:W-:Y:S02]  /*0660*/  VIADD R0, R10, 0x1c0 ;  /* 0x000001c00a007836 */ /* 0x000fe40000000000 */
[----:B------:R-:W-:Y:S01]  /*0670*/  IMAD.MOV.U32 R36, RZ, RZ, 0x7fffffff ;  /* 0x7fffffffff247424 */ /* 0x000fe200078e00ff */
[----:B------:R1:W5:Y:S01]  /*0680*/  @!P2 LDG.E R35, desc[UR6][R8.64+0x380] ;  /* 0x000380060823a981 */ /* 0x000362000c1e1900 */
[----:B------:R-:W-:Y:S01]  /*0690*/  IMAD.MOV.U32 R37, RZ, RZ, 0x7fffffff ;  /* 0x7fffffffff257424 */ /* 0x000fe200078e00ff */
[-C--:B------:R-:W-:Y:S01]  /*06a0*/  ISETP.GE.AND P0, PT, R6, R5.reuse, PT ;  /* 0x000000050600720c */ /* 0x080fe20003f06270 */
[----:B------:R-:W-:Y:S01]  /*06b0*/  VIADD R6, R10, 0x1e0 ;  /* 0x000001e00a067836 */ /* 0x000fe20000000000 */
[-C--:B------:R-:W-:Y:S01]  /*06c0*/  ISETP.GE.AND P2, PT, R0, R5.reuse, PT ;  /* 0x000000050000720c */ /* 0x080fe20003f46270 */
[----:B------:R-:W-:Y:S01]  /*06d0*/  VIADD R0, R10, 0x200 ;  /* 0x000002000a007836 */ /* 0x000fe20000000000 */
[----:B------:R1:W5:Y:S02]  /*06e0*/  @!P3 LDG.E R36, desc[UR6][R8.64+0x400] ;  /* 0x000400060824b981 */ /* 0x000364000c1e1900 */
[----:B------:R-:W-:-:S02]  /*06f0*/  ISETP.GE.AND P3, PT, R6, R5, PT ;  /* 0x000000050600720c */ /* 0x000fc40003f66270 */
[----:B------:R1:W5:Y:S01]  /*0700*/  @!P4 LDG.E R37, desc[UR6][R8.64+0x480] ;  /* 0x000480060825c981 */ /* 0x000362000c1e1900 */
[----:B------:R-:W-:Y:S01]  /*0710*/  ISETP.GE.AND P4, PT, R0, R5, PT ;  /* 0x000000050000720c */ /* 0x000fe20003f86270 */
[----:B------:R-:W-:Y:S02]  /*0720*/  IMAD.MOV.U32 R38, RZ, RZ, 0x7fffffff ;  /* 0x7fffffffff267424 */ /* 0x000fe400078e00ff */
[----:B------:R-:W-:Y:S02]  /*0730*/  IMAD.MOV.U32 R39, RZ, RZ, 0x7fffffff ;  /* 0x7fffffffff277424 */ /* 0x000fe400078e00ff */
[----:B------:R-:W-:Y:S02]  /*0740*/  IMAD.MOV.U32 R40, RZ, RZ, 0x7fffffff ;  /* 0x7fffffffff287424 */ /* 0x000fe400078e00ff */
[----:B------:R-:W-:Y:S01]  /*0750*/  IMAD.MOV.U32 R43, RZ, RZ, 0x7fffffff ;  /* 0x7fffffffff2b7424 */ /* 0x000fe200078e00ff */
[----:B------:R1:W5:Y:S01]  /*0760*/  @!P5 LDG.E R38, desc[UR6][R8.64+0x500] ;  /* 0x000500060826d981 */ /* 0x000362000c1e1900 */
[----:B------:R-:W-:-:S02]  /*0770*/  IMAD.MOV.U32 R44, RZ, RZ, 0x7fffffff ;  /* 0x7fffffffff2c7424 */ /* 0x000fc400078e00ff */
[----:B------:R-:W-:Y:S01]  /*0780*/  IMAD.MOV.U32 R45, RZ, RZ, 0x7fffffff ;  /* 0x7fffffffff2d7424 */ /* 0x000fe200078e00ff */
[----:B------:R1:W5:Y:S01]  /*0790*/  @!P6 LDG.E R39, desc[UR6][R8.64+0x580] ;  /* 0x000580060827e981 */ /* 0x000362000c1e1900 */
[----:B------:R-:W-:-:S03]  /*07a0*/  IMAD.MOV.U32 R46, RZ, RZ, 0x7fffffff ;  /* 0x7fffffffff2e7424 */ /* 0x000fc600078e00ff */
[----:B------:R1:W5:Y:S04]  /*07b0*/  @!P0 LDG.E R40, desc[UR6][R8.64+0x600] ;  /* 0x0006000608288981 */ /* 0x000368000c1e1900 */
[----:B------:R1:W5:Y:S04]  /*07c0*/  @!P1 LDG.E R43, desc[UR6][R8.64+0x680] ;  /* 0x00068006082b9981 */ /* 0x000368000c1e1900 */
[----:B------:R1:W5:Y:S04]  /*07d0*/  @!P2 LDG.E R44, desc[UR6][R8.64+0x700] ;  /* 0x00070006082ca981 */ /* 0x000368000c1e1900 */
[----:B------:R1:W5:Y:S04]  /*07e0*/  @!P3 LDG.E R45, desc[UR6][R8.64+0x780] ;  /* 0x00078006082db981 */ /* 0x000368000c1e1900 */
[----:B------:R1:W5:Y:S02]  /*07f0*/  @!P4 LDG.E R46, desc[UR6][R8.64+0x800] ;  /* 0x00080006082ec981 */ /* 0x000364000c1e1900 */
.L_x_3:
[----:B------:R-:W-:Y:S01]  /*0800*/  VIMNMX R5, PT, PT, R24, 0xe0, !PT ;  /* 0x000000e018057848 */ /* 0x000fe20007fe0100 */
[----:B------:R-:W2:Y:S01]  /*0810*/  LDCU UR4, c[0x0][0x3c8] ;  /* 0x00007900ff0477ac */ /* 0x000ea20008000800 */
[----:B------:R-:W-:Y:S01]  /*0820*/  SHF.R.U32.HI R0, RZ, 0x5, R3 ;  /* 0x00000005ff007819 */ /* 0x000fe20000011603 */
[----:B------:R-:W-:Y:S01]  /*0830*/  BSSY.RECONVERGENT B0, `(.L_x_4) ;  /* 0x0000025000007945 */ /* 0x000fe20003800200 */
[--C-:B------:R-:W-:Y:S01]  /*0840*/  IADD3 R5, PT, PT, R5, 0x1f, -R24.reuse ;  /* 0x0000001f05057810 */ /* 0x100fe20007ffe818 */
[----:B------:R-:W-:Y:S01]  /*0850*/  UMOV UR5, 0xffffffff ;  /* 0xffffffff00057882 */ /* 0x000fe20000000000 */
[----:B01----:R-:W-:Y:S02]  /*0860*/  IMAD.MOV.U32 R8, RZ, RZ, R24 ;  /* 0x000000ffff087224 */ /* 0x003fe400078e0018 */
[C---:B------:R-:W-:Y:S01]  /*0870*/  ISETP.GE.U32.AND P0, PT, R5.reuse, 0x1e0, PT ;  /* 0x000001e00500780c */ /* 0x040fe20003f06070 */
[----:B------:R-:W-:Y:S01]  /*0880*/  IMAD.SHL.U32 R0, R0, 0x400, RZ ;  /* 0x0000040000007824 */ /* 0x000fe200078e00ff */
[----:B------:R-:W-:-:S04]  /*0890*/  LEA.HI R6, R5, 0x1, RZ, 0x1b ;  /* 0x0000000105067811 */ /* 0x000fc800078fd8ff */
[----:B------:R-:W-:-:S04]  /*08a0*/  LOP3.LUT R9, R6, 0xf, RZ, 0xc0, !PT ;  /* 0x0000000f06097812 */ /* 0x000fc800078ec0ff */
[----:B------:R-:W-:Y:S01]  /*08b0*/  ISETP.NE.AND P1, PT, R9, RZ, PT ;  /* 0x000000ff0900720c */ /* 0x000fe20003f25270 */
[----:B--2---:R-:W-:Y:S02]  /*08c0*/  USHF.L.U32 UR4, UR5, UR4, URZ ;  /* 0x0000000405047299 */ /* 0x004fe400080006ff */
[----:B------:R-:W-:Y:S10]  /*08d0*/  @!P0 BRA `(.L_x_5) ;  /* 0x0000000000688947 */ /* 0x000ff40003800000 */
[----:B------:R-:W-:Y:S01]  /*08e0*/  IMAD R10, R24, 0x4, R0 ;  /* 0x00000004180a7824 */ /* 0x000fe200078e0200 */
[----:B------:R-:W-:Y:S01]  /*08f0*/  LOP3.LUT R5, R6, 0xffffff0, RZ, 0xc0, !PT ;  /* 0x0ffffff006057812 */ /* 0x000fe200078ec0ff */
[----:B------:R-:W-:-:S03]  /*0900*/  IMAD.MOV.U32 R8, RZ, RZ, R24 ;  /* 0x000000ffff087224 */ /* 0x000fc600078e0018 */
[----:B------:R-:W-:Y:S01]  /*0910*/  IADD3 R10, PT, PT, R10, 0x400, R7 ;  /* 0x000004000a0a7810 */ /* 0x000fe20007ffe007 */
[----:B------:R-:W-:-:S07]  /*0920*/  IMAD.MOV R5, RZ, RZ, -R5 ;  /* 0x000000ffff057224 */ /* 0x000fce00078e0a05 */
.L_x_6:
[----:B------:R-:W-:Y:S01]  /*0930*/  VIADD R5, R5, 0x10 ;  /* 0x0000001005057836 */ /* 0x000fe20000000000 */
[----:B------:R-:W-:Y:S01]  /*0940*/  STS [R10+-0x400], RZ ;  /* 0xfffc00ff0a007388 */ /* 0x000fe20000000800 */
[----:B------:R-:W-:-:S03]  /*0950*/  VIADD R8, R8, 0x200 ;  /* 0x0000020008087836 */ /* 0x000fc60000000000 */
[----:B------:R-:W-:Y:S01]  /*0960*/  ISETP.NE.AND P0, PT, R5, RZ, PT ;  /* 0x000000ff0500720c */ /* 0x000fe20003f05270 */
[----:B------:R-:W-:Y:S04]  /*0970*/  STS [R10+-0x380], RZ ;  /* 0xfffc80ff0a007388 */ /* 0x000fe80000000800 */
[----:B------:R-:W-:Y:S04]  /*0980*/  STS [R10+-0x300], RZ ;  /* 0xfffd00ff0a007388 */ /* 0x000fe80000000800 */
[----:B------:R-:W-:Y:S04]  /*0990*/  STS [R10+-0x280], RZ ;  /* 0xfffd80ff0a007388 */ /* 0x000fe80000000800 */
[----:B------:R-:W-:Y:S04]  /*09a0*/  STS [R10+-0x200], RZ ;  /* 0xfffe00ff0a007388 */ /* 0x000fe80000000800 */
[----:B------:R-:W-:Y:S04]  /*09b0*/  STS [R10+-0x180], RZ ;  /* 0xfffe80ff0a007388 */ /* 0x000fe80000000800 */
[----:B------:R-:W-:Y:S04]  /*09c0*/  STS [R10+-0x100], RZ ;  /* 0xffff00ff0a007388 */ /* 0x000fe80000000800 */
[----:B------:R-:W-:Y:S04]  /*09d0*/  STS [R10+-0x80], RZ ;  /* 0xffff80ff0a007388 */ /* 0x000fe80000000800 */
[----:B------:R-:W-:Y:S04]  /*09e0*/  STS [R10], RZ ;  /* 0x000000ff0a007388 */ /* 0x000fe80000000800 */
[----:B------:R-:W-:Y:S04]  /*09f0*/  STS [R10+0x80], RZ ;  /* 0x000080ff0a007388 */ /* 0x000fe80000000800 */
[----:B------:R-:W-:Y:S04]  /*0a00*/  STS [R10+0x100], RZ ;  /* 0x000100ff0a007388 */ /* 0x000fe80000000800 */
[----:B------:R-:W-:Y:S04]  /*0a10*/  STS [R10+0x180], RZ ;  /* 0x000180ff0a007388 */ /* 0x000fe80000000800 */
[----:B------:R-:W-:Y:S04]  /*0a20*/  STS [R10+0x200], RZ ;  /* 0x000200ff0a007388 */ /* 0x000fe80000000800 */
[----:B------:R-:W-:Y:S04]  /*0a30*/  STS [R10+0x280], RZ ;  /* 0x000280ff0a007388 */ /* 0x000fe80000000800 */
[----:B------:R-:W-:Y:S04]  /*0a40*/  STS [R10+0x300], RZ ;  /* 0x000300ff0a007388 */ /* 0x000fe80000000800 */
[----:B------:R0:W-:Y:S02]  /*0a50*/  STS [R10+0x380], RZ ;  /* 0x000380ff0a007388 */ /* 0x0001e40000000800 */
[----:B0-----:R-:W-:Y:S01]  /*0a60*/  VIADD R10, R10, 0x800 ;  /* 0x000008000a0a7836 */ /* 0x001fe20000000000 */
[----:B------:R-:W-:Y:S06]  /*0a70*/  @P0 BRA `(.L_x_6) ;  /* 0xfffffffc00ac0947 */ /* 0x000fec000383ffff */
.L_x_5:
[----:B------:R-:W-:Y:S05]  /*0a80*/  BSYNC.RECONVERGENT B0 ;  /* 0x0000000000007941 */ /* 0x000fea0003800200 */
.L_x_4:
[----:B------:R-:W-:Y:S01]  /*0a90*/  BSSY.RECONVERGENT B0, `(.L_x_7) ;  /* 0x0000026000007945 */ /* 0x000fe20003800200 */
[----:B------:R-:W-:-:S03]  /*0aa0*/  IMAD.IADD R5, R7, 0x1, R0 ;  /* 0x0000000107057824 */ /* 0x000fc600078e0200 */
[----:B------:R-:W-:Y:S05]  /*0ab0*/  @!P1 BRA `(.L_x_8) ;  /* 0x00000000008c9947 */ /* 0x000fea0003800000 */
[----:B------:R-:W-:Y:S01]  /*0ac0*/  ISETP.GE.U32.AND P0, PT, R9, 0x8, PT ;  /* 0x000000080900780c */ /* 0x000fe20003f06070 */
[----:B------:R-:W-:Y:S01]  /*0ad0*/  BSSY.RECONVERGENT B1, `(.L_x_9) ;  /* 0x000000e000017945 */ /* 0x000fe20003800200 */
[----:B------:R-:W-:-:S04]  /*0ae0*/  LOP3.LUT R10, R6, 0x7, RZ, 0xc0, !PT ;  /* 0x00000007060a7812 */ /* 0x000fc800078ec0ff */
[----:B------:R-:W-:-:S07]  /*0af0*/  ISETP.NE.AND P1, PT, R10, RZ, PT ;  /* 0x000000ff0a00720c */ /* 0x000fce0003f25270 */
[----:B------:R-:W-:Y:S06]  /*0b00*/  @!P0 BRA `(.L_x_10) ;  /* 0x0000000000288947 */ /* 0x000fec0003800000 */
[C---:B------:R-:W-:Y:S02]  /*0b10*/  IMAD R9, R8.reuse, 0x4, R5 ;  /* 0x0000000408097824 */ /* 0x040fe400078e0205 */
[----:B------:R-:W-:-:S03]  /*0b20*/  VIADD R8, R8, 0x100 ;  /* 0x0000010008087836 */ /* 0x000fc60000000000 */
[----:B------:R0:W-:Y:S04]  /*0b30*/  STS [R9], RZ ;  /* 0x000000ff09007388 */ /* 0x0001e80000000800 */
[----:B------:R0:W-:Y:S04]  /*0b40*/  STS [R9+0x80], RZ ;  /* 0x000080ff09007388 */ /* 0x0001e80000000800 */
[----:B------:R0:W-:Y:S04]  /*0b50*/  STS [R9+0x100], RZ ;  /* 0x000100ff09007388 */ /* 0x0001e80000000800 */
[----:B------:R0:W-:Y:S04]  /*0b60*/  STS [R9+0x180], RZ ;  /* 0x000180ff09007388 */ /* 0x0001e80000000800 */
[----:B------:R0:W-:Y:S04]  /*0b70*/  STS [R9+0x200], RZ ;  /* 0x000200ff09007388 */ /* 0x0001e80000000800 */
[----:B------:R0:W-:Y:S04]  /*0b80*/  STS [R9+0x280], RZ ;  /* 0x000280ff09007388 */ /* 0x0001e80000000800 */
[----:B------:R0:W-:Y:S04]  /*0b90*/  STS [R9+0x300], RZ ;  /* 0x000300ff09007388 */ /* 0x0001e80000000800 */
[----:B------:R0:W-:Y:S02]  /*0ba0*/  STS [R9+0x380], RZ ;  /* 0x000380ff09007388 */ /* 0x0001e40000000800 */
.L_x_10:
[----:B------:R-:W-:Y:S05]  /*0bb0*/  BSYNC.RECONVERGENT B1 ;  /* 0x0000000000017941 */ /* 0x000fea0003800200 */
.L_x_9:
[----:B------:R-:W-:Y:S05]  /*0bc0*/  @!P1 BRA `(.L_x_8) ;  /* 0x0000000000489947 */ /* 0x000fea0003800000 */
[----:B------:R-:W-:Y:S02]  /*0bd0*/  ISETP.GE.U32.AND P0, PT, R10, 0x4, PT ;  /* 0x000000040a00780c */ /* 0x000fe40003f06070 */
[----:B------:R-:W-:-:S04]  /*0be0*/  LOP3.LUT R6, R6, 0x3, RZ, 0xc0, !PT ;  /* 0x0000000306067812 */ /* 0x000fc800078ec0ff */
[----:B------:R-:W-:-:S07]  /*0bf0*/  ISETP.NE.AND P1, PT, R6, RZ, PT ;  /* 0x000000ff0600720c */ /* 0x000fce0003f25270 */
[C---:B0-----:R-:W-:Y:S02]  /*0c00*/  @P0 IMAD R9, R8.reuse, 0x4, R5 ;  /* 0x0000000408090824 */ /* 0x041fe400078e0205 */
[----:B------:R-:W-:-:S03]  /*0c10*/  @P0 VIADD R8, R8, 0x80 ;  /* 0x0000008008080836 */ /* 0x000fc60000000000 */
[----:B------:R1:W-:Y:S04]  /*0c20*/  @P0 STS [R9], RZ ;  /* 0x000000ff09000388 */ /* 0x0003e80000000800 */
[----:B------:R1:W-:Y:S04]  /*0c30*/  @P0 STS [R9+0x80], RZ ;  /* 0x000080ff09000388 */ /* 0x0003e80000000800 */
[----:B------:R1:W-:Y:S04]  /*0c40*/  @P0 STS [R9+0x100], RZ ;  /* 0x000100ff09000388 */ /* 0x0003e80000000800 */
[----:B------:R1:W-:Y:S01]  /*0c50*/  @P0 STS [R9+0x180], RZ ;  /* 0x000180ff09000388 */ /* 0x0003e20000000800 */
[----:B------:R-:W-:Y:S05]  /*0c60*/  @!P1 BRA `(.L_x_8) ;  /* 0x0000000000209947 */ /* 0x000fea0003800000 */
[----:B------:R-:W-:Y:S02]  /*0c70*/  IMAD R0, R8, 0x4, R0 ;  /* 0x0000000408007824 */ /* 0x000fe400078e0200 */
[----:B------:R-:W-:Y:S02]  /*0c80*/  IMAD.MOV R6, RZ, RZ, -R6 ;  /* 0x000000ffff067224 */ /* 0x000fe400078e0a06 */
[----:B------:R-:W-:-:S07]  /*0c90*/  IMAD.IADD R0, R7, 0x1, R0 ;  /* 0x0000000107007824 */ /* 0x000fce00078e0200 */
.L_x_11:
[----:B------:R-:W-:Y:S01]  /*0ca0*/  VIADD R6, R6, 0x1 ;  /* 0x0000000106067836 */ /* 0x000fe20000000000 */
[----:B------:R0:W-:Y:S04]  /*0cb0*/  STS [R0], RZ ;  /* 0x000000ff00007388 */ /* 0x0001e80000000800 */
[----:B------:R-:W-:Y:S01]  /*0cc0*/  ISETP.NE.AND P0, PT, R6, RZ, PT ;  /* 0x000000ff0600720c */ /* 0x000fe20003f05270 */
[----:B0-----:R-:W-:-:S12]  /*0cd0*/  VIADD R0, R0, 0x80 ;  /* 0x0000008000007836 */ /* 0x001fd80000000000 */
[----:B------:R-:W-:Y:S05]  /*0ce0*/  @P0 BRA `(.L_x_11) ;  /* 0xfffffffc00ec0947 */ /* 0x000fea000383ffff */
.L_x_8:
[----:B------:R-:W-:Y:S05]  /*0cf0*/  BSYNC.RECONVERGENT B0 ;  /* 0x0000000000007941 */ /* 0x000fea0003800200 */
.L_x_7:
[----:B------:R-:W2:Y:S01]  /*0d00*/  LDCU UR5, c[0x0][0x3c4] ;  /* 0x00007880ff0577ac */ /* 0x000ea20008000800 */
[----:B-----5:R-:W-:Y:S01]  /*0d10*/  LOP3.LUT R27, R28, 0x80000000, RZ, 0x3c, !PT ;  /* 0x800000001c1b7812 */ /* 0x020fe200078e3cff */
[----:B------:R-:W-:Y:S01]  /*0d20*/  BSSY.RECONVERGENT B0, `(.L_x_12) ;  /* 0x0000080000007945 */ /* 0x000fe20003800200 */
[----:B------:R-:W-:Y:S02]  /*0d30*/  LOP3.LUT R22, R29, 0x80000000, RZ, 0x3c, !PT ;  /* 0x800000001d167812 */ /* 0x000fe400078e3cff */
[----:B------:R-:W-:Y:S02]  /*0d40*/  LOP3.LUT R21, R30, 0x80000000, RZ, 0x3c, !PT ;  /* 0x800000001e157812 */ /* 0x000fe400078e3cff */
[----:B------:R-:W-:Y:S02]  /*0d50*/  LOP3.LUT R18, R31, 0x80000000, RZ, 0x3c, !PT ;  /* 0x800000001f127812 */ /* 0x000fe400078e3cff */
[----:B------:R-:W-:Y:S02]  /*0d60*/  LOP3.LUT R20, R33, 0x80000000, RZ, 0x3c, !PT ;  /* 0x8000000021147812 */ /* 0x000fe400078e3cff */
[----:B------:R-:W-:-:S02]  /*0d70*/  LOP3.LUT R23, R32, 0x80000000, RZ, 0x3c, !PT ;  /* 0x8000000020177812 */ /* 0x000fc400078e3cff */
[----:B------:R-:W-:Y:S02]  /*0d80*/  LOP3.LUT R25, R34, 0x80000000, RZ, 0x3c, !PT ;  /* 0x8000000022197812 */ /* 0x000fe400078e3cff */
[----:B------:R-:W-:Y:S02]  /*0d90*/  LOP3.LUT R17, R36, 0x80000000, RZ, 0x3c, !PT ;  /* 0x8000000024117812 */ /* 0x000fe400078e3cff */
[----:B------:R-:W-:Y:S02]  /*0da0*/  LOP3.LUT R19, R38, 0x80000000, RZ, 0x3c, !PT ;  /* 0x8000000026137812 */ /* 0x000fe400078e3cff */
[----:B--2---:R-:W-:Y:S02]  /*0db0*/  SHF.R.U32.HI R49, RZ, UR5, R27 ;  /* 0x00000005ff317c19 */ /* 0x004fe4000801161b */
[----:B------:R-:W-:Y:S02]  /*0dc0*/  SHF.R.U32.HI R52, RZ, UR5, R22 ;  /* 0x00000005ff347c19 */ /* 0x000fe40008011616 */
[----:B------:R-:W-:-:S02]  /*0dd0*/  LOP3.LUT R49, R49, UR4, RZ, 0x30, !PT ;  /* 0x0000000431317c12 */ /* 0x000fc4000f8e30ff */
[----:B------:R-:W-:Y:S02]  /*0de0*/  LOP3.LUT R52, R52, UR4, RZ, 0x30, !PT ;  /* 0x0000000434347c12 */ /* 0x000fe4000f8e30ff */
[----:B------:R-:W-:Y:S01]  /*0df0*/  SHF.R.U32.HI R56, RZ, UR5, R21 ;  /* 0x00000005ff387c19 */ /* 0x000fe20008011615 */
[--C-:B------:R-:W-:Y:S01]  /*0e00*/  IMAD R0, R49, 0x4, R5.reuse ;  /* 0x0000000431007824 */ /* 0x100fe200078e0205 */
[----:B------:R-:W-:Y:S01]  /*0e10*/  SHF.R.U32.HI R48, RZ, UR5, R18 ;  /* 0x00000005ff307c19 */ /* 0x000fe20008011612 */
[----:B------:R-:W-:Y:S01]  /*0e20*/  IMAD R6, R52, 0x4, R5 ;  /* 0x0000000434067824 */ /* 0x000fe200078e0205 */
[----:B------:R-:W-:Y:S01]  /*0e30*/  LOP3.LUT R56, R56, UR4, RZ, 0x30, !PT ;  /* 0x0000000438387c12 */ /* 0x000fe2000f8e30ff */
[----:B------:R-:W-:Y:S01]  /*0e40*/  NOP ;  /* 0x0000000000007918 */ /* 0x000fe20000000000 */
[----:B01----:R-:W-:Y:S01]  /*0e50*/  SHF.R.U32.HI R9, RZ, UR5, R20 ;  /* 0x00000005ff097c19 */ /* 0x003fe20008011614 */
[----:B------:R0:W-:Y:S01]  /*0e60*/  ATOMS.POPC.INC.32 RZ, [R0+URZ] ;  /* 0x0000000000ff7f8c */ /* 0x0001e2000d8000ff */
[----:B------:R-:W-:-:S02]  /*0e70*/  LOP3.LUT R48, R48, UR4, RZ, 0x30, !PT ;  /* 0x0000000430307c12 */ /* 0x000fc4000f8e30ff */
[----:B------:R-:W-:Y:S01]  /*0e80*/  SHF.R.U32.HI R8, RZ, UR5, R23 ;  /* 0x00000005ff087c19 */ /* 0x000fe20008011617 */
[----:B------:R1:W-:Y:S01]  /*0e90*/  ATOMS.POPC.INC.32 RZ, [R6+URZ] ;  /* 0x0000000006ff7f8c */ /* 0x0003e2000d8000ff */
[----:B------:R-:W-:Y:S02]  /*0ea0*/  SHF.R.U32.HI R11, RZ, UR5, R25 ;  /* 0x00000005ff0b7c19 */ /* 0x000fe40008011619 */
[----:B------:R-:W-:Y:S01]  /*0eb0*/  LOP3.LUT R10, R9, UR4, RZ, 0x30, !PT ;  /* 0x00000004090a7c12 */ /* 0x000fe2000f8e30ff */
[--C-:B0-----:R-:W-:Y:S01]  /*0ec0*/  IMAD R0, R56, 0x4, R5.reuse ;  /* 0x0000000438007824 */ /* 0x101fe200078e0205 */
[----:B------:R-:W-:Y:S02]  /*0ed0*/  LOP3.LUT R8, R8, UR4, RZ, 0x30, !PT ;  /* 0x0000000408087c12 */ /* 0x000fe4000f8e30ff */
[----:B------:R-:W-:Y:S01]  /*0ee0*/  LOP3.LUT R12, R11, UR4, RZ, 0x30, !PT ;  /* 0x000000040b0c7c12 */ /* 0x000fe2000f8e30ff */
[--C-:B-1----:R-:W-:Y:S01]  /*0ef0*/  IMAD R6, R48, 0x4, R5.reuse ;  /* 0x0000000430067824 */ /* 0x102fe200078e0205 */
[----:B------:R0:W-:Y:S01]  /*0f00*/  ATOMS.POPC.INC.32 RZ, [R0+URZ] ;  /* 0x0000000000ff7f8c */ /* 0x0001e2000d8000ff */
[--C-:B------:R-:W-:Y:S01]  /*0f10*/  IMAD R9, R10, 0x4, R5.reuse ;  /* 0x000000040a097824 */ /* 0x100fe200078e0205 */
[----:B------:R-:W-:Y:S01]  /*0f20*/  LOP3.LUT R10, R35, 0x80000000, RZ, 0x3c, !PT ;  /* 0x80000000230a7812 */ /* 0x000fe200078e3cff */
[--C-:B------:R-:W-:Y:S01]  /*0f30*/  IMAD R8, R8, 0x4, R5.reuse ;  /* 0x0000000408087824 */ /* 0x100fe200078e0205 */
[----:B------:R1:W-:Y:S01]  /*0f40*/  ATOMS.POPC.INC.32 RZ, [R6+URZ] ;  /* 0x0000000006ff7f8c */ /* 0x0003e2000d8000ff */
[----:B------:R-:W-:Y:S01]  /*0f50*/  IMAD R11, R12, 0x4, R5 ;  /* 0x000000040c0b7824 */ /* 0x000fe200078e0205 */
[----:B------:R-:W-:-:S02]  /*0f60*/  LOP3.LUT R12, R37, 0x80000000, RZ, 0x3c, !PT ;  /* 0x80000000250c7812 */ /* 0x000fc400078e3cff */
[----:B------:R-:W-:Y:S01]  /*0f70*/  LOP3.LUT R16, R39, 0x80000000, RZ, 0x3c, !PT ;  /* 0x8000000027107812 */ /* 0x000fe200078e3cff */
[----:B------:R-:W-:Y:S01]  /*0f80*/  ATOMS.POPC.INC.32 RZ, [R8+URZ] ;  /* 0x0000000008ff7f8c */ /* 0x000fe2000d8000ff */
[----:B0-----:R-:W-:Y:S02]  /*0f90*/  SHF.R.U32.HI R0, RZ, UR5, R10 ;  /* 0x00000005ff007c19 */ /* 0x001fe4000801160a */
[----:B-1----:R-:W-:Y:S01]  /*0fa0*/  SHF.R.U32.HI R6, RZ, UR5, R17 ;  /* 0x00000005ff067c19 */ /* 0x002fe20008011611 */
[----:B------:R0:W-:Y:S01]  /*0fb0*/  ATOMS.POPC.INC.32 RZ, [R9+URZ] ;  /* 0x0000000009ff7f8c */ /* 0x0001e2000d8000ff */
[----:B------:R-:W-:Y:S02]  /*0fc0*/  SHF.R.U32.HI R14, RZ, UR5, R19 ;  /* 0x00000005ff0e7c19 */ /* 0x000fe40008011613 */
[----:B------:R-:W-:Y:S01]  /*0fd0*/  LOP3.LUT R6, R6, UR4, RZ, 0x30, !PT ;  /* 0x0000000406067c12 */ /* 0x000fe2000f8e30ff */
[----:B------:R1:W-:Y:S01]  /*0fe0*/  ATOMS.POPC.INC.32 RZ, [R11+URZ] ;  /* 0x000000000bff7f8c */ /* 0x0003e2000d8000ff */
[----:B------:R-:W-:-:S02]  /*0ff0*/  SHF.R.U32.HI R13, RZ, UR5, R12 ;  /* 0x00000005ff0d7c19 */ /* 0x000fc4000801160c */
[----:B------:R-:W-:Y:S02]  /*1000*/  LOP3.LUT R0, R0, UR4, RZ, 0x30, !PT ;  /* 0x0000000400007c12 */ /* 0x000fe4000f8e30ff */
[----:B0-----:R-:W-:Y:S02]  /*1010*/  SHF.R.U32.HI R9, RZ, UR5, R16 ;  /* 0x00000005ff097c19 */ /* 0x001fe40008011610 */
[----:B------:R-:W-:Y:S01]  /*1020*/  LOP3.LUT R50, R14, UR4, RZ, 0x30, !PT ;  /* 0x000000040e327c12 */ /* 0x000fe2000f8e30ff */
[--C-:B------:R-:W-:Y:S01]  /*1030*/  IMAD R14, R6, 0x4, R5.reuse ;  /* 0x00000004060e7824 */ /* 0x100fe200078e0205 */
[----:B------:R-:W-:Y:S01]  /*1040*/  LOP3.LUT R8, R13, UR4, RZ, 0x30, !PT ;  /* 0x000000040d087c12 */ /* 0x000fe2000f8e30ff */
[--C-:B------:R-:W-:Y:S01]  /*1050*/  IMAD R0, R0, 0x4, R5.reuse ;  /* 0x0000000400007824 */ /* 0x100fe200078e0205 */
[----:B------:R-:W-:Y:S01]  /*1060*/  LOP3.LUT R6, R9, UR4, RZ, 0x30, !PT ;  /* 0x0000000409067c12 */ /* 0x000fe2000f8e30ff */
[--C-:B------:R-:W-:Y:S01]  /*1070*/  IMAD R50, R50, 0x4, R5.reuse ;  /* 0x0000000432327824 */ /* 0x100fe200078e0205 */
[----:B------:R-:W-:Y:S01]  /*1080*/  LOP3.LUT R9, R40, 0x80000000, RZ, 0x3c, !PT ;  /* 0x8000000028097812 */ /* 0x000fe200078e3cff */
[--C-:B------:R-:W-:Y:S01]  /*1090*/  IMAD R26, R8, 0x4, R5.reuse ;  /* 0x00000004081a7824 */ /* 0x100fe200078e0205 */
[----:B------:R0:W-:Y:S01]  /*10a0*/  ATOMS.POPC.INC.32 RZ, [R0+URZ] ;  /* 0x0000000000ff7f8c */ /* 0x0001e2000d8000ff */
[----:B------:R-:W-:Y:S01]  /*10b0*/  IMAD R51, R6, 0x4, R5 ;  /* 0x0000000406337824 */ /* 0x000fe200078e0205 */
[----:B------:R-:W-:-:S02]  /*10c0*/  LOP3.LUT R6, R43, 0x80000000, RZ, 0x3c, !PT ;  /* 0x800000002b067812 */ /* 0x000fc400078e3cff */
[----:B-1----:R-:W-:Y:S01]  /*10d0*/  LOP3.LUT R11, R44, 0x80000000, RZ, 0x3c, !PT ;  /* 0x800000002c0b7812 */ /* 0x002fe200078e3cff */
[----:B------:R1:W-:Y:S01]  /*10e0*/  ATOMS.POPC.INC.32 RZ, [R14+URZ] ;  /* 0x000000000eff7f8c */ /* 0x0003e2000d8000ff */
[----:B------:R-:W-:Y:S02]  /*10f0*/  LOP3.LUT R8, R45, 0x80000000, RZ, 0x3c, !PT ;  /* 0x800000002d087812 */ /* 0x000fe400078e3cff */
[----:B------:R-:W-:Y:S01]  /*1100*/  LOP3.LUT R13, R46, 0x80000000, RZ, 0x3c, !PT ;  /* 0x800000002e0d7812 */ /* 0x000fe200078e3cff */
[----:B------:R2:W-:Y:S01]  /*1110*/  ATOMS.POPC.INC.32 RZ, [R26+URZ] ;  /* 0x000000001aff7f8c */ /* 0x0005e2000d8000ff */
[----:B0-----:R-:W-:Y:S02]  /*1120*/  SHF.R.U32.HI R0, RZ, UR5, R9 ;  /* 0x00000005ff007c19 */ /* 0x001fe40008011609 */
[----:B------:R-:W-:Y:S01]  /*1130*/  SHF.R.U32.HI R53, RZ, UR5, R11 ;  /* 0x00000005ff357c19 */ /* 0x000fe2000801160b */
[----:B-1----:R-:W0:Y:S01]  /*1140*/  LDC.64 R14, c[0x0][0x380] ;  /* 0x0000e000ff0e7b82 */ /* 0x002e220000000a00 */
[----:B------:R-:W-:Y:S01]  /*1150*/  SHF.R.U32.HI R55, RZ, UR5, R8 ;  /* 0x00000005ff377c19 */ /* 0x000fe20008011608 */
[----:B------:R1:W-:Y:S01]  /*1160*/  ATOMS.POPC.INC.32 RZ, [R50+URZ] ;  /* 0x0000000032ff7f8c */ /* 0x0003e2000d8000ff */
[----:B------:R-:W-:-:S02]  /*1170*/  SHF.R.U32.HI R57, RZ, UR5, R13 ;  /* 0x00000005ff397c19 */ /* 0x000fc4000801160d */
[----:B--2---:R-:W-:Y:S01]  /*1180*/  SHF.R.U32.HI R26, RZ, UR5, R6 ;  /* 0x00000005ff1a7c19 */ /* 0x004fe20008011606 */
[----:B------:R2:W-:Y:S01]  /*1190*/  ATOMS.POPC.INC.32 RZ, [R51+URZ] ;  /* 0x0000000033ff7f8c */ /* 0x0005e2000d8000ff */
[----:B------:R-:W-:Y:S02]  /*11a0*/  LOP3.LUT R0, R0, UR4, RZ, 0x30, !PT ;  /* 0x0000000400007c12 */ /* 0x000fe4000f8e30ff */
[----:B------:R-:W-:Y:S02]  /*11b0*/  LOP3.LUT R54, R26, UR4, RZ, 0x30, !PT ;  /* 0x000000041a367c12 */ /* 0x000fe4000f8e30ff */
[----:B------:R-:W-:Y:S01]  /*11c0*/  LOP3.LUT R58, R53, UR4, RZ, 0x30, !PT ;  /* 0x00000004353a7c12 */ /* 0x000fe2000f8e30ff */
[--C-:B------:R-:W-:Y:S01]  /*11d0*/  IMAD R53, R0, 0x4, R5.reuse ;  /* 0x0000000400357824 */ /* 0x100fe200078e0205 */
[----:B------:R-:W-:Y:S01]  /*11e0*/  ISETP.GT.U32.AND P2, PT, R3, 0xff, PT ;  /* 0x000000ff0300780c */ /* 0x000fe20003f44070 */
[--C-:B------:R-:W-:Y:S01]  /*11f0*/  IMAD R54, R54, 0x4, R5.reuse ;  /* 0x0000000436367824 */ /* 0x100fe200078e0205 */
[----:B------:R-:W-:Y:S01]  /*1200*/  LOP3.LUT R60, R55, UR4, RZ, 0x30, !PT ;  /* 0x00000004373c7c12 */ /* 0x000fe2000f8e30ff */
[--C-:B------:R-:W-:Y:S01]  /*1210*/  IMAD R58, R58, 0x4, R5.reuse ;  /* 0x000000043a3a7824 */ /* 0x100fe200078e0205 */
[----:B------:R-:W-:Y:S01]  /*1220*/  LOP3.LUT R26, R57, UR4, RZ, 0x30, !PT ;  /* 0x00000004391a7c12 */ /* 0x000fe2000f8e30ff */
[----:B------:R3:W-:Y:S01]  /*1230*/  ATOMS.POPC.INC.32 RZ, [R53+URZ] ;  /* 0x0000000035ff7f8c */ /* 0x0007e2000d8000ff */
[----:B-1----:R-:W-:Y:S01]  /*1240*/  P2R R50, PR, RZ, 0x4 ;  /* 0x00000004ff327803 */ /* 0x002fe20000000000 */
[----:B------:R-:W-:-:S02]  /*1250*/  IMAD R60, R60, 0x4, R5 ;  /* 0x000000043c3c7824 */ /* 0x000fc400078e0205 */
[----:B------:R-:W-:Y:S01]  /*1260*/  IMAD R5, R26, 0x4, R5 ;  /* 0x000000041a057824 */ /* 0x000fe200078e0205 */
[----:B------:R3:W-:Y:S01]  /*1270*/  ATOMS.POPC.INC.32 RZ, [R54+URZ] ;  /* 0x0000000036ff7f8c */ /* 0x0007e2000d8000ff */
[----:B--2---:R-:W-:Y:S02]  /*1280*/  IMAD R51, R3, 0x4, R7 ;  /* 0x0000000403337824 */ /* 0x004fe400078e0207 */
[----:B------:R-:W-:Y:S01]  /*1290*/  IMAD.MOV.U32 R0, RZ, RZ, RZ ;  /* 0x000000ffff007224 */ /* 0x000fe200078e00ff */
[----:B------:R3:W-:Y:S04]  /*12a0*/  ATOMS.POPC.INC.32 RZ, [R58+URZ] ;  /* 0x000000003aff7f8c */ /* 0x0007e8000d8000ff */
[----:B------:R3:W-:Y:S04]  /*12b0*/  ATOMS.POPC.INC.32 RZ, [R60+URZ] ;  /* 0x000000003cff7f8c */ /* 0x0007e8000d8000ff */
[----:B------:R3:W-:Y:S01]  /*12c0*/  ATOMS.POPC.INC.32 RZ, [R5+URZ] ;  /* 0x0000000005ff7f8c */ /* 0x0007e2000d8000ff */
[----:B------:R-:W-:Y:S06]  /*12d0*/  BAR.SYNC.DEFER_BLOCKING 0x0 ;  /* 0x0000000000007b1d */ /* 0x000fec0000010000 */
[----:B------:R-:W-:Y:S05]  /*12e0*/  @P2 BRA `(.L_x_13) ;  /* 0x00000000008c2947 */ /* 0x000fea0003800000 */
[----:B------:R-:W1:Y:S04]  /*12f0*/  LDS R0, [R51] ;  /* 0x0000000033007984 */ /* 0x000e680000000800 */
[----:B---3--:R-:W2:Y:S04]  /*1300*/  LDS R5, [R51+0x400] ;  /* 0x0004000033057984 */ /* 0x008ea80000000800 */
[----:B------:R-:W3:Y:S04]  /*1310*/  LDS R53, [R51+0x800] ;  /* 0x0008000033357984 */ /* 0x000ee80000000800 */
[----:B------:R-:W4:Y:S04]  /*1320*/  LDS R55, [R51+0xc00] ;  /* 0x000c000033377984 */ /* 0x000f280000000800 */
[----:B------:R-:W5:Y:S04]  /*1330*/  LDS R57, [R51+0x1000] ;  /* 0x0010000033397984 */ /* 0x000f680000000800 */
[----:B------:R-:W0:Y:S04]  /*1340*/  LDS R59, [R51+0x1400] ;  /* 0x00140000333b7984 */ /* 0x000e280000000800 */
[----:B------:R-:W-:Y:S04]  /*1350*/  LDS R61, [R51+0x2000] ;  /* 0x00200000333d7984 */ /* 0x000fe80000000800 */
[----:B------:R-:W-:Y:S04]  /*1360*/  LDS R63, [R51+0x2400] ;  /* 0x00240000333f7984 */ /* 0x000fe80000000800 */
[----:B------:R-:W-:Y:S04]  /*1370*/  LDS R65, [R51+0x2800] ;  /* 0x0028000033417984 */ /* 0x000fe80000000800 */
[----:B------:R-:W-:Y:S04]  /*1380*/  STS [R51], RZ ;  /* 0x000000ff33007388 */ /* 0x000fe80000000800 */
[----:B-1----:R-:W-:Y:S01]  /*1390*/  STS [R51+0x400], R0 ;  /* 0x0004000033007388 */ /* 0x002fe20000000800 */
[----:B--2---:R-:W-:-:S03]  /*13a0*/  IMAD.IADD R54, R0, 0x1, R5 ;  /* 0x0000000100367824 */ /* 0x004fc600078e0205 */
[----:B------:R-:W1:Y:S01]  /*13b0*/  LDS R5, [R51+0x1800] ;  /* 0x0018000033057984 */ /* 0x000e620000000800 */
[----:B---3--:R-:W-:-:S03]  /*13c0*/  IMAD.IADD R58, R54, 0x1, R53 ;  /* 0x00000001363a7824 */ /* 0x008fc600078e0235 */
[----:B------:R-:W2:Y:S01]  /*13d0*/  LDS R53, [R51+0x1c00] ;  /* 0x001c000033357984 */ /* 0x000ea20000000800 */
[----:B----4-:R-:W-:-:S03]  /*13e0*/  IMAD.IADD R60, R58, 0x1, R55 ;  /* 0x000000013a3c7824 */ /* 0x010fc600078e0237 */
[----:B------:R1:W-:Y:S01]  /*13f0*/  STS [R51+0x800], R54 ;  /* 0x0008003633007388 */ /* 0x0003e20000000800 */
[----:B-----5:R-:W-:-:S03]  /*1400*/  IMAD.IADD R62, R60, 0x1, R57 ;  /* 0x000000013c3e7824 */ /* 0x020fc600078e0239 */
[----:B------:R-:W3:Y:S01]  /*1410*/  LDS R55, [R51+0x2c00] ;  /* 0x002c000033377984 */ /* 0x000ee20000000800 */
[----:B0-----:R-:W-:-:S03]  /*1420*/  IMAD.IADD R64, R62, 0x1, R59 ;  /* 0x000000013e407824 */ /* 0x001fc600078e023b */
[----:B------:R0:W-:Y:S04]  /*1430*/  STS [R51+0xc00], R58 ;  /* 0x000c003a33007388 */ /* 0x0001e80000000800 */
[----:B------:R4:W-:Y:S04]  /*1440*/  STS [R51+0x1000], R60 ;  /* 0x0010003c33007388 */ /* 0x0009e80000000800 */
[----:B------:R4:W-:Y:S04]  /*1450*/  STS [R51+0x1400], R62 ;  /* 0x0014003e33007388 */ /* 0x0009e80000000800 */
[----:B------:R4:W-:Y:S01]  /*1460*/  STS [R51+0x1800], R64 ;  /* 0x0018004033007388 */ /* 0x0009e20000000800 */
[----:B-1----:R-:W-:-:S04]  /*1470*/  IMAD.IADD R54, R64, 0x1, R5 ;  /* 0x0000000140367824 */ /* 0x002fc800078e0205 */
[----:B--2---:R-:W-:Y:S01]  /*1480*/  IMAD.IADD R66, R54, 0x1, R53 ;  /* 0x0000000136427824 */ /* 0x004fe200078e0235 */
[----:B------:R4:W-:Y:S03]  /*1490*/  STS [R51+0x1c00], R54 ;  /* 0x001c003633007388 */ /* 0x0009e60000000800 */
[----:B------:R-:W-:Y:S01]  /*14a0*/  IMAD.IADD R68, R66, 0x1, R61 ;  /* 0x0000000142447824 */ /* 0x000fe200078e023d */
[----:B------:R4:W-:Y:S03]  /*14b0*/  STS [R51+0x2000], R66 ;  /* 0x0020004233007388 */ /* 0x0009e60000000800 */
[----:B------:R-:W-:Y:S01]  /*14c0*/  IMAD.IADD R70, R68, 0x1, R63 ;  /* 0x0000000144467824 */ /* 0x000fe200078e023f */
[----:B------:R4:W-:Y:S03]  /*14d0*/  STS [R51+0x2400], R68 ;  /* 0x0024004433007388 */ /* 0x0009e60000000800 */
[----:B0-----:R-:W-:Y:S01]  /*14e0*/  IMAD.IADD R58, R70, 0x1, R65 ;  /* 0x00000001463a7824 */ /* 0x001fe200078e0241 */
[----:B------:R4:W-:Y:S03]  /*14f0*/  STS [R51+0x2800], R70 ;  /* 0x0028004633007388 */ /* 0x0009e60000000800 */
[----:B---3--:R-:W-:Y:S01]  /*1500*/  IMAD.IADD R0, R58, 0x1, R55 ;  /* 0x000000013a007824 */ /* 0x008fe200078e0237 */
[----:B------:R4:W-:Y:S06]  /*1510*/  STS [R51+0x2c00], R58 ;  /* 0x002c003a33007388 */ /* 0x0009ec0000000800 */
.L_x_13:
[----:B------:R-:W-:Y:S05]  /*1520*/  BSYNC.RECONVERGENT B0 ;  /* 0x0000000000007941 */ /* 0x000fea0003800200 */
.L_x_12:
[----:B------:R-:W-:Y:S01]  /*1530*/  ISETP.NE.AND P0, PT, R0, 0x1980, PT ;  /* 0x000019800000780c */ /* 0x000fe20003f05270 */
[----:B---3--:R-:W-:Y:S01]  /*1540*/  IMAD R5, R42, 0x100, R3 ;  /* 0x000001002a057824 */ /* 0x008fe200078e0203 */
[----:B------:R-:W-:Y:S01]  /*1550*/  @!P2 LOP3.LUT R53, R0, 0x40000000, RZ, 0xfc, !PT ;  /* 0x400000000035a812 */ /* 0x000fe200078efcff */
[----:B------:R-:W-:Y:S01]  /*1560*/  IMAD R41, R41, 0x11, RZ ;  /* 0x0000001129297824 */ /* 0x000fe200078e02ff */
[----:B------:R-:W-:Y:S01]  /*1570*/  ISETP.LT.U32.AND P0, PT, R3, 0x100, !P0 ;  /* 0x000001000300780c */ /* 0x000fe20004701070 */
[----:B0-----:R-:W-:-:S03]  /*1580*/  IMAD.WIDE R14, R5, 0x4, R14 ;  /* 0x00000004050e7825 */ /* 0x001fc600078e020e */
[----:B------:R-:W-:Y:S01]  /*1590*/  LOP3.LUT R57, R41, R4, RZ, 0xfc, !PT ;  /* 0x0000000429397212 */ /* 0x000fe200078efcff */
[----:B----4-:R-:W-:Y:S01]  /*15a0*/  IMAD R54, R42, 0x1980, RZ ;  /* 0x000019802a367824 */ /* 0x010fe200078e02ff */
[----:B------:R0:W-:Y:S07]  /*15b0*/  @!P2 STG.E.STRONG.SYS desc[UR6][R14.64], R53 ;  /* 0x000000350e00a986 */ /* 0x0001ee000c115906 */
[----:B------:R-:W-:Y:S06]  /*15c0*/  BAR.RED.OR.DEFER_BLOCKING 0x0, P0 ;  /* 0x0000000000007b1d */ /* 0x000fec0000014800 */
[----:B------:R-:W1:Y:S01]  /*15d0*/  B2R.RESULT RZ, P0 ;  /* 0x0000000000ff731c */ /* 0x000e620000004000 */
[----:B------:R-:W-:-:S04]  /*15e0*/  IADD3 R4, P1, PT, R54, R57, RZ ;  /* 0x0000003936047210 */ /* 0x000fc80007f3e0ff */
[----:B------:R-:W-:Y:S01]  /*15f0*/  LEA.HI.X.SX32 R55, R54, RZ, 0x1, P1 ;  /* 0x000000ff36377211 */ /* 0x000fe200008f0eff */
[----:B------:R-:W-:-:S03]  /*1600*/  IMAD.SHL.U32 R5, R4, 0x4, RZ ;  /* 0x0000000404057824 */ /* 0x000fc600078e00ff */
[----:B------:R-:W-:Y:S01]  /*1610*/  SHF.L.U64.HI R4, R4, 0x2, R55 ;  /* 0x0000000204047819 */ /* 0x000fe20000010237 */
[----:B01----:R-:W-:Y:S06]  /*1620*/  @!P0 BRA `(.L_x_14) ;  /* 0x0000001000b48947 */ /* 0x003fec0003800000 */
[----:B------:R-:W0:Y:S01]  /*1630*/  LDCU.64 UR8, c[0x0][0x3b8] ;  /* 0x00007700ff0877ac */ /* 0x000e220008000a00 */
[----:B------:R-:W-:Y:S01]  /*1640*/  BSSY B1, `(.L_x_15) ;  /* 0x0000032000017945 */ /* 0x000fe20003800000 */
[----:B------:R-:W-:Y:S01]  /*1650*/  IMAD R13, R3, 0x8, R7 ;  /* 0x00000008030d7824 */ /* 0x000fe200078e0207 */
[----:B0-----:R-:W-:-:S04]  /*1660*/  IADD3 R8, P0, PT, R5, UR8, RZ ;  /* 0x0000000805087c10 */ /* 0x001fc8000ff1e0ff */
[----:B------:R-:W-:Y:S01]  /*1670*/  IADD3.X R9, PT, PT, R4, UR9, RZ, P0, !PT ;  /* 0x0000000904097c10 */ /* 0x000fe200087fe4ff */
[----:B------:R-:W-:Y:S08]  /*1680*/  @P2 BRA `(.L_x_16) ;  /* 0x0000000000b42947 */ /* 0x000ff00003800000 */
[----:B------:R-:W0:Y:S02]  /*1690*/  LDCU.64 UR8, c[0x0][0x398] ;  /* 0x00007300ff0877ac */ /* 0x000e240008000a00 */
[----:B0-----:R-:W-:-:S04]  /*16a0*/  LEA R10, P0, R3, UR8, 0x3 ;  /* 0x00000008030a7c11 */ /* 0x001fc8000f8018ff */
[----:B------:R-:W-:-:S05]  /*16b0*/  LEA.HI.X R11, R3, UR9, RZ, 0x3, P0 ;  /* 0x00000009030b7c11 */ /* 0x000fca00080f1cff */
[----:B------:R-:W2:Y:S01]  /*16c0*/  LDG.E.64 R4, desc[UR6][R10.64] ;  /* 0x000000060a047981 */ /* 0x000ea2000c1e1b00 */
[----:B------:R-:W-:-:S04]  /*16d0*/  ISETP.GT.U32.AND P0, PT, R3, R49, PT ;  /* 0x000000310300720c */ /* 0x000fc80003f04070 */
[----:B------:R-:W-:-:S04]  /*16e0*/  SEL R17, RZ, 0x1980, !P0 ;  /* 0x00001980ff117807 */ /* 0x000fc80004000000 */
[----:B--2---:R-:W-:Y:S01]  /*16f0*/  IADD3 R4, P0, PT, R4, -R17, RZ ;  /* 0x8000001104047210 */ /* 0x004fe20007f1e0ff */
[----:B------:R-:W-:-:S03]  /*1700*/  IMAD.MOV.U32 R17, RZ, RZ, R0 ;  /* 0x000000ffff117224 */ /* 0x000fc600078e0000 */
[----:B------:R-:W-:Y:S02]  /*1710*/  IADD3.X R5, PT, PT, R5, -0x1, RZ, P0, !PT ;  /* 0xffffffff05057810 */ /* 0x000fe400007fe4ff */
[----:B------:R-:W-:-:S03]  /*1720*/  ISETP.GE.AND P0, PT, R42, 0x1, PT ;  /* 0x000000012a00780c */ /* 0x000fc60003f06270 */
[----:B------:R0:W-:Y:S10]  /*1730*/  STS.64 [R13+0x6600], R4 ;  /* 0x006600040d007388 */ /* 0x0001f40000000a00 */
[----:B------:R-:W-:Y:S05]  /*1740*/  @!P0 BRA `(.L_x_17) ;  /* 0x00000000006c8947 */ /* 0x000fea0003800000 */
[----:B------:R-:W-:Y:S01]  /*1750*/  BSSY B0, `(.L_x_18) ;  /* 0x0000019000007945 */ /* 0x000fe20003800000 */
[----:B------:R-:W-:Y:S02]  /*1760*/  IMAD.MOV.U32 R6, RZ, RZ, -0x1 ;  /* 0xffffffffff067424 */ /* 0x000fe400078e00ff */
[----:B------:R-:W-:Y:S02]  /*1770*/  IMAD.MOV.U32 R10, RZ, RZ, R42 ;  /* 0x000000ffff0a7224 */ /* 0x000fe400078e002a */
[----:B------:R-:W-:-:S07]  /*1780*/  IMAD.MOV.U32 R17, RZ, RZ, R0 ;  /* 0x000000ffff117224 */ /* 0x000fce00078e0000 */
.L_x_22:
[----:B0-----:R-:W0:Y:S01]  /*1790*/  LDC.64 R4, c[0x0][0x380] ;  /* 0x0000e000ff047b82 */ /* 0x001e220000000a00 */
[----:B------:R-:W-:Y:S01]  /*17a0*/  VIADD R19, R10, 0xffffffff ;  /* 0xffffffff0a137836 */ /* 0x000fe20000000000 */
[----:B------:R-:W-:Y:S03]  /*17b0*/  BSSY B2, `(.L_x_19) ;  /* 0x0000008000027945 */ /* 0x000fe60003800000 */
[----:B------:R-:W-:-:S04]  /*17c0*/  IMAD R11, R19, 0x100, R3 ;  /* 0x00000100130b7824 */ /* 0x000fc800078e0203 */
[----:B0-----:R-:W-:-:S07]  /*17d0*/  IMAD.WIDE R4, R11, 0x4, R4 ;  /* 0x000000040b047825 */ /* 0x001fce00078e0204 */
.L_x_20:
[----:B------:R-:W-:Y:S05]  /*17e0*/  YIELD ;  /* 0x0000000000007946 */ /* 0x000fea0003800000 */
[----:B------:R0:W-:Y:S06]  /*17f0*/  MEMBAR.SC.CTA ;  /* 0x0000000000007992 */ /* 0x0001ec0000000000 */
[----:B0-----:R-:W2:Y:S02]  /*1800*/  LDG.E.STRONG.SYS R11, desc[UR6][R4.64] ;  /* 0x00000006040b7981 */ /* 0x001ea4000c1f5900 */
[----:B--2---:R-:W-:-:S13]  /*1810*/  ISETP.NE.AND P0, PT, R11, RZ, PT ;  /* 0x000000ff0b00720c */ /* 0x004fda0003f05270 */
[----:B------:R-:W-:Y:S05]  /*1820*/  @!P0 BRA `(.L_x_20) ;  /* 0xfffffffc00ec8947 */ /* 0x000fea000383ffff */
[----:B------:R-:W-:Y:S05]  /*1830*/  BSYNC B2 ;  /* 0x0000000000027941 */ /* 0x000fea0003800000 */
.L_x_19:
[----:B------:R-:W-:Y:S01]  /*1840*/  BSSY.RECONVERGENT B2, `(.L_x_21) ;  /* 0x0000006000027945 */ /* 0x000fe20003800200 */
[C---:B------:R-:W-:Y:S02]  /*1850*/  ISETP.GT.AND P0, PT, R11.reuse, -0x1, PT ;  /* 0xffffffff0b00780c */ /* 0x040fe40003f04270 */
[----:B------:R-:W-:Y:S01]  /*1860*/  LOP3.LUT R4, R11, 0x3fffffff, RZ, 0xc0, !PT ;  /* 0x3fffffff0b047812 */ /* 0x000fe200078ec0ff */
[----:B------:R-:W-:Y:S05]  /*1870*/  WARPSYNC.EXCLUSIVE R6 ;  /* 0x0000000006007348 */ /* 0x000fea0003a00000 */
[----:B------:R-:W-:-:S05]  /*1880*/  IMAD.IADD R17, R4, 0x1, R17 ;  /* 0x0000000104117824 */ /* 0x000fca00078e0211 */
[----:B------:R-:W-:-:S07]  /*1890*/  VOTE.ANY R6, PT, P0 ;  /* 0x0000000000067806 */ /* 0x000fce00000e0100 */
[----:B------:R-:W-:Y:S05]  /*18a0*/  BSYNC.RECONVERGENT B2 ;  /* 0x0000000000027941 */ /* 0x000fea0003800200 */
.L_x_21:
[----:B------:R-:W-:Y:S01]  /*18b0*/  ISETP.GT.U32.AND P1, PT, R10, 0x1, PT ;  /* 0x000000010a00780c */ /* 0x000fe20003f24070 */
[----:B------:R-:W-:-:S12]  /*18c0*/  IMAD.MOV.U32 R10, RZ, RZ, R19 ;  /* 0x000000ffff0a7224 */ /* 0x000fd800078e0013 */
[----:B------:R-:W-:Y:S05]  /*18d0*/  @P0 BRA P1, `(.L_x_22) ;  /* 0xfffffffc00ac0947 */ /* 0x000fea000083ffff */
[----:B------:R-:W-:Y:S05]  /*18e0*/  BSYNC B0 ;  /* 0x0000000000007941 */ /* 0x000fea0003800000 */
.L_x_18:
[----:B------:R1:W2:Y:S02]  /*18f0*/  LDS.64 R4, [R13+0x6600] ;  /* 0x006600000d047984 */ /* 0x0002a40000000a00 */
.L_x_17:
[C---:B------:R-:W-:Y:S01]  /*1900*/  IMAD.IADD R19, R17.reuse, 0x1, -R0 ;  /* 0x0000000111137824 */ /* 0x040fe200078e0a00 */
[----:B------:R-:W-:-:S04]  /*1910*/  LOP3.LUT R11, R17, 0x80000000, RZ, 0xfc, !PT ;  /* 0x80000000110b7812 */ /* 0x000fc800078efcff */
[C---:B0-2---:R-:W-:Y:S01]  /*1920*/  IADD3 R4, P0, PT, R19.reuse, R4, RZ ;  /* 0x0000000413047210 */ /* 0x045fe20007f1e0ff */
[----:B------:R0:W-:Y:S03]  /*1930*/  STG.E.STRONG.SYS desc[UR6][R14.64], R11 ;  /* 0x0000000b0e007986 */ /* 0x0001e6000c115906 */
[----:B------:R-:W-:-:S05]  /*1940*/  LEA.HI.X.SX32 R5, R19, R5, 0x1, P0 ;  /* 0x0000000513057211 */ /* 0x000fca00000f0eff */
[----:B------:R0:W-:Y:S04]  /*1950*/  STS.64 [R13+0x6600], R4 ;  /* 0x006600040d007388 */ /* 0x0001e80000000a00 */
.L_x_16:
[----:B------:R-:W-:Y:S05]  /*1960*/  BSYNC B1 ;  /* 0x0000000000017941 */ /* 0x000fea0003800000 */
.L_x_15:
[----:B0-----:R-:W0:Y:S01]  /*1970*/  LDC R5, c[0x0][0x3c0] ;  /* 0x0000f000ff057b82 */ /* 0x001e220000000800 */
[----:B------:R-:W-:-:S07]  /*1980*/  IMAD R4, R49, 0x8, R7 ;  /* 0x0000000831047824 */ /* 0x000fce00078e0207 */
[----:B------:R-:W2:Y:S01]  /*1990*/  LDC.64 R16, c[0x0][0x390] ;  /* 0x0000e400ff107b82 */ /* 0x000ea20000000a00 */
[----:B0-----:R-:W-:Y:S02]  /*19a0*/  ISETP.GE.AND P0, PT, R47, R5, PT ;  /* 0x000000052f00720c */ /* 0x001fe40003f06270 */
[----:B--2---:R-:W-:-:S04]  /*19b0*/  ISETP.EQ.U32.AND P1, PT, R16, RZ, PT ;  /* 0x000000ff1000720c */ /* 0x004fc80003f22070 */
[----:B------:R-:W-:-:S04]  /*19c0*/  ISETP.EQ.OR.EX P0, PT, R17, RZ, !P0, P1 ;  /* 0x000000ff1100720c */ /* 0x000fc80004702710 */
[----:B------:R-:W-:-:S13]  /*19d0*/  ISETP.GT.U32.OR P0, PT, R3, 0xff, P0 ;  /* 0x000000ff0300780c */ /* 0x000fda0000704470 */
[----:B------:R-:W-:Y:S05]  /*19e0*/  @P0 BRA `(.L_x_23) ;  /* 0x0000000000240947 */ /* 0x000fea0003800000 */
[----:B------:R-:W0:Y:S01]  /*19f0*/  LDS.64 R10, [R13+0x6600] ;  /* 0x006600000d0a7984 */ /* 0x000e220000000a00 */
[C---:B------:R-:W-:Y:S02]  /*1a00*/  ISETP.GT.U32.AND P0, PT, R3.reuse, R49, PT ;  /* 0x000000310300720c */ /* 0x040fe40003f04070 */
[C---:B------:R-:W-:Y:S02]  /*1a10*/  LEA R6, P2, R3.reuse, R16, 0x3 ;  /* 0x0000001003067211 */ /* 0x040fe400078418ff */
[----:B------:R-:W-:Y:S02]  /*1a20*/  SEL R7, RZ, 0x1980, !P0 ;  /* 0x00001980ff077807 */ /* 0x000fe40004000000 */
[--C-:B------:R-:W-:Y:S02]  /*1a30*/  SHF.R.S32.HI R15, RZ, 0x1f, R0.reuse ;  /* 0x0000001fff0f7819 */ /* 0x100fe40000011400 */
[----:B0-----:R-:W-:Y:S02]  /*1a40*/  IADD3 R2, P0, P1, R10, R7, R0 ;  /* 0x000000070a027210 */ /* 0x001fe4000791e000 */
[----:B------:R-:W-:-:S02]  /*1a50*/  LEA.HI.X R7, R3, R17, RZ, 0x3, P2 ;  /* 0x0000001103077211 */ /* 0x000fc400010f1cff */
[----:B------:R-:W-:-:S05]  /*1a60*/  IADD3.X R3, PT, PT, R11, RZ, R15, P0, P1 ;  /* 0x000000ff0b037210 */ /* 0x000fca00007e240f */
[----:B------:R0:W-:Y:S04]  /*1a70*/  STG.E.64 desc[UR6][R6.64], R2 ;  /* 0x0000000206007986 */ /* 0x0001e8000c101b06 */
.L_x_23:
[----:B------:R-:W-:Y:S05]  /*1a80*/  WARPSYNC.ALL ;  /* 0x0000000000007948 */ /* 0x000fea0003800000 */
[----:B------:R-:W-:Y:S01]  /*1a90*/  BAR.SYNC.DEFER_BLOCKING 0x0 ;  /* 0x0000000000007b1d */ /* 0x000fe20000010000 */
[----:B------:R-:W-:-:S05]  /*1aa0*/  ISETP.GT.AND P0, PT, R47, R5, PT ;  /* 0x000000052f00720c */ /* 0x000fca0003f04270 */
[----:B0-----:R0:W2:Y:S08]  /*1ab0*/  LDS.64 R2, [R4+0x6600] ;  /* 0x0066000004027984 */ /* 0x0010b00000000a00 */
[----:B0-----:R-:W-:Y:S05]  /*1ac0*/  @P0 BRA `(.L_x_24) ;  /* 0x00000000005c0947 */ /* 0x001fea0003800000 */
[----:B------:R-:W0:Y:S01]  /*1ad0*/  LDCU.64 UR4, c[0x0][0x3a0] ;  /* 0x00007400ff0477ac */ /* 0x000e220008000a00 */
[----:B--2---:R-:W-:-:S05]  /*1ae0*/  IADD3 R0, P1, PT, R57, R2, RZ ;  /* 0x0000000239007210 */ /* 0x004fca0007f3e0ff */
[----:B------:R-:W-:Y:S01]  /*1af0*/  IMAD.X R7, RZ, RZ, R3, P1 ;  /* 0x000000ffff077224 */ /* 0x000fe200008e0603 */
[----:B0-----:R-:W-:-:S04]  /*1b00*/  LEA R2, P1, R0, UR4, 0x2 ;  /* 0x0000000400027c11 */ /* 0x001fc8000f8210ff */
[----:B------:R-:W-:-:S05]  /*1b10*/  LEA.HI.X R3, R0, UR5, R7, 0x2, P1 ;  /* 0x0000000500037c11 */ /* 0x000fca00088f1407 */
[----:B------:R2:W-:Y:S04]  /*1b20*/  STG.E desc[UR6][R2.64], R28 ;  /* 0x0000001c02007986 */ /* 0x0005e8000c101906 */
        /* <DEDUP_REMOVED lines=15> */
[----:B------:R2:W-:Y:S01]  /*1c20*/  STG.E desc[UR6][R2.64+0x800], R46 ;  /* 0x0008002e02007986 */ /* 0x0005e2000c101906 */
[----:B------:R-:W-:Y:S05]  /*1c30*/  BRA `(.L_x_25) ;  /* 0x0000000000e07947 */ /* 0x000fea0003800000 */
.L_x_24:
[----:B------:R-:W0:Y:S01]  /*1c40*/  LDCU.64 UR4, c[0x0][0x3a0] ;  /* 0x00007400ff0477ac */ /* 0x000e220008000a00 */
[----:B------:R-:W-:Y:S01]  /*1c50*/  IMAD R4, R42, -0x1980, R5 ;  /* 0xffffe6802a047824 */ /* 0x000fe200078e0205 */
[C---:B--2---:R-:W-:Y:S01]  /*1c60*/  IADD3 R0, P1, PT, R57.reuse, R2, RZ ;  /* 0x0000000239007210 */ /* 0x044fe20007f3e0ff */
[C---:B------:R-:W-:Y:S02]  /*1c70*/  VIADD R11, R57.reuse, 0x20 ;  /* 0x00000020390b7836 */ /* 0x040fe40000000000 */
[C---:B-1----:R-:W-:Y:S01]  /*1c80*/  VIADD R13, R57.reuse, 0x40 ;  /* 0x00000040390d7836 */ /* 0x042fe20000000000 */
[-C--:B------:R-:W-:Y:S01]  /*1c90*/  ISETP.GE.AND P5, PT, R57, R4.reuse, PT ;  /* 0x000000043900720c */ /* 0x080fe20003fa6270 */
[----:B------:R-:W-:Y:S01]  /*1ca0*/  IMAD.X R7, RZ, RZ, R3, P1 ;  /* 0x000000ffff077224 */ /* 0x000fe200008e0603 */
[-C--:B------:R-:W-:Y:S01]  /*1cb0*/  ISETP.GE.AND P4, PT, R11, R4.reuse, PT ;  /* 0x000000040b00720c */ /* 0x080fe20003f86270 */
[----:B------:R-:W-:Y:S01]  /*1cc0*/  VIADD R11, R57, 0x60 ;  /* 0x00000060390b7836 */ /* 0x000fe20000000000 */
[----:B------:R-:W-:Y:S01]  /*1cd0*/  ISETP.GE.AND P3, PT, R13, R4, PT ;  /* 0x000000040d00720c */ /* 0x000fe20003f66270 */
[----:B------:R-:W-:-:S02]  /*1ce0*/  VIADD R13, R57, 0x80 ;  /* 0x00000080390d7836 */ /* 0x000fc40000000000 */
[----:B------:R-:W-:Y:S01]  /*1cf0*/  VIADD R15, R57, 0xa0 ;  /* 0x000000a0390f7836 */ /* 0x000fe20000000000 */
[-C--:B------:R-:W-:Y:S01]  /*1d00*/  ISETP.GE.AND P2, PT, R11, R4.reuse, PT ;  /* 0x000000040b00720c */ /* 0x080fe20003f46270 */
[----:B------:R-:W-:Y:S01]  /*1d10*/  VIADD R11, R57, 0xc0 ;  /* 0x000000c0390b7836 */ /* 0x000fe20000000000 */
[C---:B0-----:R-:W-:Y:S02]  /*1d20*/  LEA R2, P1, R0.reuse, UR4, 0x2 ;  /* 0x0000000400027c11 */ /* 0x041fe4000f8210ff */
[-C--:B------:R-:W-:Y:S02]  /*1d30*/  ISETP.GE.AND P6, PT, R15, R4.reuse, PT ;  /* 0x000000040f00720c */ /* 0x080fe40003fc6270 */
[----:B------:R-:W-:Y:S02]  /*1d40*/  LEA.HI.X R3, R0, UR5, R7, 0x2, P1 ;  /* 0x0000000500037c11 */ /* 0x000fe400088f1407 */
[----:B------:R-:W-:Y:S01]  /*1d50*/  ISETP.GE.AND P1, PT, R13, R4, PT ;  /* 0x000000040d00720c */ /* 0x000fe20003f26270 */
[----:B------:R-:W-:-:S02]  /*1d60*/  VIADD R13, R57, 0xe0 ;  /* 0x000000e0390d7836 */ /* 0x000fc40000000000 */
[----:B------:R0:W-:Y:S01]  /*1d70*/  @!P5 STG.E desc[UR6][R2.64], R28 ;  /* 0x0000001c0200d986 */ /* 0x0001e2000c101906 */
[-C--:B------:R-:W-:Y:S01]  /*1d80*/  ISETP.GE.AND P5, PT, R11, R4.reuse, PT ;  /* 0x000000040b00720c */ /* 0x080fe20003fa6270 */
[----:B------:R-:W-:Y:S02]  /*1d90*/  VIADD R11, R57, 0x100 ;  /* 0x00000100390b7836 */ /* 0x000fe40000000000 */
[----:B------:R0:W-:Y:S01]  /*1da0*/  @!P4 STG.E desc[UR6][R2.64+0x80], R29 ;  /* 0x0000801d0200c986 */ /* 0x0001e2000c101906 */
[-C--:B------:R-:W-:Y:S01]  /*1db0*/  ISETP.GE.AND P4, PT, R13, R4.reuse, PT ;  /* 0x000000040d00720c */ /* 0x080fe20003f86270 */
[----:B------:R-:W-:Y:S02]  /*1dc0*/  VIADD R13, R57, 0x120 ;  /* 0x00000120390d7836 */ /* 0x000fe40000000000 */
[----:B------:R0:W-:Y:S01]  /*1dd0*/  @!P3 STG.E desc[UR6][R2.64+0x100], R30 ;  /* 0x0001001e0200b986 */ /* 0x0001e2000c101906 */
        /* <DEDUP_REMOVED lines=21> */
[----:B------:R-:W-:-:S03]  /*1f30*/  ISETP.GE.AND P2, PT, R13, R4, PT ;  /* 0x000000040d00720c */ /* 0x000fc60003f46270 */
[----:B------:R0:W-:Y:S01]  /*1f40*/  @!P1 STG.E desc[UR6][R2.64+0x500], R38 ;  /* 0x0005002602009986 */ /* 0x0001e2000c101906 */
[----:B------:R-:W-:-:S03]  /*1f50*/  ISETP.GE.AND P1, PT, R11, R4, PT ;  /* 0x000000040b00720c */ /* 0x000fc60003f26270 */
[----:B------:R0:W-:Y:S04]  /*1f60*/  @!P6 STG.E desc[UR6][R2.64+0x580], R39 ;  /* 0x000580270200e986 */ /* 0x0001e8000c101906 */
[----:B------:R0:W-:Y:S04]  /*1f70*/  @!P5 STG.E desc[UR6][R2.64+0x600], R40 ;  /* 0x000600280200d986 */ /* 0x0001e8000c101906 */
[----:B------:R0:W-:Y:S04]  /*1f80*/  @!P4 STG.E desc[UR6][R2.64+0x680], R43 ;  /* 0x0006802b0200c986 */ /* 0x0001e8000c101906 */
[----:B------:R0:W-:Y:S04]  /*1f90*/  @!P3 STG.E desc[UR6][R2.64+0x700], R44 ;  /* 0x0007002c0200b986 */ /* 0x0001e8000c101906 */
[----:B------:R0:W-:Y:S04]  /*1fa0*/  @!P2 STG.E desc[UR6][R2.64+0x780], R45 ;  /* 0x0007802d0200a986 */ /* 0x0001e8000c101906 */
[----:B------:R0:W-:Y:S02]  /*1fb0*/  @!P1 STG.E desc[UR6][R2.64+0x800], R46 ;  /* 0x0008002e02009986 */ /* 0x0001e4000c101906 */
.L_x_25:
[----:B------:R-:W-:Y:S05]  /*1fc0*/  @P0 BRA `(.L_x_26) ;  /* 0x0000000000480947 */ /* 0x000fea0003800000 */
[----:B------:R3:W5:Y:S04]  /*1fd0*/  LDG.E R11, desc[UR6][R8.64] ;  /* 0x00000006080b7981 */ /* 0x000768000c1e1900 */
[----:B-1----:R3:W5:Y:S04]  /*1fe0*/  LDG.E R13, desc[UR6][R8.64+0x80] ;  /* 0x00008006080d7981 */ /* 0x002768000c1e1900 */
[----:B------:R3:W5:Y:S04]  /*1ff0*/  LDG.E R15, desc[UR6][R8.64+0x100] ;  /* 0x00010006080f7981 */ /* 0x000768000c1e1900 */
[----:B------:R3:W5:Y:S04]  /*2000*/  LDG.E R17, desc[UR6][R8.64+0x180] ;  /* 0x0001800608117981 */ /* 0x000768000c1e1900 */
[----:B------:R3:W5:Y:S04]  /*2010*/  LDG.E R19, desc[UR6][R8.64+0x200] ;  /* 0x0002000608137981 */ /* 0x000768000c1e1900 */
[----:B------:R3:W5:Y:S04]  /*2020*/  LDG.E R21, desc[UR6][R8.64+0x280] ;  /* 0x0002800608157981 */ /* 0x000768000c1e1900 */
[----:B------:R3:W5:Y:S04]  /*2030*/  LDG.E R23, desc[UR6][R8.64+0x300] ;  /* 0x0003000608177981 */ /* 0x000768000c1e1900 */
[----:B------:R3:W5:Y:S04]  /*2040*/  LDG.E R25, desc[UR6][R8.64+0x380] ;  /* 0x0003800608197981 */ /* 0x000768000c1e1900 */
[----:B------:R3:W5:Y:S04]  /*2050*/  LDG.E R27, desc[UR6][R8.64+0x400] ;  /* 0x00040006081b7981 */ /* 0x000768000c1e1900 */
[----:B0-2---:R3:W5:Y:S04]  /*2060*/  LDG.E R29, desc[UR6][R8.64+0x480] ;  /* 0x00048006081d7981 */ /* 0x005768000c1e1900 */
        /* <DEDUP_REMOVED lines=8> */
.L_x_26:
[----:B------:R-:W-:Y:S02]  /*20f0*/  IMAD.IADD R54, R5, 0x1, -R54 ;  /* 0x0000000105367824 */ /* 0x000fe400078e0a36 */
[C---:B0-2---:R-:W-:Y:S02]  /*2100*/  VIADD R3, R57.reuse, 0x20 ;  /* 0x0000002039037836 */ /* 0x045fe40000000000 */
[C---:B------:R-:W-:Y:S01]  /*2110*/  VIADD R45, R57.reuse, 0x40 ;  /* 0x00000040392d7836 */ /* 0x040fe20000000000 */
[CC--:B------:R-:W-:Y:S01]  /*2120*/  ISETP.GE.AND P5, PT, R57.reuse, R54.reuse, PT ;  /* 0x000000363900720c */ /* 0x0c0fe20003fa6270 */
[----:B------:R-:W-:Y:S01]  /*2130*/  VIADD R47, R57, 0x80 ;  /* 0x00000080392f7836 */ /* 0x000fe20000000000 */
[-C--:B------:R-:W-:Y:S01]  /*2140*/  ISETP.GE.AND P4, PT, R3, R54.reuse, PT ;  /* 0x000000360300720c */ /* 0x080fe20003f86270 */
[----:B------:R-:W-:Y:S01]  /*2150*/  VIADD R3, R57, 0x60 ;  /* 0x0000006039037836 */ /* 0x000fe20000000000 */
[-C--:B------:R-:W-:Y:S01]  /*2160*/  ISETP.GE.AND P3, PT, R45, R54.reuse, PT ;  /* 0x000000362d00720c */ /* 0x080fe20003f66270 */
[----:B------:R-:W-:Y:S01]  /*2170*/  VIADD R45, R57, 0xa0 ;  /* 0x000000a0392d7836 */ /* 0x000fe20000000000 */
[----:B------:R-:W-:-:S02]  /*2180*/  ISETP.GE.AND P1, PT, R47, R54, PT ;  /* 0x000000362f00720c */ /* 0x000fc40003f26270 */
[-C--:B------:R-:W-:Y:S01]  /*2190*/  ISETP.GE.AND P2, PT, R3, R54.reuse, PT ;  /* 0x000000360300720c */ /* 0x080fe20003f46270 */
[----:B------:R-:W-:Y:S01]  /*21a0*/  VIADD R3, R57, 0xc0 ;  /* 0x000000c039037836 */ /* 0x000fe20000000000 */
[-C--:B------:R-:W-:Y:S01]  /*21b0*/  ISETP.GE.AND P6, PT, R45, R54.reuse, PT ;  /* 0x000000362d00720c */ /* 0x080fe20003fc6270 */
[----:B------:R-:W-:Y:S02]  /*21c0*/  VIADD R45, R57, 0xe0 ;  /* 0x000000e0392d7836 */ /* 0x000fe40000000000 */
[----:B------:R0:W5:Y:S01]  /*21d0*/  @!P5 LDG.E R11, desc[UR6][R8.64] ;  /* 0x00000006080bd981 */ /* 0x000162000c1e1900 */
[-C--:B------:R-:W-:Y:S01]  /*21e0*/  ISETP.GE.AND P5, PT, R3, R54.reuse, PT ;  /* 0x000000360300720c */ /* 0x080fe20003fa6270 */
[----:B------:R-:W-:Y:S02]  /*21f0*/  VIADD R3, R57, 0x100 ;  /* 0x0000010039037836 */ /* 0x000fe40000000000 */
[----:B-1----:R0:W5:Y:S01]  /*2200*/  @!P4 LDG.E R13, desc[UR6][R8.64+0x80] ;  /* 0x00008006080dc981 */ /* 0x002162000c1e1900 */
[----:B------:R-:W-:Y:S01]  /*2210*/  ISETP.GE.AND P4, PT, R45, R54, PT ;  /* 0x000000362d00720c */ /* 0x000fe20003f86270 */
[----:B------:R-:W-:-:S02]  /*2220*/  VIADD R45, R57, 0x120 ;  /* 0x00000120392d7836 */ /* 0x000fc40000000000 */
[----:B------:R0:W5:Y:S01]  /*2230*/  @!P3 LDG.E R15, desc[UR6][R8.64+0x100] ;  /* 0x00010006080fb981 */ /* 0x000162000c1e1900 */
[-C--:B------:R-:W-:Y:S01]  /*2240*/  ISETP.GE.AND P3, PT, R3, R54.reuse, PT ;  /* 0x000000360300720c */ /* 0x080fe20003f66270 */
[----:B------:R-:W-:Y:S02]  /*2250*/  VIADD R3, R57, 0x140 ;  /* 0x0000014039037836 */ /* 0x000fe40000000000 */
[----:B------:R0:W5:Y:S01]  /*2260*/  @!P2 LDG.E R17, desc[UR6][R8.64+0x180] ;  /* 0x000180060811a981 */ /* 0x000162000c1e1900 */
[-C--:B------:R-:W-:Y:S01]  /*2270*/  ISETP.GE.AND P2, PT, R45, R54.reuse, PT ;  /* 0x000000362d00720c */ /* 0x080fe20003f46270 */
[----:B------:R-:W-:Y:S02]  /*2280*/  VIADD R45, R57, 0x160 ;  /* 0x00000160392d7836 */ /* 0x000fe40000000000 */
[----:B------:R0:W5:Y:S01]  /*2290*/  @!P1 LDG.E R19, desc[UR6][R8.64+0x200] ;  /* 0x0002000608139981 */ /* 0x000162000c1e1900 */
        /* <DEDUP_REMOVED lines=15> */
[----:B------:R-:W-:-:S03]  /*2390*/  ISETP.GE.AND P2, PT, R45, R54, PT ;  /* 0x000000362d00720c */ /* 0x000fc60003f46270 */
[----:B------:R0:W5:Y:S01]  /*23a0*/  @!P1 LDG.E R31, desc[UR6][R8.64+0x500] ;  /* 0x00050006081f9981 */ /* 0x000162000c1e1900 */
[----:B------:R-:W-:-:S03]  /*23b0*/  ISETP.GE.AND P1, PT, R3, R54, PT ;  /* 0x000000360300720c */ /* 0x000fc60003f26270 */
[----:B------:R0:W5:Y:S04]  /*23c0*/  @!P6 LDG.E R33, desc[UR6][R8.64+0x580] ;  /* 0x000580060821e981 */ /* 0x000168000c1e1900 */
[----:B------:R0:W5:Y:S04]  /*23d0*/  @!P5 LDG.E R35, desc[UR6][R8.64+0x600] ;  /* 0x000600060823d981 */ /* 0x000168000c1e1900 */
[----:B------:R0:W5:Y:S04]  /*23e0*/  @!P4 LDG.E R37, desc[UR6][R8.64+0x680] ;  /* 0x000680060825c981 */ /* 0x000168000c1e1900 */
[----:B------:R0:W5:Y:S04]  /*23f0*/  @!P3 LDG.E R39, desc[UR6][R8.64+0x700] ;  /* 0x000700060827b981 */ /* 0x000168000c1e1900 */
[----:B------:R0:W5:Y:S04]  /*2400*/  @!P2 LDG.E R41, desc[UR6][R8.64+0x780] ;  /* 0x000780060829a981 */ /* 0x000168000c1e1900 */
[----:B------:R0:W5:Y:S02]  /*2410*/  @!P1 LDG.E R43, desc[UR6][R8.64+0x800] ;  /* 0x00080006082b9981 */ /* 0x000164000c1e1900 */
.L_x_27:
[----:B------:R-:W-:Y:S05]  /*2420*/  @P0 BRA `(.L_x_28) ;  /* 0x0000000000540947 */ /* 0x000fea0003800000 */
[----:B------:R-:W1:Y:S02]  /*2430*/  LDCU.64 UR4, c[0x0][0x3b0] ;  /* 0x00007600ff0477ac */ /* 0x000e640008000a00 */
[----:B-1----:R-:W-:-:S04]  /*2440*/  LEA R2, P0, R0, UR4, 0x2 ;  /* 0x0000000400027c11 */ /* 0x002fc8000f8010ff */
[----:B------:R-:W-:-:S05]  /*2450*/  LEA.HI.X R3, R0, UR5, R7, 0x2, P0 ;  /* 0x0000000500037c11 */ /* 0x000fca00080f1407 */
[----:B-----5:R-:W-:Y:S04]  /*2460*/  STG.E desc[UR6][R2.64], R11 ;  /* 0x0000000b02007986 */ /* 0x020fe8000c101906 */
[----:B------:R-:W-:Y:S04]  /*2470*/  STG.E desc[UR6][R2.64+0x80], R13 ;  /* 0x0000800d02007986 */ /* 0x000fe8000c101906 */
        /* <DEDUP_REMOVED lines=14> */
[----:B------:R-:W-:Y:S01]  /*2560*/  STG.E desc[UR6][R2.64+0x800], R43 ;  /* 0x0008002b02007986 */ /* 0x000fe2000c101906 */
[----:B------:R-:W-:Y:S05]  /*2570*/  EXIT ;  /* 0x000000000000794d */ /* 0x000fea0003800000 */
.L_x_28:
[----:B------:R-:W1:Y:S01]  /*2580*/  LDCU.64 UR4, c[0x0][0x3b0] ;  /* 0x00007600ff0477ac */ /* 0x000e620008000a00 */
[----:B------:R-:W-:Y:S02]  /*2590*/  IMAD R42, R42, -0x1980, R5 ;  /* 0xffffe6802a2a7824 */ /* 0x000fe400078e0205 */
[C---:B------:R-:W-:Y:S02]  /*25a0*/  VIADD R5, R57.reuse, 0x40 ;  /* 0x0000004039057836 */ /* 0x040fe40000000000 */
[C---:B------:R-:W-:Y:S01]  /*25b0*/  VIADD R3, R57.reuse, 0x20 ;  /* 0x0000002039037836 */ /* 0x040fe20000000000 */
[CC--:B------:R-:W-:Y:S01]  /*25c0*/  ISETP.GE.AND P3, PT, R57.reuse, R42.reuse, PT ;  /* 0x0000002a3900720c */ /* 0x0c0fe20003f66270 */
[----:B0--3--:R-:W-:Y:S01]  /*25d0*/  VIADD R9, R57, 0x60 ;  /* 0x0000006039097836 */ /* 0x009fe20000000000 */
[-C--:B------:R-:W-:Y:S01]  /*25e0*/  ISETP.GE.AND P1, PT, R5, R42.reuse, PT ;  /* 0x0000002a0500720c */ /* 0x080fe20003f26270 */
[----:B------:R-:W-:Y:S01]  /*25f0*/  VIADD R5, R57, 0x80 ;  /* 0x0000008039057836 */ /* 0x000fe20000000000 */
[-C--:B------:R-:W-:Y:S01]  /*2600*/  ISETP.GE.AND P2, PT, R3, R42.reuse, PT ;  /* 0x0000002a0300720c */ /* 0x080fe20003f46270 */
[----:B------:R-:W-:Y:S01]  /*2610*/  VIADD R45, R57, 0xc0 ;  /* 0x000000c0392d7836 */ /* 0x000fe20000000000 */
[-C--:B------:R-:W-:Y:S01]  /*2620*/  ISETP.GE.AND P0, PT, R9, R42.reuse, PT ;  /* 0x0000002a0900720c */ /* 0x080fe20003f06270 */
[----:B------:R-:W-:Y:S01]  /*2630*/  VIADD R9, R57, 0xa0 ;  /* 0x000000a039097836 */ /* 0x000fe20000000000 */
[----:B------:R-:W-:Y:S01]  /*2640*/  ISETP.GE.AND P6, PT, R5, R42, PT ;  /* 0x0000002a0500720c */ /* 0x000fe20003fc6270 */
[----:B------:R-:W-:Y:S01]  /*2650*/  VIADD R5, R57, 0xe0 ;  /* 0x000000e039057836 */ /* 0x000fe20000000000 */
[----:B-1----:R-:W-:-:S02]  /*2660*/  LEA R2, P4, R0, UR4, 0x2 ;  /* 0x0000000400027c11 */ /* 0x002fc4000f8810ff */
[-C--:B------:R-:W-:Y:S02]  /*2670*/  ISETP.GE.AND P5, PT, R9, R42.reuse, PT ;  /* 0x0000002a0900720c */ /* 0x080fe40003fa6270 */
[----:B------:R-:W-:Y:S01]  /*2680*/  LEA.HI.X R3, R0, UR5, R7, 0x2, P4 ;  /* 0x0000000500037c11 */ /* 0x000fe2000a0f1407 */
[----:B------:R-:W-:Y:S01]  /*2690*/  VIADD R7, R57, 0x100 ;  /* 0x0000010039077836 */ /* 0x000fe20000000000 */
[----:B------:R-:W-:-:S03]  /*26a0*/  ISETP.GE.AND P4, PT, R45, R42, PT ;  /* 0x0000002a2d00720c */ /* 0x000fc60003f86270 */
[----:B-----5:R0:W-:Y:S01]  /*26b0*/  @!P3 STG.E desc[UR6][R2.64], R11 ;  /* 0x0000000b0200b986 */ /* 0x0201e2000c101906 */
        /* <DEDUP_REMOVED lines=19> */
[C---:B------:R-:W-:Y:S02]  /*27f0*/  VIADD R5, R57.reuse, 0x1e0 ;  /* 0x000001e039057836 */ /* 0x040fe40000000000 */
[----:B------:R-:W-:Y:S01]  /*2800*/  VIADD R57, R57, 0x200 ;  /* 0x0000020039397836 */ /* 0x000fe20000000000 */
[----:B------:R0:W-:Y:S01]  /*2810*/  @!P3 STG.E desc[UR6][R2.64+0x380], R25 ;  /* 0x000380190200b986 */ /* 0x0001e2000c101906 */
[----:B------:R-:W-:-:S03]  /*2820*/  ISETP.GE.AND P3, PT, R7, R42, PT ;  /* 0x0000002a0700720c */ /* 0x000fc60003f66270 */
        /* <DEDUP_REMOVED lines=9> */
[----:B------:R0:W-:Y:S01]  /*28c0*/  @!P2 STG.E desc[UR6][R2.64+0x780], R41 ;  /* 0x000780290200a986 */ /* 0x0001e2000c101906 */
[----:B------:R-:W-:Y:S05]  /*28d0*/  @P1 EXIT ;  /* 0x000000000000194d */ /* 0x000fea0003800000 */
[----:B------:R-:W-:Y:S01]  /*28e0*/  STG.E desc[UR6][R2.64+0x800], R43 ;  /* 0x0008002b02007986 */ /* 0x000fe2000c101906 */
[----:B------:R-:W-:Y:S05]  /*28f0*/  EXIT ;  /* 0x000000000000794d */ /* 0x000fea0003800000 */
.L_x_14:
[----:B------:R-:W-:Y:S01]  /*2900*/  IMAD.MOV.U32 R2, RZ, RZ, RZ ;  /* 0x000000ffff027224 */ /* 0x000fe200078e00ff */
[C---:B------:R-:W-:Y:S01]  /*2910*/  ISETP.GT.U32.AND P0, PT, R3.reuse, 0x1f, PT ;  /* 0x0000001f0300780c */ /* 0x040fe20003f04070 */
[----:B------:R-:W-:Y:S05]  /*2920*/  WARPSYNC.ALL ;  /* 0x0000000000007948 */ /* 0x000fea0003800000 */
[----:B------:R-:W-:-:S04]  /*2930*/  IMAD.HI.U32 R14, R3, 0x15555556, R2 ;  /* 0x15555556030e7827 */ /* 0x000fc800078e0002 */
[----:B------:R-:W-:-:S05]  /*2940*/  IMAD R15, R14, 0x4, R7 ;  /* 0x000000040e0f7824 */ /* 0x000fca00078e0207 */
[----:B------:R0:W-:Y:S01]  /*2950*/  STS [R15+0x3410], R0 ;  /* 0x003410000f007388 */ /* 0x0001e20000000800 */
[----:B------:R-:W-:Y:S06]  /*2960*/  BAR.SYNC.DEFER_BLOCKING 0x0 ;  /* 0x0000000000007b1d */ /* 0x000fec0000010000 */
[----:B------:R-:W-:Y:S05]  /*2970*/  @P0 BRA `(.L_x_29) ;  /* 0x0000000000dc0947 */ /* 0x000fea0003800000 */
[----:B------:R-:W-:Y:S01]  /*2980*/  IMAD R14, R3, 0x34, R7 ;  /* 0x00000034030e7824 */ /* 0x000fe200078e0207 */
[----:B------:R-:W-:-:S04]  /*2990*/  UMOV UR8, 0xffffffff ;  /* 0xffffffff00087882 */ /* 0x000fc80000000000 */
[----:B------:R-:W-:Y:S04]  /*29a0*/  LDS R28, [R14+0x3410] ;  /* 0x003410000e1c7984 */ /* 0x000fe80000000800 */
[----:B------:R-:W-:Y:S04]  /*29b0*/  LDS R29, [R14+0x3414] ;  /* 0x003414000e1d7984 */ /* 0x000fe80000000800 */
[----:B------:R-:W1:Y:S04]  /*29c0*/  LDS R30, [R14+0x3418] ;  /* 0x003418000e1e7984 */ /* 0x000e680000000800 */
[----:B------:R-:W-:Y:S04]  /*29d0*/  LDS R31, [R14+0x341c] ;  /* 0x00341c000e1f7984 */ /* 0x000fe80000000800 */
[----:B------:R-:W2:Y:S04]  /*29e0*/  LDS R32, [R14+0x3420] ;  /* 0x003420000e207984 */ /* 0x000ea80000000800 */
[----:B------:R-:W-:Y:S04]  /*29f0*/  LDS R33, [R14+0x3424] ;  /* 0x003424000e217984 */ /* 0x000fe80000000800 */
[----:B------:R-:W3:Y:S04]  /*2a00*/  LDS R34, [R14+0x3428] ;  /* 0x003428000e227984 */ /* 0x000ee80000000800 */
[----:B------:R-:W-:Y:S04]  /*2a10*/  LDS R35, [R14+0x342c] ;  /* 0x00342c000e237984 */ /* 0x000fe80000000800 */
[----:B------:R-:W4:Y:S04]  /*2a20*/  LDS R36, [R14+0x3430] ;  /* 0x003430000e247984 */ /* 0x000f280000000800 */
[----:B------:R-:W-:Y:S04]  /*2a30*/  LDS R37, [R14+0x3434] ;  /* 0x003434000e257984 */ /* 0x000fe80000000800 */
[----:B------:R-:W5:Y:S04]  /*2a40*/  LDS R38, [R14+0x3438] ;  /* 0x003438000e267984 */ /* 0x000f680000000800 */
[----:B------:R-:W0:Y:S01]  /*2a50*/  LDS R39, [R14+0x343c] ;  /* 0x00343c000e277984 */ /* 0x000e220000000800 */
[----:B-1----:R-:W-:-:S04]  /*2a60*/  IADD3 R40, PT, PT, R30, R29, R28 ;  /* 0x0000001d1e287210 */ /* 0x002fc80007ffe01c */
[----:B--2---:R-:W-:-:S04]  /*2a70*/  IADD3 R40, PT, PT, R32, R40, R31 ;  /* 0x0000002820287210 */ /* 0x004fc80007ffe01f */
[----:B---3--:R-:W-:-:S04]  /*2a80*/  IADD3 R40, PT, PT, R34, R40, R33 ;  /* 0x0000002822287210 */ /* 0x008fc80007ffe021 */
[----:B----4-:R-:W-:-:S04]  /*2a90*/  IADD3 R40, PT, PT, R36, R40, R35 ;  /* 0x0000002824287210 */ /* 0x010fc80007ffe023 */
[----:B-----5:R-:W-:-:S05]  /*2aa0*/  IADD3 R40, PT, PT, R38, R40, R37 ;  /* 0x0000002826287210 */ /* 0x020fca0007ffe025 */
[----:B0-----:R-:W-:Y:S01]  /*2ab0*/  IMAD.IADD R39, R39, 0x1, R40 ;  /* 0x0000000127277824 */ /* 0x001fe200078e0228 */
[----:B------:R-:W-:Y:S06]  /*2ac0*/  BRA.DIV UR8, `(.L_x_30) ;  /* 0x0000007a08547947 */ /* 0x000fec000b800000 */
[----:B------:R-:W0:Y:S02]  /*2ad0*/  SHFL.UP P0, R40, R39, 0x1, RZ ;  /* 0x0420000027287989 */ /* 0x000e2400000000ff */
[----:B0-----:R-:W-:-:S05]  /*2ae0*/  @P0 IMAD.IADD R40, R39, 0x1, R40 ;  /* 0x0000000127280824 */ /* 0x001fca00078e0228 */
[----:B------:R-:W0:Y:S02]  /*2af0*/  SHFL.UP P0, R43, R40, 0x2, RZ ;  /* 0x04400000282b7989 */ /* 0x000e2400000000ff */
[----:B0-----:R-:W-:-:S05]  /*2b00*/  @P0 IMAD.IADD R43, R40, 0x1, R43 ;  /* 0x00000001282b0824 */ /* 0x001fca00078e022b */
[----:B------:R-:W0:Y:S02]  /*2b10*/  SHFL.UP P0, R44, R43, 0x4, RZ ;  /* 0x048000002b2c7989 */ /* 0x000e2400000000ff */
[----:B0-----:R-:W-:-:S05]  /*2b20*/  @P0 IMAD.IADD R44, R43, 0x1, R44 ;  /* 0x000000012b2c0824 */ /* 0x001fca00078e022c */
[----:B------:R-:W0:Y:S02]  /*2b30*/  SHFL.UP P0, R45, R44, 0x8, RZ ;  /* 0x050000002c2d7989 */ /* 0x000e2400000000ff */
[----:B0-----:R-:W-:-:S05]  /*2b40*/  @P0 IMAD.IADD R45, R44, 0x1, R45 ;  /* 0x000000012c2d0824 */ /* 0x001fca00078e022d */
[----:B------:R0:W1:Y:S02]  /*2b50*/  SHFL.UP P0, R46, R45, 0x10, RZ ;  /* 0x060000002d2e7989 */ /* 0x00006400000000ff */
.L_x_120:
[----:B-1----:R-:W-:-:S04]  /*2b60*/  @P0 IMAD.IADD R46, R45, 0x1, R46 ;  /* 0x000000012d2e0824 */ /* 0x002fc800078e022e */
[----:B------:R-:W-:-:S04]  /*2b70*/  IMAD.IADD R39, R46, 0x1, -R39 ;  /* 0x000000012e277824 */ /* 0x000fc800078e0a27 */
[----:B------:R-:W-:Y:S01]  /*2b80*/  IMAD.IADD R28, R28, 0x1, R39 ;  /* 0x000000011c1c7824 */ /* 0x000fe200078e0227 */
[----:B------:R1:W-:Y:S03]  /*2b90*/  STS [R14+0x3410], R39 ;  /* 0x003410270e007388 */ /* 0x0003e60000000800 */
        /* <DEDUP_REMOVED lines=19> */
[----:B------:R1:W-:Y:S04]  /*2cd0*/  STS [R14+0x3438], R37 ;  /* 0x003438250e007388 */ /* 0x0003e80000000800 */
[----:B------:R1:W-:Y:S02]  /*2ce0*/  STS [R14+0x343c], R43 ;  /* 0x00343c2b0e007388 */ /* 0x0003e40000000800 */
.L_x_29:
[----:B------:R-:W-:Y:S05]  /*2cf0*/  WARPSYNC.ALL ;  /* 0x0000000000007948 */ /* 0x000fea0003800000 */
[----:B------:R-:W-:Y:S01]  /*2d00*/  BAR.SYNC.DEFER_BLOCKING 0x0 ;  /* 0x0000000000007b1d */ /* 0x000fe20000010000 */
[----:B------:R-:W-:Y:S02]  /*2d10*/  ISETP.NE.AND P0, PT, R50, RZ, PT ;  /* 0x000000ff3200720c */ /* 0x000fe40003f05270 */
[----:B-1----:R-:W-:-:S03]  /*2d20*/  SHF.R.U32.HI R28, RZ, UR5, R27 ;  /* 0x00000005ff1c7c19 */ /* 0x002fc6000801161b */
[----:B------:R-:W-:Y:S01]  /*2d30*/  BSSY.RECONVERGENT B0, `(.L_x_31) ;  /* 0x0000028000007945 */ /* 0x000fe20003800200 */
[----:B------:R-:W-:Y:S01]  /*2d40*/  LOP3.LUT R28, R28, UR4, RZ, 0x30, !PT ;  /* 0x000000041c1c7c12 */ /* 0x000fe2000f8e30ff */
[----:B0-----:R-:W0:Y:S06]  /*2d50*/  LDS R15, [R15+0x3410] ;  /* 0x003410000f0f7984 */ /* 0x001e2c0000000800 */
[----:B------:R-:W-:Y:S05]  /*2d60*/  @P0 BRA `(.L_x_32) ;  /* 0x0000000000900947 */ /* 0x000fea0003800000 */
[----:B------:R-:W0:Y:S04]  /*2d70*/  LDS R14, [R51] ;  /* 0x00000000330e7984 */ /* 0x000e280000000800 */
[----:B------:R-:W1:Y:S04]  /*2d80*/  LDS R30, [R51+0x400] ;  /* 0x00040000331e7984 */ /* 0x000e680000000800 */
[----:B------:R-:W2:Y:S04]  /*2d90*/  LDS R32, [R51+0x800] ;  /* 0x0008000033207984 */ /* 0x000ea80000000800 */
[----:B------:R-:W3:Y:S04]  /*2da0*/  LDS R34, [R51+0xc00] ;  /* 0x000c000033227984 */ /* 0x000ee80000000800 */
[----:B------:R-:W4:Y:S04]  /*2db0*/  LDS R36, [R51+0x1000] ;  /* 0x0010000033247984 */ /* 0x000f280000000800 */
[----:B------:R-:W5:Y:S04]  /*2dc0*/  LDS R38, [R51+0x1400] ;  /* 0x0014000033267984 */ /* 0x000f680000000800 */
[----:B------:R-:W5:Y:S04]  /*2dd0*/  LDS R40, [R51+0x1800] ;  /* 0x0018000033287984 */ /* 0x000f680000000800 */
[----:B------:R-:W5:Y:S04]  /*2de0*/  LDS R44, [R51+0x1c00] ;  /* 0x001c0000332c7984 */ /* 0x000f680000000800 */
[----:B------:R-:W5:Y:S04]  /*2df0*/  LDS R46, [R51+0x2000] ;  /* 0x00200000332e7984 */ /* 0x000f680000000800 */
[----:B------:R-:W5:Y:S04]  /*2e00*/  LDS R58, [R51+0x2400] ;  /* 0x00240000333a7984 */ /* 0x000f680000000800 */
[----:B------:R-:W5:Y:S01]  /*2e10*/  LDS R60, [R51+0x2800] ;  /* 0x00280000333c7984 */ /* 0x000f620000000800 */
[----:B0-----:R-:W-:-:S03]  /*2e20*/  IMAD.IADD R14, R15, 0x1, R14 ;  /* 0x000000010f0e7824 */ /* 0x001fc600078e020e */
[----:B------:R-:W0:Y:S01]  /*2e30*/  LDS R62, [R51+0x2c00] ;  /* 0x002c0000333e7984 */ /* 0x000e220000000800 */
[C---:B-1----:R-:W-:Y:S02]  /*2e40*/  IMAD.IADD R30, R15.reuse, 0x1, R30 ;  /* 0x000000010f1e7824 */ /* 0x042fe400078e021e */
[C---:B--2---:R-:W-:Y:S01]  /*2e50*/  IMAD.IADD R32, R15.reuse, 0x1, R32 ;  /* 0x000000010f207824 */ /* 0x044fe200078e0220 */
[----:B------:R1:W-:Y:S01]  /*2e60*/  STS [R51], R14 ;  /* 0x0000000e33007388 */ /* 0x0003e20000000800 */
[----:B---3--:R-:W-:-:S03]  /*2e70*/  IMAD.IADD R34, R15, 0x1, R34 ;  /* 0x000000010f227824 */ /* 0x008fc600078e0222 */
[----:B------:R1:W-:Y:S01]  /*2e80*/  STS [R51+0x400], R30 ;  /* 0x0004001e33007388 */ /* 0x0003e20000000800 */
[----:B----4-:R-:W-:-:S03]  /*2e90*/  IMAD.IADD R36, R15, 0x1, R36 ;  /* 0x000000010f247824 */ /* 0x010fc600078e0224 */
[----:B------:R1:W-:Y:S01]  /*2ea0*/  STS [R51+0x800], R32 ;  /* 0x0008002033007388 */ /* 0x0003e20000000800 */
[----:B-----5:R-:W-:-:S03]  /*2eb0*/  IMAD.IADD R38, R15, 0x1, R38 ;  /* 0x000000010f267824 */ /* 0x020fc600078e0226 */
[----:B------:R1:W-:Y:S01]  /*2ec0*/  STS [R51+0xc00], R34 ;  /* 0x000c002233007388 */ /* 0x0003e20000000800 */
[----:B------:R-:W-:-:S03]  /*2ed0*/  IMAD.IADD R40, R15, 0x1, R40 ;  /* 0x000000010f287824 */ /* 0x000fc600078e0228 */
        /* <DEDUP_REMOVED lines=9> */
[----:B0-----:R-:W-:-:S03]  /*2f70*/  IMAD.IADD R62, R15, 0x1, R62 ;  /* 0x000000010f3e7824 */ /* 0x001fc600078e023e */
[----:B------:R1:W-:Y:S04]  /*2f80*/  STS [R51+0x2400], R58 ;  /* 0x0024003a33007388 */ /* 0x0003e80000000800 */
[----:B------:R1:W-:Y:S04]  /*2f90*/  STS [R51+0x2800], R60 ;  /* 0x0028003c33007388 */ /* 0x0003e80000000800 */
[----:B------:R1:W-:Y:S02]  /*2fa0*/  STS [R51+0x2c00], R62 ;  /* 0x002c003e33007388 */ /* 0x0003e40000000800 */
.L_x_32:
[----:B------:R-:W-:Y:S05]  /*2fb0*/  BSYNC.RECONVERGENT B0 ;  /* 0x0000000000007941 */ /* 0x000fea0003800200 */
.L_x_31:
[----:B------:R-:W-:Y:S01]  /*2fc0*/  BAR.SYNC.DEFER_BLOCKING 0x0 ;  /* 0x0000000000007b1d */ /* 0x000fe20000010000 */
[----:B------:R-:W-:Y:S01]  /*2fd0*/  R2P PR, R28, 0x7f ;  /* 0x0000007f1c007804 */ /* 0x000fe20000000000 */
[----:B------:R-:W-:-:S04]  /*2fe0*/  IMAD.MOV.U32 R47, RZ, RZ, RZ ;  /* 0x000000ffff2f7224 */ /* 0x000fc800078e00ff */
[----:B------:R-:W-:Y:S08]  /*2ff0*/  BSSY.RECONVERGENT B0, `(.L_x_33) ;  /* 0x0000024000007945 */ /* 0x000ff00003800200 */
[----:B-1----:R-:W-:Y:S02]  /*3000*/  VOTE.ANY R14, PT, P0 ;  /* 0x00000000000e7806 */ /* 0x002fe400000e0100 */
[----:B------:R-:W-:-:S02]  /*3010*/  VOTE.ANY R29, PT, P1 ;  /* 0x00000000001d7806 */ /* 0x000fc400008e0100 */
[----:B------:R-:W-:Y:S02]  /*3020*/  @!P0 LOP3.LUT R14, RZ, R14, RZ, 0x33, !PT ;  /* 0x0000000eff0e8212 */ /* 0x000fe400078e33ff */
[----:B------:R-:W-:Y:S02]  /*3030*/  VOTE.ANY R31, PT, P2 ;  /* 0x00000000001f7806 */ /* 0x000fe400010e0100 */
[----:B------:R-:W-:Y:S02]  /*3040*/  @!P1 LOP3.LUT R29, RZ, R29, RZ, 0x33, !PT ;  /* 0x0000001dff1d9212 */ /* 0x000fe400078e33ff */
[----:B------:R-:W-:Y:S02]  /*3050*/  VOTE.ANY R33, PT, P3 ;  /* 0x0000000000217806 */ /* 0x000fe400018e0100 */
[----:B------:R-:W-:Y:S02]  /*3060*/  @!P2 LOP3.LUT R31, RZ, R31, RZ, 0x33, !PT ;  /* 0x0000001fff1fa212 */ /* 0x000fe400078e33ff */
[----:B------:R-:W-:-:S02]  /*3070*/  LOP3.LUT R14, R29, R14, RZ, 0xc0, !PT ;  /* 0x0000000e1d0e7212 */ /* 0x000fc400078ec0ff */
[----:B------:R-:W-:Y:S02]  /*3080*/  @!P3 LOP3.LUT R33, RZ, R33, RZ, 0x33, !PT ;  /* 0x00000021ff21b212 */ /* 0x000fe400078e33ff */
[----:B------:R-:W-:Y:S02]  /*3090*/  LOP3.LUT R14, R31, R14, RZ, 0xc0, !PT ;  /* 0x0000000e1f0e7212 */ /* 0x000fe400078ec0ff */
[----:B------:R-:W-:Y:S02]  /*30a0*/  VOTE.ANY R29, PT, P4 ;  /* 0x00000000001d7806 */ /* 0x000fe400020e0100 */
[----:B------:R-:W-:Y:S02]  /*30b0*/  LOP3.LUT R14, R33, R14, RZ, 0xc0, !PT ;  /* 0x0000000e210e7212 */ /* 0x000fe400078ec0ff */
[----:B------:R-:W-:Y:S02]  /*30c0*/  @!P4 LOP3.LUT R29, RZ, R29, RZ, 0x33, !PT ;  /* 0x0000001dff1dc212 */ /* 0x000fe400078e33ff */
[----:B------:R-:W-:-:S02]  /*30d0*/  VOTE.ANY R31, PT, P5 ;  /* 0x00000000001f7806 */ /* 0x000fc400028e0100 */
[----:B------:R-:W-:Y:S01]  /*30e0*/  LOP3.LUT R14, R29, R14, RZ, 0xc0, !PT ;  /* 0x0000000e1d0e7212 */ /* 0x000fe200078ec0ff */
[----:B------:R-:W-:Y:S01]  /*30f0*/  IMAD.SHL.U32 R29, R3, 0x20, RZ ;  /* 0x00000020031d7824 */ /* 0x000fe200078e00ff */
[----:B------:R-:W-:Y:S02]  /*3100*/  LOP3.LUT P0, RZ, R28, 0x80, RZ, 0xc0, !PT ;  /* 0x000000801cff7812 */ /* 0x000fe4000780c0ff */
[----:B------:R-:W-:Y:S02]  /*3110*/  @!P5 LOP3.LUT R31, RZ, R31, RZ, 0x33, !PT ;  /* 0x0000001fff1fd212 */ /* 0x000fe400078e33ff */
[----:B------:R-:W-:Y:S02]  /*3120*/  VOTE.ANY R30, PT, P6 ;  /* 0x00000000001e7806 */ /* 0x000fe400030e0100 */
[----:B------:R-:W-:Y:S02]  /*3130*/  LOP3.LUT R31, R31, R14, RZ, 0xc0, !PT ;  /* 0x0000000e1f1f7212 */ /* 0x000fe400078ec0ff */
[----:B------:R-:W1:Y:S01]  /*3140*/  S2R R14, SR_LEMASK ;  /* 0x00000000000e7919 */ /* 0x000e620000003a00 */
[----:B------:R-:W-:-:S04]  /*3150*/  @!P6 LOP3.LUT R30, RZ, R30, RZ, 0x33, !PT ;  /* 0x0000001eff1ee212 */ /* 0x000fc800078e33ff */
[----:B------:R-:W-:Y:S02]  /*3160*/  VOTE.ANY R32, PT, P0 ;  /* 0x0000000000207806 */ /* 0x000fe400000e0100 */
[----:B------:R-:W-:Y:S02]  /*3170*/  LOP3.LUT R31, R30, R31, RZ, 0xc0, !PT ;  /* 0x0000001f1e1f7212 */ /* 0x000fe400078ec0ff */
[----:B------:R-:W-:Y:S02]  /*3180*/  @!P0 LOP3.LUT R32, RZ, R32, RZ, 0x33, !PT ;  /* 0x00000020ff208212 */ /* 0x000fe400078e33ff */
[----:B------:R-:W-:Y:S02]  /*3190*/  LOP3.LUT R30, R29, 0x7c00, RZ, 0xc0, !PT ;  /* 0x00007c001d1e7812 */ /* 0x000fe400078ec0ff */
[----:B------:R-:W-:-:S03]  /*31a0*/  LOP3.LUT R31, R32, R31, RZ, 0xc0, !PT ;  /* 0x0000001f201f7212 */ /* 0x000fc600078ec0ff */
[----:B------:R-:W-:Y:S01]  /*31b0*/  IMAD.IADD R29, R7, 0x1, R30 ;  /* 0x00000001071d7824 */ /* 0x000fe200078e021e */
[----:B------:R-:W2:Y:S01]  /*31c0*/  FLO.U32 R32, R31 ;  /* 0x0000001f00207300 */ /* 0x000ea200000e0000 */
[----:B-1----:R-:W-:Y:S02]  /*31d0*/  LOP3.LUT R44, R14, R31, RZ, 0xc0, !PT ;  /* 0x0000001f0e2c7212 */ /* 0x002fe400078ec0ff */
[----:B--2---:R-:W-:-:S05]  /*31e0*/  ISETP.NE.AND P0, PT, R24, R32, PT ;  /* 0x000000201800720c */ /* 0x004fca0003f05270 */
[----:B------:R-:W1:Y:S08]  /*31f0*/  POPC R44, R44 ;  /* 0x0000002c002c7309 */ /* 0x000e700000000000 */
[----:B------:R-:W-:Y:S05]  /*3200*/  @P0 BRA `(.L_x_34) ;  /* 0x0000000000080947 */ /* 0x000fea0003800000 */
[----:B------:R-:W-:-:S06]  /*3210*/  IMAD R47, R28, 0x4, R29 ;  /* 0x000000041c2f7824 */ /* 0x000fcc00078e021d */
[----:B-1----:R2:W3:Y:S02]  /*3220*/  ATOMS.ADD R47, [R47], R44 ;  /* 0x0000002c2f2f738c */ /* 0x0024e40000000000 */
.L_x_34:
[----:B------:R-:W-:Y:S05]  /*3230*/  BSYNC.RECONVERGENT B0 ;  /* 0x0000000000007941 */ /* 0x000fea0003800200 */
.L_x_33:
[----:B------:R-:W-:Y:S01]  /*3240*/  R2P PR, R52, 0x7f ;  /* 0x0000007f34007804 */ /* 0x000fe20000000000 */
[----:B---3--:R3:W4:Y:S01]  /*3250*/  SHFL.IDX PT, R47, R47, R32, 0x1f ;  /* 0x00001f202f2f7589 */ /* 0x00872200000e0000 */
[----:B------:R-:W-:Y:S01]  /*3260*/  BSSY.RECONVERGENT B0, `(.L_x_35) ;  /* 0x0000021000007945 */ /* 0x000fe20003800200 */
[----:B------:R-:W-:-:S10]  /*3270*/  IMAD.MOV.U32 R49, RZ, RZ, RZ ;  /* 0x000000ffff317224 */ /* 0x000fd400078e00ff */
[----:B------:R-:W-:Y:S02]  /*3280*/  VOTE.ANY R28, PT, P0 ;  /* 0x00000000001c7806 */ /* 0x000fe400000e0100 */
[----:B------:R-:W-:Y:S02]  /*3290*/  VOTE.ANY R31, PT, P1 ;  /* 0x00000000001f7806 */ /* 0x000fe400008e0100 */
[----:B------:R-:W-:Y:S02]  /*32a0*/  @!P0 LOP3.LUT R28, RZ, R28, RZ, 0x33, !PT ;  /* 0x0000001cff1c8212 */ /* 0x000fe400078e33ff */
[----:B------:R-:W-:Y:S02]  /*32b0*/  VOTE.ANY R33, PT, P2 ;  /* 0x0000000000217806 */ /* 0x000fe400010e0100 */
[----:B------:R-:W-:Y:S02]  /*32c0*/  @!P1 LOP3.LUT R31, RZ, R31, RZ, 0x33, !PT ;  /* 0x0000001fff1f9212 */ /* 0x000fe400078e33ff */
[----:B------:R-:W-:-:S02]  /*32d0*/  @!P2 LOP3.LUT R33, RZ, R33, RZ, 0x33, !PT ;  /* 0x00000021ff21a212 */ /* 0x000fc400078e33ff */
[----:B------:R-:W-:Y:S02]  /*32e0*/  LOP3.LUT R28, R31, R28, RZ, 0xc0, !PT ;  /* 0x0000001c1f1c7212 */ /* 0x000fe400078ec0ff */
[----:B------:R-:W-:Y:S02]  /*32f0*/  VOTE.ANY R31, PT, P3 ;  /* 0x00000000001f7806 */ /* 0x000fe400018e0100 */
[----:B------:R-:W-:Y:S02]  /*3300*/  LOP3.LUT R28, R33, R28, RZ, 0xc0, !PT ;  /* 0x0000001c211c7212 */ /* 0x000fe400078ec0ff */
[----:B------:R-:W-:Y:S02]  /*3310*/  LOP3.LUT P0, RZ, R52, 0x80, RZ, 0xc0, !PT ;  /* 0x0000008034ff7812 */ /* 0x000fe4000780c0ff */
[----:B------:R-:W-:Y:S02]  /*3320*/  VOTE.ANY R33, PT, P4 ;  /* 0x0000000000217806 */ /* 0x000fe400020e0100 */
[----:B------:R-:W-:-:S02]  /*3330*/  @!P3 LOP3.LUT R31, RZ, R31, RZ, 0x33, !PT ;  /* 0x0000001fff1fb212 */ /* 0x000fc400078e33ff */
[----:B------:R-:W-:Y:S02]  /*3340*/  @!P4 LOP3.LUT R33, RZ, R33, RZ, 0x33, !PT ;  /* 0x00000021ff21c212 */ /* 0x000fe400078e33ff */
[----:B------:R-:W-:Y:S02]  /*3350*/  LOP3.LUT R28, R31, R28, RZ, 0xc0, !PT ;  /* 0x0000001c1f1c7212 */ /* 0x000fe400078ec0ff */
[----:B------:R-:W-:Y:S02]  /*3360*/  VOTE.ANY R31, PT, P5 ;  /* 0x00000000001f7806 */ /* 0x000fe400028e0100 */
[----:B------:R-:W-:Y:S02]  /*3370*/  LOP3.LUT R28, R33, R28, RZ, 0xc0, !PT ;  /* 0x0000001c211c7212 */ /* 0x000fe400078ec0ff */
[----:B------:R-:W-:Y:S02]  /*3380*/  VOTE.ANY R33, PT, P6 ;  /* 0x0000000000217806 */ /* 0x000fe400030e0100 */
[----:B------:R-:W-:-:S02]  /*3390*/  @!P5 LOP3.LUT R31, RZ, R31, RZ, 0x33, !PT ;  /* 0x0000001fff1fd212 */ /* 0x000fc400078e33ff */
[----:B------:R-:W-:Y:S02]  /*33a0*/  VOTE.ANY R35, PT, P0 ;  /* 0x0000000000237806 */ /* 0x000fe400000e0100 */
[----:B------:R-:W-:Y:S02]  /*33b0*/  @!P6 LOP3.LUT R33, RZ, R33, RZ, 0x33, !PT ;  /* 0x00000021ff21e212 */ /* 0x000fe400078e33ff */
[----:B------:R-:W-:Y:S02]  /*33c0*/  LOP3.LUT R28, R31, R28, RZ, 0xc0, !PT ;  /* 0x0000001c1f1c7212 */ /* 0x000fe400078ec0ff */
[----:B------:R-:W-:Y:S02]  /*33d0*/  @!P0 LOP3.LUT R35, RZ, R35, RZ, 0x33, !PT ;  /* 0x00000023ff238212 */ /* 0x000fe400078e33ff */
[----:B------:R-:W-:-:S04]  /*33e0*/  LOP3.LUT R28, R33, R28, RZ, 0xc0, !PT ;  /* 0x0000001c211c7212 */ /* 0x000fc800078ec0ff */
[----:B------:R-:W-:-:S04]  /*33f0*/  LOP3.LUT R35, R35, R28, RZ, 0xc0, !PT ;  /* 0x0000001c23237212 */ /* 0x000fc800078ec0ff */
[----:B------:R-:W5:Y:S01]  /*3400*/  FLO.U32 R30, R35 ;  /* 0x00000023001e7300 */ /* 0x000f6200000e0000 */
[----:B------:R-:W-:-:S07]  /*3410*/  LOP3.LUT R46, R14, R35, RZ, 0xc0, !PT ;  /* 0x000000230e2e7212 */ /* 0x000fce00078ec0ff */
[----:B------:R-:W0:Y:S01]  /*3420*/  POPC R46, R46 ;  /* 0x0000002e002e7309 */ /* 0x000e220000000000 */
[----:B-----5:R-:W-:-:S13]  /*3430*/  ISETP.NE.AND P0, PT, R24, R30, PT ;  /* 0x0000001e1800720c */ /* 0x020fda0003f05270 */
[----:B0--34-:R-:W-:Y:S05]  /*3440*/  @P0 BRA `(.L_x_36) ;  /* 0x0000000000080947 */ /* 0x019fea0003800000 */
[----:B------:R-:W-:-:S06]  /*3450*/  IMAD R49, R52, 0x4, R29 ;  /* 0x0000000434317824 */ /* 0x000fcc00078e021d */
[----:B------:R0:W3:Y:S02]  /*3460*/  ATOMS.ADD R49, [R49], R46 ;  /* 0x0000002e3131738c */ /* 0x0000e40000000000 */
.L_x_36:
[----:B------:R-:W-:Y:S05]  /*3470*/  BSYNC.RECONVERGENT B0 ;  /* 0x0000000000007941 */ /* 0x000fea0003800200 */
.L_x_35:
        /* <DEDUP_REMOVED lines=35> */
.L_x_38:
[----:B------:R-:W-:Y:S05]  /*36b0*/  BSYNC.RECONVERGENT B0 ;  /* 0x0000000000007941 */ /* 0x000fea0003800200 */
.L_x_37:
        /* <DEDUP_REMOVED lines=27> */
[----:B------:R-:W-:Y:S02]  /*3870*/  LOP3.LUT R35, R35, R28, RZ, 0xc0, !PT ;  /* 0x0000001c23237212 */ /* 0x000fe400078ec0ff */
[----:B------:R-:W-:Y:S02]  /*3880*/  SHF.R.U32.HI R28, RZ, UR5, R23 ;  /* 0x00000005ff1c7c19 */ /* 0x000fe40008011617 */
[----:B------:R-:W5:Y:S01]  /*3890*/  FLO.U32 R39, R35 ;  /* 0x0000002300277300 */ /* 0x000f6200000e0000 */
[----:B------:R-:W-:Y:S02]  /*38a0*/  LOP3.LUT R53, R14, R35, RZ, 0xc0, !PT ;  /* 0x000000230e357212 */ /* 0x000fe400078ec0ff */
[----:B------:R-:W-:-:S05]  /*38b0*/  LOP3.LUT R30, R28, UR4, RZ, 0x30, !PT ;  /* 0x000000041c1e7c12 */ /* 0x000fca000f8e30ff */
[----:B------:R-:W0:Y:S01]  /*38c0*/  POPC R53, R53 ;  /* 0x0000003500357309 */ /* 0x000e220000000000 */
[----:B-----5:R-:W-:-:S13]  /*38d0*/  ISETP.NE.AND P0, PT, R24, R39, PT ;  /* 0x000000271800720c */ /* 0x020fda0003f05270 */
[----:B0--34-:R-:W-:Y:S05]  /*38e0*/  @P0 BRA `(.L_x_40) ;  /* 0x0000000000080947 */ /* 0x019fea0003800000 */
[----:B------:R-:W-:-:S05]  /*38f0*/  IMAD R48, R48, 0x4, R29 ;  /* 0x0000000430307824 */ /* 0x000fca00078e021d */
[----:B------:R0:W3:Y:S02]  /*3900*/  ATOMS.ADD R56, [R48], R53 ;  /* 0x000000353038738c */ /* 0x0000e40000000000 */
.L_x_40:
[----:B------:R-:W-:Y:S05]  /*3910*/  BSYNC.RECONVERGENT B0 ;  /* 0x0000000000007941 */ /* 0x000fea0003800200 */
.L_x_39:
        /* <DEDUP_REMOVED lines=30> */
[----:B0-----:R-:W-:Y:S02]  /*3b00*/  LOP3.LUT R48, R14, R35, RZ, 0xc0, !PT ;  /* 0x000000230e307212 */ /* 0x001fe400078ec0ff */
[----:B------:R-:W-:-:S05]  /*3b10*/  LOP3.LUT R34, R28, UR4, RZ, 0x30, !PT ;  /* 0x000000041c227c12 */ /* 0x000fca000f8e30ff */
[----:B------:R-:W0:Y:S01]  /*3b20*/  POPC R48, R48 ;  /* 0x0000003000307309 */ /* 0x000e220000000000 */
[----:B-----5:R-:W-:-:S13]  /*3b30*/  ISETP.NE.AND P0, PT, R24, R32, PT ;  /* 0x000000201800720c */ /* 0x020fda0003f05270 */
[----:B0--34-:R-:W-:Y:S05]  /*3b40*/  @P0 BRA `(.L_x_42) ;  /* 0x0000000000080947 */ /* 0x019fea0003800000 */
[----:B------:R-:W-:-:S06]  /*3b50*/  IMAD R45, R30, 0x4, R29 ;  /* 0x000000041e2d7824 */ /* 0x000fcc00078e021d */
[----:B------:R0:W3:Y:S02]  /*3b60*/  ATOMS.ADD R45, [R45], R48 ;  /* 0x000000302d2d738c */ /* 0x0000e40000000000 */
.L_x_42:
[----:B------:R-:W-:Y:S05]  /*3b70*/  BSYNC.RECONVERGENT B0 ;  /* 0x0000000000007941 */ /* 0x000fea0003800200 */
.L_x_41:
        /* <DEDUP_REMOVED lines=35> */
[----:B------:R-:W-:-:S06]  /*3db0*/  IMAD R36, R34, 0x4, R29 ;  /* 0x0000000422247824 */ /* 0x000fcc00078e021d */
[----:B------:R0:W3:Y:S02]  /*3dc0*/  ATOMS.ADD R36, [R36], R37 ;  /* 0x000000252424738c */ /* 0x0000e40000000000 */
.L_x_44:
[----:B------:R-:W-:Y:S05]  /*3dd0*/  BSYNC.RECONVERGENT B0 ;  /* 0x0000000000007941 */ /* 0x000fea0003800200 */
.L_x_43:
        /* <DEDUP_REMOVED lines=37> */
.L_x_46:
[----:B------:R-:W-:Y:S05]  /*4030*/  BSYNC.RECONVERGENT B0 ;  /* 0x0000000000007941 */ /* 0x000fea0003800200 */
.L_x_45:
        /* <DEDUP_REMOVED lines=37> */
.L_x_48:
[----:B------:R-:W-:Y:S05]  /*4290*/  BSYNC.RECONVERGENT B0 ;  /* 0x0000000000007941 */ /* 0x000fea0003800200 */
.L_x_47:
[----:B------:R-:W-:Y:S01]  /*42a0*/  R2P PR, R40, 0x7f ;  /* 0x0000007f28007804 */ /* 0x000fe20000000000 */
[----:B---3--:R3:W4:Y:S01]  /*42b0*/  SHFL.IDX PT, R32, R32, R55, 0x1f ;  /* 0x00001f3720207589 */ /* 0x00872200000e0000 */
[----:B------:R-:W-:Y:S01]  /*42c0*/  SHF.R.U32.HI R38, RZ, UR5, R12 ;  /* 0x00000005ff267c19 */ /* 0x000fe2000801160c */
[----:B------:R-:W-:Y:S01]  /*42d0*/  BSSY.RECONVERGENT B0, `(.L_x_49) ;  /* 0x0000022000007945 */ /* 0x000fe20003800200 */
[----:B------:R-:W-:Y:S02]  /*42e0*/  IMAD.MOV.U32 R30, RZ, RZ, RZ ;  /* 0x000000ffff1e7224 */ /* 0x000fe400078e00ff */
[----:B------:R-:W-:-:S07]  /*42f0*/  LOP3.LUT R38, R38, UR4, RZ, 0x30, !PT ;  /* 0x0000000426267c12 */ /* 0x000fce000f8e30ff */
        /* <DEDUP_REMOVED lines=31> */
.L_x_50:
[----:B------:R-:W-:Y:S05]  /*44f0*/  BSYNC.RECONVERGENT B0 ;  /* 0x0000000000007941 */ /* 0x000fea0003800200 */
.L_x_49:
        /* <DEDUP_REMOVED lines=9> */
[----:B------:R-:W-:Y:S02]  /*4590*/  @!P1 LOP3.LUT R39, RZ, R39, RZ, 0x33, !PT ;  /* 0x00000027ff279212 */ /* 0x000fe400078e33ff */
[----:B------:R-:W-:Y:S02]  /*45a0*/  VOTE.ANY R55, PT, P2 ;  /* 0x0000000000377806 */ /* 0x000fe400010e0100 */
[----:B------:R-:W-:-:S02]  /*45b0*/  LOP3.LUT R28, R39, R28, RZ, 0xc0, !PT ;  /* 0x0000001c271c7212 */ /* 0x000fc400078ec0ff */
[----:B------:R-:W-:Y:S02]  /*45c0*/  VOTE.ANY R39, PT, P3 ;  /* 0x0000000000277806 */ /* 0x000fe400018e0100 */
[----:B------:R-:W-:Y:S02]  /*45d0*/  @!P2 LOP3.LUT R55, RZ, R55, RZ, 0x33, !PT ;  /* 0x00000037ff37a212 */ /* 0x000fe400078e33ff */
[----:B------:R-:W-:Y:S02]  /*45e0*/  @!P3 LOP3.LUT R39, RZ, R39, RZ, 0x33, !PT ;  /* 0x00000027ff27b212 */ /* 0x000fe400078e33ff */
[----:B------:R-:W-:Y:S02]  /*45f0*/  LOP3.LUT R28, R55, R28, RZ, 0xc0, !PT ;  /* 0x0000001c371c7212 */ /* 0x000fe400078ec0ff */
[----:B------:R-:W-:Y:S02]  /*4600*/  LOP3.LUT P0, RZ, R38, 0x80, RZ, 0xc0, !PT ;  /* 0x0000008026ff7812 */ /* 0x000fe4000780c0ff */
[----:B------:R-:W-:-:S02]  /*4610*/  VOTE.ANY R55, PT, P4 ;  /* 0x0000000000377806 */ /* 0x000fc400020e0100 */
[----:B------:R-:W-:Y:S02]  /*4620*/  LOP3.LUT R28, R39, R28, RZ, 0xc0, !PT ;  /* 0x0000001c271c7212 */ /* 0x000fe400078ec0ff */
[----:B------:R-:W-:Y:S02]  /*4630*/  VOTE.ANY R39, PT, P5 ;  /* 0x0000000000277806 */ /* 0x000fe400028e0100 */
[----:B------:R-:W-:Y:S02]  /*4640*/  @!P4 LOP3.LUT R55, RZ, R55, RZ, 0x33, !PT ;  /* 0x00000037ff37c212 */ /* 0x000fe400078e33ff */
[----:B------:R-:W-:Y:S02]  /*4650*/  @!P5 LOP3.LUT R39, RZ, R39, RZ, 0x33, !PT ;  /* 0x00000027ff27d212 */ /* 0x000fe400078e33ff */
[----:B------:R-:W-:Y:S02]  /*4660*/  LOP3.LUT R28, R55, R28, RZ, 0xc0, !PT ;  /* 0x0000001c371c7212 */ /* 0x000fe400078ec0ff */
[----:B------:R-:W-:-:S02]  /*4670*/  VOTE.ANY R55, PT, P6 ;  /* 0x0000000000377806 */ /* 0x000fc400030e0100 */
[----:B------:R-:W-:Y:S02]  /*4680*/  LOP3.LUT R28, R39, R28, RZ, 0xc0, !PT ;  /* 0x0000001c271c7212 */ /* 0x000fe400078ec0ff */
[----:B------:R-:W-:Y:S02]  /*4690*/  VOTE.ANY R39, PT, P0 ;  /* 0x0000000000277806 */ /* 0x000fe400000e0100 */
[----:B------:R-:W-:Y:S02]  /*46a0*/  @!P6 LOP3.LUT R55, RZ, R55, RZ, 0x33, !PT ;  /* 0x00000037ff37e212 */ /* 0x000fe400078e33ff */
        /* <DEDUP_REMOVED lines=8> */
[----:B------:R-:W-:-:S05]  /*4730*/  IMAD R43, R38, 0x4, R29 ;  /* 0x00000004262b7824 */ /* 0x000fca00078e021d */
[----:B------:R0:W3:Y:S02]  /*4740*/  ATOMS.ADD R60, [R43], R28 ;  /* 0x0000001c2b3c738c */ /* 0x0000e40000000000 */
.L_x_52:
[----:B------:R-:W-:Y:S05]  /*4750*/  BSYNC.RECONVERGENT B0 ;  /* 0x0000000000007941 */ /* 0x000fea0003800200 */
.L_x_51:
[----:B------:R-:W-:Y:S01]  /*4760*/  R2P PR, R40, 0x7f ;  /* 0x0000007f28007804 */ /* 0x000fe20000000000 */
[----:B---3--:R3:W4:Y:S01]  /*4770*/  SHFL.IDX PT, R39, R60, R39, 0x1f ;  /* 0x00001f273c277589 */ /* 0x00872200000e0000 */
[----:B------:R-:W-:Y:S01]  /*4780*/  SHF.R.U32.HI R58, RZ, UR5, R16 ;  /* 0x00000005ff3a7c19 */ /* 0x000fe20008011610 */
[----:B------:R-:W-:Y:S01]  /*4790*/  BSSY.RECONVERGENT B0, `(.L_x_53) ;  /* 0x0000022000007945 */ /* 0x000fe20003800200 */
[----:B------:R-:W-:Y:S02]  /*47a0*/  IMAD.MOV.U32 R64, RZ, RZ, RZ ;  /* 0x000000ffff407224 */ /* 0x000fe400078e00ff */
[----:B------:R-:W-:-:S07]  /*47b0*/  LOP3.LUT R58, R58, UR4, RZ, 0x30, !PT ;  /* 0x000000043a3a7c12 */ /* 0x000fce000f8e30ff */
[----:B------:R-:W-:Y:S02]  /*47c0*/  VOTE.ANY R38, PT, P0 ;  /* 0x0000000000267806 */ /* 0x000fe400000e0100 */
[----:B0-----:R-:W-:Y:S02]  /*47d0*/  VOTE.ANY R43, PT, P1 ;  /* 0x00000000002b7806 */ /* 0x001fe400008e0100 */
[----:B------:R-:W-:Y:S02]  /*47e0*/  @!P0 LOP3.LUT R38, RZ, R38, RZ, 0x33, !PT ;  /* 0x00000026ff268212 */ /* 0x000fe400078e33ff */
[----:B------:R-:W-:Y:S02]  /*47f0*/  @!P1 LOP3.LUT R43, RZ, R43, RZ, 0x33, !PT ;  /* 0x0000002bff2b9212 */ /* 0x000fe400078e33ff */
[----:B------:R-:W-:Y:S02]  /*4800*/  LOP3.LUT P0, RZ, R40, 0x80, RZ, 0xc0, !PT ;  /* 0x0000008028ff7812 */ /* 0x000fe4000780c0ff */
[----:B------:R-:W-:-:S02]  /*4810*/  LOP3.LUT R38, R43, R38, RZ, 0xc0, !PT ;  /* 0x000000262b267212 */ /* 0x000fc400078ec0ff */
[----:B------:R-:W-:-:S04]  /*4820*/  VOTE.ANY R43, PT, P2 ;  /* 0x00000000002b7806 */ /* 0x000fc800010e0100 */
[----:B------:R-:W-:-:S04]  /*4830*/  @!P2 LOP3.LUT R43, RZ, R43, RZ, 0x33, !PT ;  /* 0x0000002bff2ba212 */ /* 0x000fc800078e33ff */
[----:B------:R-:W-:Y:S02]  /*4840*/  LOP3.LUT R38, R43, R38, RZ, 0xc0, !PT ;  /* 0x000000262b267212 */ /* 0x000fe400078ec0ff */
        /* <DEDUP_REMOVED lines=14> */
[----:B------:R-:W-:-:S04]  /*4930*/  LOP3.LUT R55, R43, R38, RZ, 0xc0, !PT ;  /* 0x000000262b377212 */ /* 0x000fc800078ec0ff */
[----:B------:R-:W0:Y:S01]  /*4940*/  FLO.U32 R43, R55 ;  /* 0x00000037002b7300 */ /* 0x000e2200000e0000 */
[----:B------:R-:W-:-:S07]  /*4950*/  LOP3.LUT R38, R14, R55, RZ, 0xc0, !PT ;  /* 0x000000370e267212 */ /* 0x000fce00078ec0ff */
[----:B------:R-:W1:Y:S01]  /*4960*/  POPC R38, R38 ;  /* 0x0000002600267309 */ /* 0x000e620000000000 */
[----:B0-----:R-:W-:-:S13]  /*4970*/  ISETP.NE.AND P0, PT, R24, R43, PT ;  /* 0x0000002b1800720c */ /* 0x001fda0003f05270 */
[----:B-1-34-:R-:W-:Y:S05]  /*4980*/  @P0 BRA `(.L_x_54) ;  /* 0x0000000000080947 */ /* 0x01afea0003800000 */
[----:B------:R-:W-:-:S05]  /*4990*/  IMAD R55, R40, 0x4, R29 ;  /* 0x0000000428377824 */ /* 0x000fca00078e021d */
[----:B------:R0:W1:Y:S02]  /*49a0*/  ATOMS.ADD R64, [R55], R38 ;  /* 0x000000263740738c */ /* 0x0000640000000000 */
.L_x_54:
[----:B------:R-:W-:Y:S05]  /*49b0*/  BSYNC.RECONVERGENT B0 ;  /* 0x0000000000007941 */ /* 0x000fea0003800200 */
.L_x_53:
[----:B------:R-:W-:Y:S01]  /*49c0*/  R2P PR, R58, 0x7f ;  /* 0x0000007f3a007804 */ /* 0x000fe20000000000 */
[----:B-1----:R1:W3:Y:S01]  /*49d0*/  SHFL.IDX PT, R43, R64, R43, 0x1f ;  /* 0x00001f2b402b7589 */ /* 0x0022e200000e0000 */
        /* <DEDUP_REMOVED lines=30> */
[----:B------:R-:W4:Y:S01]  /*4bc0*/  POPC R40, R40 ;  /* 0x0000002800287309 */ /* 0x000f220000000000 */
[----:B0-----:R-:W-:-:S13]  /*4bd0*/  ISETP.NE.AND P0, PT, R24, R55, PT ;  /* 0x000000371800720c */ /* 0x001fda0003f05270 */
[----:B-1-34-:R-:W-:Y:S05]  /*4be0*/  @P0 BRA `(.L_x_56) ;  /* 0x0000000000080947 */ /* 0x01afea0003800000 */
[----:B------:R-:W-:-:S05]  /*4bf0*/  IMAD R59, R58, 0x4, R29 ;  /* 0x000000043a3b7824 */ /* 0x000fca00078e021d */
[----:B------:R0:W1:Y:S02]  /*4c00*/  ATOMS.ADD R62, [R59], R40 ;  /* 0x000000283b3e738c */ /* 0x0000640000000000 */
.L_x_56:
[----:B------:R-:W-:Y:S05]  /*4c10*/  BSYNC.RECONVERGENT B0 ;  /* 0x0000000000007941 */ /* 0x000fea0003800200 */
.L_x_55:
[----:B------:R-:W-:Y:S01]  /*4c20*/  R2P PR, R60, 0x7f ;  /* 0x0000007f3c007804 */ /* 0x000fe20000000000 */
[----:B--2---:R-:W-:Y:S01]  /*4c30*/  IMAD.IADD R44, R44, 0x1, R47 ;  /* 0x000000012c2c7824 */ /* 0x004fe200078e022f */
[----:B------:R-:W-:Y:S01]  /*4c40*/  BSSY.RECONVERGENT B0, `(.L_x_57) ;  /* 0x0000025000007945 */ /* 0x000fe20003800200 */
[----:B------:R-:W-:Y:S02]  /*4c50*/  IMAD.IADD R46, R46, 0x1, R49 ;  /* 0x000000012e2e7824 */ /* 0x000fe400078e0231 */
[----:B-1----:R1:W2:Y:S01]  /*4c60*/  SHFL.IDX PT, R49, R62, R55, 0x1f ;  /* 0x00001f373e317589 */ /* 0x0022a200000e0000 */
[----:B------:R-:W-:-:S07]  /*4c70*/  IMAD.MOV.U32 R64, RZ, RZ, RZ ;  /* 0x000000ffff407224 */ /* 0x000fce00078e00ff */
[----:B------:R-:W-:Y:S02]  /*4c80*/  VOTE.ANY R58, PT, P0 ;  /* 0x00000000003a7806 */ /* 0x000fe400000e0100 */
[----:B------:R-:W-:Y:S02]  /*4c90*/  VOTE.ANY R47, PT, P1 ;  /* 0x00000000002f7806 */ /* 0x000fe400008e0100 */
        /* <DEDUP_REMOVED lines=22> */
[----:B------:R-:W-:Y:S02]  /*4e00*/  SHF.R.U32.HI R58, RZ, UR5, R6 ;  /* 0x00000005ff3a7c19 */ /* 0x000fe40008011606 */
[----:B0-----:R-:W0:Y:S01]  /*4e10*/  FLO.U32 R59, R61 ;  /* 0x0000003d003b7300 */ /* 0x001e2200000e0000 */
[----:B------:R-:W-:Y:S02]  /*4e20*/  LOP3.LUT R47, R14, R61, RZ, 0xc0, !PT ;  /* 0x0000003d0e2f7212 */ /* 0x000fe400078ec0ff */
[----:B------:R-:W-:-:S05]  /*4e30*/  LOP3.LUT R58, R58, UR4, RZ, 0x30, !PT ;  /* 0x000000043a3a7c12 */ /* 0x000fca000f8e30ff */
[----:B------:R-:W3:Y:S01]  /*4e40*/  POPC R47, R47 ;  /* 0x0000002f002f7309 */ /* 0x000ee20000000000 */
[----:B0-----:R-:W-:-:S13]  /*4e50*/  ISETP.NE.AND P0, PT, R24, R59, PT ;  /* 0x0000003b1800720c */ /* 0x001fda0003f05270 */
[----:B-123--:R-:W-:Y:S05]  /*4e60*/  @P0 BRA `(.L_x_58) ;  /* 0x0000000000080947 */ /* 0x00efea0003800000 */
[----:B------:R-:W-:-:S05]  /*4e70*/  IMAD R60, R60, 0x4, R29 ;  /* 0x000000043c3c7824 */ /* 0x000fca00078e021d */
[----:B------:R0:W1:Y:S02]  /*4e80*/  ATOMS.ADD R64, [R60], R47 ;  /* 0x0000002f3c40738c */ /* 0x0000640000000000 */
.L_x_58:
[----:B------:R-:W-:Y:S05]  /*4e90*/  BSYNC.RECONVERGENT B0 ;  /* 0x0000000000007941 */ /* 0x000fea0003800200 */
.L_x_57:
[----:B------:R-:W-:Y:S01]  /*4ea0*/  R2P PR, R58, 0x7f ;  /* 0x0000007f3a007804 */ /* 0x000fe20000000000 */
[----:B------:R-:W-:Y:S01]  /*4eb0*/  IMAD.IADD R52, R51, 0x1, R52 ;  /* 0x0000000133347824 */ /* 0x000fe200078e0234 */
[----:B-1----:R1:W2:Y:S01]  /*4ec0*/  SHFL.IDX PT, R64, R64, R59, 0x1f ;  /* 0x00001f3b40407589 */ /* 0x0022a200000e0000 */
[----:B------:R-:W-:Y:S01]  /*4ed0*/  BSSY.RECONVERGENT B0, `(.L_x_59) ;  /* 0x0000024000007945 */ /* 0x000fe20003800200 */
[----:B------:R-:W-:Y:S02]  /*4ee0*/  IMAD.IADD R56, R53, 0x1, R56 ;  /* 0x0000000135387824 */ /* 0x000fe400078e0238 */
[----:B------:R-:W-:-:S07]  /*4ef0*/  IMAD.MOV.U32 R62, RZ, RZ, RZ ;  /* 0x000000ffff3e7224 */ /* 0x000fce00078e00ff */
        /* <DEDUP_REMOVED lines=25> */
[----:B------:R-:W0:Y:S01]  /*5090*/  FLO.U32 R55, R61 ;  /* 0x0000003d00377300 */ /* 0x000e2200000e0000 */
[----:B------:R-:W-:Y:S02]  /*50a0*/  LOP3.LUT R51, R14, R61, RZ, 0xc0, !PT ;  /* 0x0000003d0e337212 */ /* 0x000fe400078ec0ff */
[----:B------:R-:W-:-:S05]  /*50b0*/  LOP3.LUT R60, R60, UR4, RZ, 0x30, !PT ;  /* 0x000000043c3c7c12 */ /* 0x000fca000f8e30ff */
[----:B------:R-:W3:Y:S01]  /*50c0*/  POPC R51, R51 ;  /* 0x0000003300337309 */ /* 0x000ee20000000000 */
[----:B0-----:R-:W-:-:S13]  /*50d0*/  ISETP.NE.AND P0, PT, R24, R55, PT ;  /* 0x000000371800720c */ /* 0x001fda0003f05270 */
[----:B-123--:R-:W-:Y:S05]  /*50e0*/  @P0 BRA `(.L_x_60) ;  /* 0x0000000000080947 */ /* 0x00efea0003800000 */
[----:B------:R-:W-:-:S05]  /*50f0*/  IMAD R58, R58, 0x4, R29 ;  /* 0x000000043a3a7824 */ /* 0x000fca00078e021d */
[----:B------:R0:W1:Y:S02]  /*5100*/  ATOMS.ADD R62, [R58], R51 ;  /* 0x000000333a3e738c */ /* 0x0000640000000000 */
.L_x_60:
[----:B------:R-:W-:Y:S05]  /*5110*/  BSYNC.RECONVERGENT B0 ;  /* 0x0000000000007941 */ /* 0x000fea0003800200 */
.L_x_59:
[----:B------:R-:W-:Y:S01]  /*5120*/  R2P PR, R60, 0x7f ;  /* 0x0000007f3c007804 */ /* 0x000fe20000000000 */
[----:B------:R-:W-:Y:S01]  /*5130*/  IMAD.IADD R48, R48, 0x1, R45 ;  /* 0x0000000130307824 */ /* 0x000fe200078e022d */
[----:B-1----:R1:W2:Y:S01]  /*5140*/  SHFL.IDX PT, R62, R62, R55, 0x1f ;  /* 0x00001f373e3e7589 */ /* 0x0022a200000e0000 */
[----:B------:R-:W-:Y:S01]  /*5150*/  BSSY.RECONVERGENT B0, `(.L_x_61) ;  /* 0x0000024000007945 */ /* 0x000fe20003800200 */
[----:B------:R-:W-:-:S09]  /*5160*/  IMAD.MOV.U32 R66, RZ, RZ, RZ ;  /* 0x000000ffff427224 */ /* 0x000fd200078e00ff */
        /* <DEDUP_REMOVED lines=23> */
[----:B------:R-:W-:Y:S01]  /*52e0*/  LOP3.LUT R53, R58, R53, RZ, 0xc0, !PT ;  /* 0x000000353a357212 */ /* 0x000fe200078ec0ff */
[----:B------:R-:W-:Y:S01]  /*52f0*/  IMAD.IADD R58, R37, 0x1, R36 ;  /* 0x00000001253a7824 */ /* 0x000fe200078e0224 */
        /* <DEDUP_REMOVED lines=9> */
.L_x_62:
[----:B------:R-:W-:Y:S05]  /*5390*/  BSYNC.RECONVERGENT B0 ;  /* 0x0000000000007941 */ /* 0x000fea0003800200 */
.L_x_61:
[----:B------:R-:W-:Y:S01]  /*53a0*/  R2P PR, R36, 0x7f ;  /* 0x0000007f24007804 */ /* 0x000fe20000000000 */
[----:B------:R-:W-:Y:S01]  /*53b0*/  IMAD.IADD R34, R35, 0x1, R34 ;  /* 0x0000000123227824 */ /* 0x000fe200078e0222 */
[----:B------:R-:W-:Y:S01]  /*53c0*/  BSSY.RECONVERGENT B0, `(.L_x_63) ;  /* 0x0000022000007945 */ /* 0x000fe20003800200 */
[----:B------:R-:W-:-:S10]  /*53d0*/  IMAD.MOV.U32 R55, RZ, RZ, RZ ;  /* 0x000000ffff377224 */ /* 0x000fd400078e00ff */
        /* <DEDUP_REMOVED lines=24> */
[----:B-1----:R0:W1:Y:S02]  /*5560*/  SHFL.IDX PT, R60, R66, R45, 0x1f ;  /* 0x00001f2d423c7589 */ /* 0x00206400000e0000 */
[----:B------:R-:W2:Y:S01]  /*5570*/  FLO.U32 R59, R53 ;  /* 0x00000035003b7300 */ /* 0x000ea200000e0000 */
[----:B------:R-:W-:-:S07]  /*5580*/  LOP3.LUT R35, R14, R53, RZ, 0xc0, !PT ;  /* 0x000000350e237212 */ /* 0x000fce00078ec0ff */
[----:B------:R-:W3:Y:S01]  /*5590*/  POPC R35, R35 ;  /* 0x0000002300237309 */ /* 0x000ee20000000000 */
[----:B--2---:R-:W-:-:S13]  /*55a0*/  ISETP.NE.AND P0, PT, R24, R59, PT ;  /* 0x0000003b1800720c */ /* 0x004fda0003f05270 */
[----:B01-3--:R-:W-:Y:S05]  /*55b0*/  @P0 BRA `(.L_x_64) ;  /* 0x0000000000080947 */ /* 0x00bfea0003800000 */
[----:B------:R-:W-:-:S05]  /*55c0*/  IMAD R36, R36, 0x4, R29 ;  /* 0x0000000424247824 */ /* 0x000fca00078e021d */
[----:B------:R0:W1:Y:S02]  /*55d0*/  ATOMS.ADD R55, [R36], R35 ;  /* 0x000000232437738c */ /* 0x0000640000000000 */
.L_x_64:
[----:B------:R-:W-:Y:S05]  /*55e0*/  BSYNC.RECONVERGENT B0 ;  /* 0x0000000000007941 */ /* 0x000fea0003800200 */
.L_x_63:
[----:B------:R-:W-:Y:S01]  /*55f0*/  R2P PR, R26, 0x7f ;  /* 0x0000007f1a007804 */ /* 0x000fe20000000000 */
[----:B01----:R0:W1:Y:S01]  /*5600*/  SHFL.IDX PT, R36, R55, R59, 0x1f ;  /* 0x00001f3b37247589 */ /* 0x00306200000e0000 */
[----:B------:R-:W-:Y:S11]  /*5610*/  BSSY.RECONVERGENT B0, `(.L_x_65) ;  /* 0x0000021000007945 */ /* 0x000ff60003800200 */
[----:B------:R-:W-:-:S02]  /*5620*/  VOTE.ANY R45, PT, P0 ;  /* 0x00000000002d7806 */ /* 0x000fc400000e0100 */
[----:B------:R-:W-:Y:S02]  /*5630*/  VOTE.ANY R66, PT, P1 ;  /* 0x0000000000427806 */ /* 0x000fe400008e0100 */
[----:B------:R-:W-:Y:S02]  /*5640*/  @!P0 LOP3.LUT R45, RZ, R45, RZ, 0x33, !PT ;  /* 0x0000002dff2d8212 */ /* 0x000fe400078e33ff */
[----:B------:R-:W-:Y:S02]  /*5650*/  @!P1 LOP3.LUT R66, RZ, R66, RZ, 0x33, !PT ;  /* 0x00000042ff429212 */ /* 0x000fe400078e33ff */
[----:B------:R-:W-:Y:S02]  /*5660*/  LOP3.LUT P0, RZ, R26, 0x80, RZ, 0xc0, !PT ;  /* 0x000000801aff7812 */ /* 0x000fe4000780c0ff */
        /* <DEDUP_REMOVED lines=19> */
[----:B------:R-:W2:Y:S01]  /*57a0*/  FLO.U32 R53, R45 ;  /* 0x0000002d00357300 */ /* 0x000ea200000e0000 */
[----:B------:R-:W-:-:S07]  /*57b0*/  LOP3.LUT R14, R14, R45, RZ, 0xc0, !PT ;  /* 0x0000002d0e0e7212 */ /* 0x000fce00078ec0ff */
[----:B0-----:R0:W3:Y:S01]  /*57c0*/  POPC R55, R14 ;  /* 0x0000000e00377309 */ /* 0x0010e20000000000 */
[----:B--2---:R-:W-:Y:S01]  /*57d0*/  ISETP.NE.AND P0, PT, R24, R53, PT ;  /* 0x000000351800720c */ /* 0x004fe20003f05270 */
[----:B------:R-:W-:-:S12]  /*57e0*/  IMAD.MOV.U32 R24, RZ, RZ, RZ ;  /* 0x000000ffff187224 */ /* 0x000fd800078e00ff */
[----:B01-3--:R-:W-:Y:S05]  /*57f0*/  @P0 BRA `(.L_x_66) ;  /* 0x0000000000080947 */ /* 0x00bfea0003800000 */
[----:B------:R-:W-:-:S06]  /*5800*/  IMAD R24, R26, 0x4, R29 ;  /* 0x000000041a187824 */ /* 0x000fcc00078e021d */
[----:B------:R0:W1:Y:S02]  /*5810*/  ATOMS.ADD R24, [R24], R55 ;  /* 0x000000371818738c */ /* 0x0000640000000000 */
.L_x_66:
[----:B------:R-:W-:Y:S05]  /*5820*/  BSYNC.RECONVERGENT B0 ;  /* 0x0000000000007941 */ /* 0x000fea0003800200 */
.L_x_65:
[----:B------:R-:W-:Y:S01]  /*5830*/  BAR.SYNC.DEFER_BLOCKING 0x0 ;  /* 0x0000000000007b1d */ /* 0x000fe20000010000 */
[----:B------:R-:W-:Y:S01]  /*5840*/  IMAD.IADD R26, R40, 0x1, R49 ;  /* 0x00000001281a7824 */ /* 0x000fe200078e0231 */
[----:B------:R-:W-:Y:S01]  /*5850*/  ISETP.NE.AND P0, PT, R50, RZ, PT ;  /* 0x000000ff3200720c */ /* 0x000fe20003f05270 */
[----:B------:R-:W-:Y:S02]  /*5860*/  IMAD.IADD R28, R28, 0x1, R39 ;  /* 0x000000011c1c7824 */ /* 0x000fe400078e0227 */
[----:B------:R-:W-:Y:S01]  /*5870*/  IMAD R40, R44, 0x4, R7 ;  /* 0x000000042c287824 */ /* 0x000fe200078e0207 */
[----:B------:R-:W-:Y:S01]  /*5880*/  BSSY B1, `(.L_x_67) ;  /* 0x000005c000017945 */ /* 0x000fe20003800000 */
[----:B------:R-:W-:Y:S01]  /*5890*/  IMAD.IADD R14, R38, 0x1, R43 ;  /* 0x00000001260e7824 */ /* 0x000fe200078e022b */
[----:B-1----:R-:W1:Y:S01]  /*58a0*/  SHFL.IDX PT, R24, R24, R53, 0x1f ;  /* 0x00001f3518187589 */ /* 0x002e6200000e0000 */
[----:B------:R-:W-:Y:S02]  /*58b0*/  IMAD R39, R46, 0x4, R7 ;  /* 0x000000042e277824 */ /* 0x000fe400078e0207 */
[----:B------:R-:W-:-:S02]  /*58c0*/  IMAD.IADD R60, R37, 0x1, R60 ;  /* 0x00000001253c7824 */ /* 0x000fc400078e023c */
[--C-:B------:R-:W-:Y:S02]  /*58d0*/  IMAD R38, R52, 0x4, R7.reuse ;  /* 0x0000000434267824 */ /* 0x100fe400078e0207 */
[----:B------:R-:W-:Y:S02]  /*58e0*/  IMAD.IADD R32, R33, 0x1, R32 ;  /* 0x0000000121207824 */ /* 0x000fe400078e0220 */
[----:B------:R-:W-:Y:S02]  /*58f0*/  IMAD.IADD R44, R35, 0x1, R36 ;  /* 0x00000001232c7824 */ /* 0x000fe400078e0224 */
[--C-:B------:R-:W-:Y:S02]  /*5900*/  IMAD R37, R56, 0x4, R7.reuse ;  /* 0x0000000438257824 */ /* 0x100fe400078e0207 */
[----:B------:R-:W-:Y:S02]  /*5910*/  IMAD.IADD R30, R31, 0x1, R30 ;  /* 0x000000011f1e7824 */ /* 0x000fe400078e021e */
[--C-:B------:R-:W-:Y:S01]  /*5920*/  IMAD R36, R48, 0x4, R7.reuse ;  /* 0x0000000430247824 */ /* 0x100fe200078e0207 */
[----:B------:R2:W-:Y:S01]  /*5930*/  STS [R40+-0x4], R27 ;  /* 0xfffffc1b28007388 */ /* 0x0005e20000000800 */
[----:B------:R-:W-:-:S02]  /*5940*/  IMAD R35, R58, 0x4, R7 ;  /* 0x000000043a237824 */ /* 0x000fc400078e0207 */
[--C-:B------:R-:W-:Y:S01]  /*5950*/  IMAD R34, R34, 0x4, R7.reuse ;  /* 0x0000000422227824 */ /* 0x100fe200078e0207 */
[----:B------:R-:W-:Y:S01]  /*5960*/  STS [R39+-0x4], R22 ;  /* 0xfffffc1627007388 */ /* 0x000fe20000000800 */
[--C-:B------:R-:W-:Y:S02]  /*5970*/  IMAD R33, R32, 0x4, R7.reuse ;  /* 0x0000000420217824 */ /* 0x100fe400078e0207 */
[----:B------:R-:W-:Y:S01]  /*5980*/  IMAD.IADD R64, R47, 0x1, R64 ;  /* 0x000000012f407824 */ /* 0x000fe200078e0240 */
[----:B------:R-:W-:Y:S01]  /*5990*/  STS [R38+-0x4], R21 ;  /* 0xfffffc1526007388 */ /* 0x000fe20000000800 */
[--C-:B------:R-:W-:Y:S02]  /*59a0*/  IMAD R32, R30, 0x4, R7.reuse ;  /* 0x000000041e207824 */ /* 0x100fe400078e0207 */
[----:B------:R-:W-:Y:S01]  /*59b0*/  IMAD.IADD R62, R51, 0x1, R62 ;  /* 0x00000001333e7824 */ /* 0x000fe200078e023e */
[----:B------:R-:W-:Y:S01]  /*59c0*/  STS [R37+-0x4], R18 ;  /* 0xfffffc1225007388 */ /* 0x000fe20000000800 */
[----:B------:R-:W-:-:S02]  /*59d0*/  IMAD R31, R28, 0x4, R7 ;  /* 0x000000041c1f7824 */ /* 0x000fc400078e0207 */
[--C-:B------:R-:W-:Y:S01]  /*59e0*/  IMAD R30, R14, 0x4, R7.reuse ;  /* 0x000000040e1e7824 */ /* 0x100fe200078e0207 */
[----:B------:R-:W-:Y:S01]  /*59f0*/  STS [R36+-0x4], R23 ;  /* 0xfffffc1724007388 */ /* 0x000fe20000000800 */
[--C-:B------:R-:W-:Y:S02]  /*5a00*/  IMAD R29, R26, 0x4, R7.reuse ;  /* 0x000000041a1d7824 */ /* 0x100fe400078e0207 */
[----:B-1----:R-:W-:Y:S01]  /*5a10*/  IMAD.IADD R24, R55, 0x1, R24 ;  /* 0x0000000137187824 */ /* 0x002fe200078e0218 */
[----:B------:R-:W-:Y:S01]  /*5a20*/  STS [R35+-0x4], R20 ;  /* 0xfffffc1423007388 */ /* 0x000fe20000000800 */
[--C-:B------:R-:W-:Y:S02]  /*5a30*/  IMAD R28, R64, 0x4, R7.reuse ;  /* 0x00000004401c7824 */ /* 0x100fe400078e0207 */
[--C-:B--2---:R-:W-:Y:S01]  /*5a40*/  IMAD R27, R62, 0x4, R7.reuse ;  /* 0x000000043e1b7824 */ /* 0x104fe200078e0207 */
[----:B------:R1:W-:Y:S01]  /*5a50*/  STS [R34+-0x4], R25 ;  /* 0xfffffc1922007388 */ /* 0x0003e20000000800 */
[----:B------:R-:W-:-:S02]  /*5a60*/  IMAD R26, R60, 0x4, R7 ;  /* 0x000000043c1a7824 */ /* 0x000fc400078e0207 */
[--C-:B------:R-:W-:Y:S01]  /*5a70*/  IMAD R24, R24, 0x4, R7.reuse ;  /* 0x0000000418187824 */ /* 0x100fe200078e0207 */
[----:B------:R-:W-:Y:S04]  /*5a80*/  STS [R33+-0x4], R10 ;  /* 0xfffffc0a21007388 */ /* 0x000fe80000000800 */
[----:B------:R-:W-:Y:S01]  /*5a90*/  STS [R32+-0x4], R17 ;  /* 0xfffffc1120007388 */ /* 0x000fe20000000800 */
[----:B-1----:R-:W-:-:S03]  /*5aa0*/  IMAD R25, R44, 0x4, R7 ;  /* 0x000000042c197824 */ /* 0x002fc600078e0207 */
[----:B------:R-:W-:Y:S04]  /*5ab0*/  STS [R31+-0x4], R12 ;  /* 0xfffffc0c1f007388 */ /* 0x000fe80000000800 */
[----:B------:R1:W-:Y:S04]  /*5ac0*/  STS [R30+-0x4], R19 ;  /* 0xfffffc131e007388 */ /* 0x0003e80000000800 */
[----:B------:R2:W-:Y:S04]  /*5ad0*/  STS [R29+-0x4], R16 ;  /* 0xfffffc101d007388 */ /* 0x0005e80000000800 */
[----:B------:R2:W-:Y:S01]  /*5ae0*/  STS [R28+-0x4], R9 ;  /* 0xfffffc091c007388 */ /* 0x0005e20000000800 */
[----:B-1----:R-:W-:-:S03]  /*5af0*/  IMAD R19, R3, 0x8, R7 ;  /* 0x0000000803137824 */ /* 0x002fc600078e0207 */
[----:B------:R2:W-:Y:S04]  /*5b00*/  STS [R27+-0x4], R6 ;  /* 0xfffffc061b007388 */ /* 0x0005e80000000800 */
[----:B------:R2:W-:Y:S04]  /*5b10*/  STS [R26+-0x4], R11 ;  /* 0xfffffc0b1a007388 */ /* 0x0005e80000000800 */
[----:B------:R2:W-:Y:S04]  /*5b20*/  STS [R25+-0x4], R8 ;  /* 0xfffffc0819007388 */ /* 0x0005e80000000800 */
[----:B------:R2:W-:Y:S01]  /*5b30*/  STS [R24+-0x4], R13 ;  /* 0xfffffc0d18007388 */ /* 0x0005e20000000800 */
[----:B------:R-:W-:Y:S05]  /*5b40*/  @P0 BRA `(.L_x_68) ;  /* 0x0000000000bc0947 */ /* 0x000fea0003800000 */
[----:B------:R-:W1:Y:S02]  /*5b50*/  LDCU.64 UR8, c[0x0][0x398] ;  /* 0x00007300ff0877ac */ /* 0x000e640008000a00 */
[----:B-1----:R-:W-:-:S04]  /*5b60*/  LEA R10, P0, R3, UR8, 0x3 ;  /* 0x00000008030a7c11 */ /* 0x002fc8000f8018ff */
[----:B--2---:R-:W-:-:S05]  /*5b70*/  LEA.HI.X R11, R3, UR9, RZ, 0x3, P0 ;  /* 0x00000009030b7c11 */ /* 0x004fca00080f1cff */
[----:B------:R-:W2:Y:S01]  /*5b80*/  LDG.E.64 R8, desc[UR6][R10.64] ;  /* 0x000000060a087981 */ /* 0x000ea2000c1e1b00 */
[----:B------:R-:W-:Y:S02]  /*5b90*/  SHF.R.S32.HI R13, RZ, 0x1f, R15 ;  /* 0x0000001fff0d7819 */ /* 0x000fe4000001140f */
[----:B--2---:R-:W-:-:S05]  /*5ba0*/  IADD3 R8, P0, PT, -R15, R8, RZ ;  /* 0x000000080f087210 */ /* 0x004fca0007f1e1ff */
[----:B------:R-:W-:Y:S01]  /*5bb0*/  IMAD.X R9, R9, 0x1, ~R13, P0 ;  /* 0x0000000109097824 */ /* 0x000fe200000e0e0d */
[----:B------:R-:W-:Y:S01]  /*5bc0*/  ISETP.GE.AND P0, PT, R42, 0x1, PT ;  /* 0x000000012a00780c */ /* 0x000fe20003f06270 */
[----:B------:R-:W-:-:S03]  /*5bd0*/  IMAD.MOV.U32 R13, RZ, RZ, R0 ;  /* 0x000000ffff0d7224 */ /* 0x000fc600078e0000 */
[----:B------:R1:W-:Y:S09]  /*5be0*/  STS.64 [R19+0x6600], R8 ;  /* 0x0066000813007388 */ /* 0x0003f20000000a00 */
[----:B------:R-:W-:Y:S05]  /*5bf0*/  @!P0 BRA `(.L_x_69) ;  /* 0x00000000006c8947 */ /* 0x000fea0003800000 */
[----:B------:R-:W-:Y:S01]  /*5c00*/  BSSY B0, `(.L_x_70) ;  /* 0x0000019000007945 */ /* 0x000fe20003800000 */
[----:B------:R-:W-:Y:S02]  /*5c10*/  IMAD.MOV.U32 R6, RZ, RZ, -0x1 ;  /* 0xffffffffff067424 */ /* 0x000fe400078e00ff */
[----:B------:R-:W-:Y:S02]  /*5c20*/  IMAD.MOV.U32 R10, RZ, RZ, R42 ;  /* 0x000000ffff0a7224 */ /* 0x000fe400078e002a */
[----:B------:R-:W-:-:S07]  /*5c30*/  IMAD.MOV.U32 R13, RZ, RZ, R0 ;  /* 0x000000ffff0d7224 */ /* 0x000fce00078e0000 */
.L_x_74:
[----:B-1----:R-:W1:Y:S01]  /*5c40*/  LDC.64 R8, c[0x0][0x380] ;  /* 0x0000e000ff087b82 */ /* 0x002e620000000a00 */
[----:B------:R-:W-:Y:S01]  /*5c50*/  VIADD R17, R10, 0xffffffff ;  /* 0xffffffff0a117836 */ /* 0x000fe20000000000 */
[----:B------:R-:W-:Y:S03]  /*5c60*/  BSSY B2, `(.L_x_71) ;  /* 0x0000008000027945 */ /* 0x000fe60003800000 */
[----:B------:R-:W-:-:S04]  /*5c70*/  IMAD R11, R17, 0x100, R3 ;  /* 0x00000100110b7824 */ /* 0x000fc800078e0203 */
[----:B-1----:R-:W-:-:S07]  /*5c80*/  IMAD.WIDE R8, R11, 0x4, R8 ;  /* 0x000000040b087825 */ /* 0x002fce00078e0208 */
.L_x_72:
[----:B------:R-:W-:Y:S05]  /*5c90*/  YIELD ;  /* 0x0000000000007946 */ /* 0x000fea0003800000 */
[----:B------:R1:W-:Y:S06]  /*5ca0*/  MEMBAR.SC.CTA ;  /* 0x0000000000007992 */ /* 0x0003ec0000000000 */
[----:B-1----:R-:W2:Y:S02]  /*5cb0*/  LDG.E.STRONG.SYS R11, desc[UR6][R8.64] ;  /* 0x00000006080b7981 */ /* 0x002ea4000c1f5900 */
[----:B--2---:R-:W-:-:S13]  /*5cc0*/  ISETP.NE.AND P0, PT, R11, RZ, PT ;  /* 0x000000ff0b00720c */ /* 0x004fda0003f05270 */
[----:B------:R-:W-:Y:S05]  /*5cd0*/  @!P0 BRA `(.L_x_72) ;  /* 0xfffffffc00ec8947 */ /* 0x000fea000383ffff */
[----:B------:R-:W-:Y:S05]  /*5ce0*/  BSYNC B2 ;  /* 0x0000000000027941 */ /* 0x000fea0003800000 */
.L_x_71:
[----:B------:R-:W-:Y:S01]  /*5cf0*/  BSSY.RECONVERGENT B2, `(.L_x_73) ;  /* 0x0000006000027945 */ /* 0x000fe20003800200 */
[C---:B------:R-:W-:Y:S02]  /*5d00*/  ISETP.GT.AND P0, PT, R11.reuse, -0x1, PT ;  /* 0xffffffff0b00780c */ /* 0x040fe40003f04270 */
[----:B------:R-:W-:Y:S01]  /*5d10*/  LOP3.LUT R8, R11, 0x3fffffff, RZ, 0xc0, !PT ;  /* 0x3fffffff0b087812 */ /* 0x000fe200078ec0ff */
[----:B------:R-:W-:Y:S05]  /*5d20*/  WARPSYNC.EXCLUSIVE R6 ;  /* 0x0000000006007348 */ /* 0x000fea0003a00000 */
[----:B------:R-:W-:-:S05]  /*5d30*/  IMAD.IADD R13, R8, 0x1, R13 ;  /* 0x00000001080d7824 */ /* 0x000fca00078e020d */
[----:B------:R-:W-:-:S07]  /*5d40*/  VOTE.ANY R6, PT, P0 ;  /* 0x0000000000067806 */ /* 0x000fce00000e0100 */
[----:B------:R-:W-:Y:S05]  /*5d50*/  BSYNC.RECONVERGENT B2 ;  /* 0x0000000000027941 */ /* 0x000fea0003800200 */
.L_x_73:
[----:B------:R-:W-:Y:S01]  /*5d60*/  ISETP.GT.U32.AND P1, PT, R10, 0x1, PT ;  /* 0x000000010a00780c */ /* 0x000fe20003f24070 */
[----:B------:R-:W-:-:S12]  /*5d70*/  IMAD.MOV.U32 R10, RZ, RZ, R17 ;  /* 0x000000ffff0a7224 */ /* 0x000fd800078e0011 */
[----:B------:R-:W-:Y:S05]  /*5d80*/  @P0 BRA P1, `(.L_x_74) ;  /* 0xfffffffc00ac0947 */ /* 0x000fea000083ffff */
[----:B------:R-:W-:Y:S05]  /*5d90*/  BSYNC B0 ;  /* 0x0000000000007941 */ /* 0x000fea0003800000 */
.L_x_70:
[----:B------:R2:W3:Y:S02]  /*5da0*/  LDS.64 R8, [R19+0x6600] ;  /* 0x0066000013087984 */ /* 0x0004e40000000a00 */
.L_x_69:
[----:B------:R-:W4:Y:S01]  /*5db0*/  LDC.64 R10, c[0x0][0x380] ;  /* 0x0000e000ff0a7b82 */ /* 0x000f220000000a00 */
[C---:B------:R-:W-:Y:S01]  /*5dc0*/  IMAD.IADD R17, R13.reuse, 0x1, -R0 ;  /* 0x000000010d117824 */ /* 0x040fe200078e0a00 */
[----:B------:R-:W-:Y:S01]  /*5dd0*/  LOP3.LUT R13, R13, 0x80000000, RZ, 0xfc, !PT ;  /* 0x800000000d0d7812 */ /* 0x000fe200078efcff */
[----:B------:R-:W-:-:S03]  /*5de0*/  IMAD R21, R42, 0x100, R3 ;  /* 0x000001002a157824 */ /* 0x000fc600078e0203 */
[----:B-1-3--:R-:W-:-:S04]  /*5df0*/  IADD3 R8, P0, PT, R17, R8, RZ ;  /* 0x0000000811087210 */ /* 0x00afc80007f1e0ff */
[----:B------:R-:W-:-:S05]  /*5e00*/  LEA.HI.X.SX32 R9, R17, R9, 0x1, P0 ;  /* 0x0000000911097211 */ /* 0x000fca00000f0eff */
[----:B------:R1:W-:Y:S01]  /*5e10*/  STS.64 [R19+0x6600], R8 ;  /* 0x0066000813007388 */ /* 0x0003e20000000a00 */
[----:B----4-:R-:W-:-:S05]  /*5e20*/  IMAD.WIDE R10, R21, 0x4, R10 ;  /* 0x00000004150a7825 */ /* 0x010fca00078e020a */
[----:B------:R1:W-:Y:S02]  /*5e30*/  STG.E.STRONG.SYS desc[UR6][R10.64], R13 ;  /* 0x0000000d0a007986 */ /* 0x0003e4000c115906 */
.L_x_68:
[----:B------:R-:W-:Y:S05]  /*5e40*/  BSYNC B1 ;  /* 0x0000000000017941 */ /* 0x000fea0003800000 */
.L_x_67:
[----:B------:R-:W3:Y:S01]  /*5e50*/  LDC R23, c[0x0][0x3c0] ;  /* 0x0000f000ff177b82 */ /* 0x000ee20000000800 */
[----:B--2---:R-:W-:-:S07]  /*5e60*/  VIADD R6, R54, 0x1980 ;  /* 0x0000198036067836 */ /* 0x004fce0000000000 */
[----:B-1----:R-:W1:Y:S01]  /*5e70*/  LDC.64 R10, c[0x0][0x390] ;  /* 0x0000e400ff0a7b82 */ /* 0x002e620000000a00 */
[----:B---3--:R-:W-:Y:S02]  /*5e80*/  ISETP.GE.AND P0, PT, R6, R23, PT ;  /* 0x000000170600720c */ /* 0x008fe40003f06270 */
[----:B-1----:R-:W-:-:S04]  /*5e90*/  ISETP.EQ.U32.AND P1, PT, R10, RZ, PT ;  /* 0x000000ff0a00720c */ /* 0x002fc80003f22070 */
[----:B------:R-:W-:-:S04]  /*5ea0*/  ISETP.EQ.OR.EX P0, PT, R11, RZ, !P0, P1 ;  /* 0x000000ff0b00720c */ /* 0x000fc80004702710 */
[----:B------:R-:W-:-:S13]  /*5eb0*/  ISETP.GT.U32.OR P0, PT, R3, 0xff, P0 ;  /* 0x000000ff0300780c */ /* 0x000fda0000704470 */
[----:B------:R-:W-:Y:S05]  /*5ec0*/  @P0 BRA `(.L_x_75) ;  /* 0x0000000000200947 */ /* 0x000fea0003800000 */
[----:B------:R-:W1:Y:S01]  /*5ed0*/  LDS.64 R8, [R19+0x6600] ;  /* 0x0066000013087984 */ /* 0x000e620000000a00 */
[C---:B------:R-:W-:Y:S02]  /*5ee0*/  LEA R10, P2, R3.reuse, R10, 0x3 ;  /* 0x0000000a030a7211 */ /* 0x040fe400078418ff */
[--C-:B------:R-:W-:Y:S02]  /*5ef0*/  SHF.R.S32.HI R13, RZ, 0x1f, R0.reuse ;  /* 0x0000001fff0d7819 */ /* 0x100fe40000011400 */
[----:B------:R-:W-:Y:S02]  /*5f00*/  LEA.HI.X R11, R3, R11, RZ, 0x3, P2 ;  /* 0x0000000b030b7211 */ /* 0x000fe400010f1cff */
[----:B-1----:R-:W-:Y:S02]  /*5f10*/  IADD3 R8, P0, P1, R8, R15, R0 ;  /* 0x0000000f08087210 */ /* 0x002fe4000791e000 */
[----:B------:R-:W-:-:S04]  /*5f20*/  SHF.R.S32.HI R15, RZ, 0x1f, R15 ;  /* 0x0000001fff0f7819 */ /* 0x000fc8000001140f */
[----:B------:R-:W-:-:S05]  /*5f30*/  IADD3.X R9, PT, PT, R9, R15, R13, P0, P1 ;  /* 0x0000000f09097210 */ /* 0x000fca00007e240d */
[----:B------:R1:W-:Y:S02]  /*5f40*/  STG.E.64 desc[UR6][R10.64], R8 ;  /* 0x000000080a007986 */ /* 0x0003e4000c101b06 */
.L_x_75:
[----:B------:R-:W-:Y:S01]  /*5f50*/  ISETP.GT.AND P0, PT, R6, R23, PT ;  /* 0x000000170600720c */ /* 0x000fe20003f04270 */
[----:B------:R-:W-:Y:S05]  /*5f60*/  WARPSYNC.ALL ;  /* 0x0000000000007948 */ /* 0x000fea0003800000 */
[----:B------:R-:W-:Y:S01]  /*5f70*/  BAR.SYNC.DEFER_BLOCKING 0x0 ;  /* 0x0000000000007b1d */ /* 0x000fe20000010000 */
[----:B------:R-:W-:-:S06]  /*5f80*/  IMAD R22, R3, 0x4, R7 ;  /* 0x0000000403167824 */ /* 0x000fcc00078e0207 */
[----:B------:R-:W-:Y:S05]  /*5f90*/  @P0 BRA `(.L_x_76) ;  /* 0x0000000c003c0947 */ /* 0x000fea0003800000 */
[----:B------:R-:W2:Y:S01]  /*5fa0*/  LDS R0, [R22] ;  /* 0x0000000016007984 */ /* 0x000ea20000000800 */
[----:B------:R-:W2:Y:S01]  /*5fb0*/  LDCU UR5, c[0x0][0x3c4] ;  /* 0x00007880ff0577ac */ /* 0x000ea20008000800 */
[----:B------:R-:W3:Y:S01]  /*5fc0*/  LDCU.64 UR8, c[0x0][0x3a0] ;  /* 0x00007400ff0877ac */ /* 0x000ee20008000a00 */
[----:B--2---:R-:W-:Y:S02]  /*5fd0*/  SHF.R.U32.HI R6, RZ, UR5, R0 ;  /* 0x00000005ff067c19 */ /* 0x004fe40008011600 */
[----:B------:R-:W-:Y:S02]  /*5fe0*/  LOP3.LUT R15, R0, 0x80000000, RZ, 0x3c, !PT ;  /* 0x80000000000f7812 */ /* 0x000fe400078e3cff */
[----:B------:R-:W-:-:S05]  /*5ff0*/  LOP3.LUT R6, R6, UR4, RZ, 0x30, !PT ;  /* 0x0000000406067c12 */ /* 0x000fca000f8e30ff */
[----:B-1----:R-:W-:-:S06]  /*6000*/  IMAD R8, R6, 0x8, R7 ;  /* 0x0000000806087824 */ /* 0x002fcc00078e0207 */
[----:B------:R-:W1:Y:S02]  /*6010*/  LDS.64 R8, [R8+0x6600] ;  /* 0x0066000008087984 */ /* 0x000e640000000a00 */
[----:B-1----:R-:W-:-:S05]  /*6020*/  IADD3 R6, P1, PT, R8, R3, RZ ;  /* 0x0000000308067210 */ /* 0x002fca0007f3e0ff */
[----:B------:R-:W-:Y:S01]  /*6030*/  IMAD.X R9, RZ, RZ, R9, P1 ;  /* 0x000000ffff097224 */ /* 0x000fe200008e0609 */
[----:B---3--:R-:W-:-:S04]  /*6040*/  LEA R10, P1, R6, UR8, 0x2 ;  /* 0x00000008060a7c11 */ /* 0x008fc8000f8210ff */
[----:B------:R-:W-:-:S05]  /*6050*/  LEA.HI.X R11, R6, UR9, R9, 0x2, P1 ;  /* 0x00000009060b7c11 */ /* 0x000fca00088f1409 */
[----:B------:R-:W-:Y:S01]  /*6060*/  STG.E desc[UR6][R10.64], R15 ;  /* 0x0000000f0a007986 */ /* 0x000fe2000c101906 */
[----:B------:R-:W-:-:S03]  /*6070*/  NOP ;  /* 0x0000000000007918 */ /* 0x000fc60000000000 */
[----:B------:R-:W1:Y:S02]  /*6080*/  LDS R0, [R22+0x600] ;  /* 0x0006000016007984 */ /* 0x000e640000000800 */
[----:B-1----:R-:W-:Y:S02]  /*6090*/  SHF.R.U32.HI R6, RZ, UR5, R0 ;  /* 0x00000005ff067c19 */ /* 0x002fe40008011600 */
[----:B------:R-:W-:Y:S02]  /*60a0*/  LOP3.LUT R15, R0, 0x80000000, RZ, 0x3c, !PT ;  /* 0x80000000000f7812 */ /* 0x000fe400078e3cff */
[----:B------:R-:W-:-:S05]  /*60b0*/  LOP3.LUT R6, R6, UR4, RZ, 0x30, !PT ;  /* 0x0000000406067c12 */ /* 0x000fca000f8e30ff */
[----:B------:R-:W-:-:S06]  /*60c0*/  IMAD R8, R6, 0x8, R7 ;  /* 0x0000000806087824 */ /* 0x000fcc00078e0207 */
[----:B------:R-:W1:Y:S02]  /*60d0*/  LDS.64 R8, [R8+0x6600] ;  /* 0x0066000008087984 */ /* 0x000e640000000a00 */
[----:B-1----:R-:W-:-:S05]  /*60e0*/  IADD3 R6, P1, PT, R8, R3, RZ ;  /* 0x0000000308067210 */ /* 0x002fca0007f3e0ff */
[----:B------:R-:W-:Y:S01]  /*60f0*/  IMAD.X R9, RZ, RZ, R9, P1 ;  /* 0x000000ffff097224 */ /* 0x000fe200008e0609 */
[----:B------:R-:W-:-:S04]  /*6100*/  LEA R12, P1, R6, UR8, 0x2 ;  /* 0x00000008060c7c11 */ /* 0x000fc8000f8210ff */
        /* <DEDUP_REMOVED lines=163> */
[----:B------:R-:W-:-:S05]  /*6b40*/  IMAD R12, R6, 0x8, R7 ;  /* 0x00000008060c7824 */ /* 0x000fca00078e0207 */
        /* <DEDUP_REMOVED lines=17> */
[----:B------:R1:W-:Y:S01]  /*6c60*/  STG.E desc[UR6][R6.64+0x6000], R9 ;  /* 0x0060000906007986 */ /* 0x0003e2000c101906 */
[----:B------:R-:W-:Y:S01]  /*6c70*/  NOP ;  /* 0x0000000000007918 */ /* 0x000fe20000000000 */
[----:B------:R-:W-:Y:S05]  /*6c80*/  BRA `(.L_x_77) ;  /* 0x00000014000c7947 */ /* 0x000fea0003800000 */
.L_x_76:
[----:B-1----:R-:W-:Y:S01]  /*6c90*/  IMAD R9, R42, -0x1980, R23 ;  /* 0xffffe6802a097824 */ /* 0x002fe200078e0217 */
[----:B------:R-:W-:Y:S01]  /*6ca0*/  BSSY.RECONVERGENT B0, `(.L_x_78) ;  /* 0x000001b000007945 */ /* 0x000fe20003800200 */
[C---:B------:R-:W-:Y:S02]  /*6cb0*/  VIADD R0, R3.reuse, 0x180 ;  /* 0x0000018003007836 */ /* 0x040fe40000000000 */
[C---:B------:R-:W-:Y:S01]  /*6cc0*/  VIADD R6, R3.reuse, 0x300 ;  /* 0x0000030003067836 */ /* 0x040fe20000000000 */
[CC--:B------:R-:W-:Y:S01]  /*6cd0*/  ISETP.GE.AND P1, PT, R3.reuse, R9.reuse, PT ;  /* 0x000000090300720c */ /* 0x0c0fe20003f26270 */
[C---:B------:R-:W-:Y:S01]  /*6ce0*/  VIADD R8, R3.reuse, 0x480 ;  /* 0x0000048003087836 */ /* 0x040fe20000000000 */
[-C--:B------:R-:W-:Y:S01]  /*6cf0*/  ISETP.GE.AND P2, PT, R0, R9.reuse, PT ;  /* 0x000000090000720c */ /* 0x080fe20003f46270 */
[C---:B------:R-:W-:Y:S01]  /*6d00*/  VIADD R0, R3.reuse, 0x600 ;  /* 0x0000060003007836 */ /* 0x040fe20000000000 */
[-C--:B------:R-:W-:Y:S01]  /*6d10*/  ISETP.GE.AND P3, PT, R6, R9.reuse, PT ;  /* 0x000000090600720c */ /* 0x080fe20003f66270 */
[C---:B------:R-:W-:Y:S01]  /*6d20*/  VIADD R6, R3.reuse, 0x780 ;  /* 0x0000078003067836 */ /* 0x040fe20000000000 */
[-C--:B------:R-:W-:Y:S01]  /*6d30*/  ISETP.GE.AND P4, PT, R8, R9.reuse, PT ;  /* 0x000000090800720c */ /* 0x080fe20003f86270 */
[----:B------:R-:W-:Y:S01]  /*6d40*/  VIADD R8, R3, 0x900 ;  /* 0x0000090003087836 */ /* 0x000fe20000000000 */
[----:B------:R-:W-:-:S02]  /*6d50*/  ISETP.GE.AND P5, PT, R0, R9, PT ;  /* 0x000000090000720c */ /* 0x000fc40003fa6270 */
[----:B------:R-:W-:-:S03]  /*6d60*/  ISETP.GE.AND P6, PT, R6, R9, PT ;  /* 0x000000090600720c */ /* 0x000fc60003fc6270 */
[----:B------:R-:W-:Y:S10]  /*6d70*/  @P1 BRA `(.L_x_79) ;  /* 0x0000000000341947 */ /* 0x000ff40003800000 */
[----:B------:R-:W1:Y:S01]  /*6d80*/  LDS R0, [R22] ;  /* 0x0000000016007984 */ /* 0x000e620000000800 */
[----:B------:R-:W1:Y:S01]  /*6d90*/  LDCU UR5, c[0x0][0x3c4] ;  /* 0x00007880ff0577ac */ /* 0x000e620008000800 */
[----:B------:R-:W2:Y:S01]  /*6da0*/  LDCU.64 UR8, c[0x0][0x3a0] ;  /* 0x00007400ff0877ac */ /* 0x000ea20008000a00 */
[----:B-1----:R-:W-:Y:S02]  /*6db0*/  SHF.R.U32.HI R6, RZ, UR5, R0 ;  /* 0x00000005ff067c19 */ /* 0x002fe40008011600 */
[----:B------:R-:W-:Y:S02]  /*6dc0*/  LOP3.LUT R13, R0, 0x80000000, RZ, 0x3c, !PT ;  /* 0x80000000000d7812 */ /* 0x000fe400078e3cff */
[----:B------:R-:W-:-:S05]  /*6dd0*/  LOP3.LUT R6, R6, UR4, RZ, 0x30, !PT ;  /* 0x0000000406067c12 */ /* 0x000fca000f8e30ff */
[----:B------:R-:W-:-:S05]  /*6de0*/  IMAD R6, R6, 0x8, R7 ;  /* 0x0000000806067824 */ /* 0x000fca00078e0207 */
[----:B------:R-:W1:Y:S02]  /*6df0*/  LDS.64 R10, [R6+0x6600] ;  /* 0x00660000060a7984 */ /* 0x000e640000000a00 */
[----:B-1----:R-:W-:-:S05]  /*6e00*/  IADD3 R12, P1, PT, R10, R3, RZ ;  /* 0x000000030a0c7210 */ /* 0x002fca0007f3e0ff */
[----:B------:R-:W-:Y:S01]  /*6e10*/  IMAD.X R11, RZ, RZ, R11, P1 ;  /* 0x000000ffff0b7224 */ /* 0x000fe200008e060b */
[----:B--2---:R-:W-:-:S04]  /*6e20*/  LEA R10, P1, R12, UR8, 0x2 ;  /* 0x000000080c0a7c11 */ /* 0x004fc8000f8210ff */
[----:B------:R-:W-:-:S05]  /*6e30*/  LEA.HI.X R11, R12, UR9, R11, 0x2, P1 ;  /* 0x000000090c0b7c11 */ /* 0x000fca00088f140b */
[----:B------:R1:W-:Y:S04]  /*6e40*/  STG.E desc[UR6][R10.64], R13 ;  /* 0x0000000d0a007986 */ /* 0x0003e8000c101906 */
.L_x_79:
[----:B------:R-:W-:Y:S05]  /*6e50*/  BSYNC.RECONVERGENT B0 ;  /* 0x0000000000007941 */ /* 0x000fea0003800200 */
.L_x_78:
[----:B------:R-:W-:Y:S01]  /*6e60*/  NOP ;  /* 0x0000000000007918 */ /* 0x000fe20000000000 */
[----:B------:R-:W-:Y:S01]  /*6e70*/  BSSY.RECONVERGENT B0, `(.L_x_80) ;  /* 0x0000011000007945 */ /* 0x000fe20003800200 */
[----:B------:R-:W-:Y:S01]  /*6e80*/  ISETP.GE.AND P1, PT, R8, R9, PT ;  /* 0x000000090800720c */ /* 0x000fe20003f26270 */
[----:B------:R-:W-:Y:S02]  /*6e90*/  VIADD R8, R3, 0xa80 ;  /* 0x00000a8003087836 */ /* 0x000fe40000000000 */
[----:B------:R-:W-:Y:S10]  /*6ea0*/  @P2 BRA `(.L_x_81) ;  /* 0x0000000000342947 */ /* 0x000ff40003800000 */
[----:B------:R-:W2:Y:S01]  /*6eb0*/  LDS R0, [R22+0x600] ;  /* 0x0006000016007984 */ /* 0x000ea20000000800 */
[----:B------:R-:W2:Y:S01]  /*6ec0*/  LDCU UR5, c[0x0][0x3c4] ;  /* 0x00007880ff0577ac */ /* 0x000ea20008000800 */
[----:B------:R-:W3:Y:S01]  /*6ed0*/  LDCU.64 UR8, c[0x0][0x3a0] ;  /* 0x00007400ff0877ac */ /* 0x000ee20008000a00 */
[----:B--2---:R-:W-:Y:S02]  /*6ee0*/  SHF.R.U32.HI R6, RZ, UR5, R0 ;  /* 0x00000005ff067c19 */ /* 0x004fe40008011600 */
[----:B-1----:R-:W-:Y:S02]  /*6ef0*/  LOP3.LUT R13, R0, 0x80000000, RZ, 0x3c, !PT ;  /* 0x80000000000d7812 */ /* 0x002fe400078e3cff */
[----:B------:R-:W-:-:S05]  /*6f00*/  LOP3.LUT R6, R6, UR4, RZ, 0x30, !PT ;  /* 0x0000000406067c12 */ /* 0x000fca000f8e30ff */
[----:B------:R-:W-:-:S05]  /*6f10*/  IMAD R6, R6, 0x8, R7 ;  /* 0x0000000806067824 */ /* 0x000fca00078e0207 */
[----:B------:R-:W1:Y:S02]  /*6f20*/  LDS.64 R10, [R6+0x6600] ;  /* 0x00660000060a7984 */ /* 0x000e640000000a00 */
[----:B-1----:R-:W-:-:S05]  /*6f30*/  IADD3 R12, P2, PT, R10, R3, RZ ;  /* 0x000000030a0c7210 */ /* 0x002fca0007f5e0ff */
[----:B------:R-:W-:Y:S01]  /*6f40*/  IMAD.X R11, RZ, RZ, R11, P2 ;  /* 0x000000ffff0b7224 */ /* 0x000fe200010e060b */
[----:B---3--:R-:W-:-:S04]  /*6f50*/  LEA R10, P2, R12, UR8, 0x2 ;  /* 0x000000080c0a7c11 */ /* 0x008fc8000f8410ff */
[----:B------:R-:W-:-:S05]  /*6f60*/  LEA.HI.X R11, R12, UR9, R11, 0x2, P2 ;  /* 0x000000090c0b7c11 */ /* 0x000fca00090f140b */
[----:B------:R2:W-:Y:S04]  /*6f70*/  STG.E desc[UR6][R10.64+0x600], R13 ;  /* 0x0006000d0a007986 */ /* 0x0005e8000c101906 */
.L_x_81:
[----:B------:R-:W-:Y:S05]  /*6f80*/  BSYNC.RECONVERGENT B0 ;  /* 0x0000000000007941 */ /* 0x000fea0003800200 */
.L_x_80:
[----:B------:R-:W-:Y:S01]  /*6f90*/  NOP ;  /* 0x0000000000007918 */ /* 0x000fe20000000000 */
[----:B------:R-:W-:Y:S01]  /*6fa0*/  BSSY.RECONVERGENT B0, `(.L_x_82) ;  /* 0x0000011000007945 */ /* 0x000fe20003800200 */
[----:B------:R-:W-:Y:S02]  /*6fb0*/  ISETP.GE.AND P2, PT, R8, R9, PT ;  /* 0x000000090800720c */ /* 0x000fe40003f46270 */
[----:B------:R-:W-:Y:S01]  /*6fc0*/  LOP3.LUT R8, R3, 0xc00, RZ, 0xfc, !PT ;  /* 0x00000c0003087812 */ /* 0x000fe200078efcff */
[----:B------:R-:W-:Y:S10]  /*6fd0*/  @P3 BRA `(.L_x_83) ;  /* 0x0000000000343947 */ /* 0x000ff40003800000 */
[----:B------:R-:W3:Y:S01]  /*6fe0*/  LDS R0, [R22+0xc00] ;  /* 0x000c000016007984 */ /* 0x000ee20000000800 */
[----:B------:R-:W3:Y:S01]  /*6ff0*/  LDCU UR5, c[0x0][0x3c4] ;  /* 0x00007880ff0577ac */ /* 0x000ee20008000800 */
[----:B------:R-:W4:Y:S01]  /*7000*/  LDCU.64 UR8, c[0x0][0x3a0] ;  /* 0x00007400ff0877ac */ /* 0x000f220008000a00 */
[----:B---3--:R-:W-:Y:S02]  /*7010*/  SHF.R.U32.HI R6, RZ, UR5, R0 ;  /* 0x00000005ff067c19 */ /* 0x008fe40008011600 */
[----:B-12---:R-:W-:Y:S02]  /*7020*/  LOP3.LUT R13, R0, 0x80000000, RZ, 0x3c, !PT ;  /* 0x80000000000d7812 */ /* 0x006fe400078e3cff */
[----:B------:R-:W-:-:S05]  /*7030*/  LOP3.LUT R6, R6, UR4, RZ, 0x30, !PT ;  /* 0x0000000406067c12 */ /* 0x000fca000f8e30ff */
[----:B------:R-:W-:-:S05]  /*7040*/  IMAD R6, R6, 0x8, R7 ;  /* 0x0000000806067824 */ /* 0x000fca00078e0207 */
[----:B------:R-:W1:Y:S02]  /*7050*/  LDS.64 R10, [R6+0x6600] ;  /* 0x00660000060a7984 */ /* 0x000e640000000a00 */
[----:B-1----:R-:W-:-:S05]  /*7060*/  IADD3 R12, P3, PT, R10, R3, RZ ;  /* 0x000000030a0c7210 */ /* 0x002fca0007f7e0ff */
[----:B------:R-:W-:Y:S01]  /*7070*/  IMAD.X R11, RZ, RZ, R11, P3 ;  /* 0x000000ffff0b7224 */ /* 0x000fe200018e060b */
[----:B----4-:R-:W-:-:S04]  /*7080*/  LEA R10, P3, R12, UR8, 0x2 ;  /* 0x000000080c0a7c11 */ /* 0x010fc8000f8610ff */
[----:B------:R-:W-:-:S05]  /*7090*/  LEA.HI.X R11, R12, UR9, R11, 0x2, P3 ;  /* 0x000000090c0b7c11 */ /* 0x000fca00098f140b */
[----:B------:R3:W-:Y:S04]  /*70a0*/  STG.E desc[UR6][R10.64+0xc00], R13 ;  /* 0x000c000d0a007986 */ /* 0x0007e8000c101906 */
.L_x_83:
[----:B------:R-:W-:Y:S05]  /*70b0*/  BSYNC.RECONVERGENT B0 ;  /* 0x0000000000007941 */ /* 0x000fea0003800200 */
.L_x_82:
[----:B------:R-:W-:Y:S01]  /*70c0*/  NOP ;  /* 0x0000000000007918 */ /* 0x000fe20000000000 */
[----:B------:R-:W-:Y:S01]  /*70d0*/  BSSY.RECONVERGENT B0, `(.L_x_84) ;  /* 0x0000011000007945 */ /* 0x000fe20003800200 */
[----:B------:R-:W-:Y:S01]  /*70e0*/  ISETP.GE.AND P3, PT, R8, R9, PT ;  /* 0x000000090800720c */ /* 0x000fe20003f66270 */
[----:B------:R-:W-:Y:S02]  /*70f0*/  VIADD R8, R3, 0xd80 ;  /* 0x00000d8003087836 */ /* 0x000fe40000000000 */
[----:B------:R-:W-:Y:S10]  /*7100*/  @P4 BRA `(.L_x_85) ;  /* 0x0000000000344947 */ /* 0x000ff40003800000 */
[----:B------:R-:W4:Y:S01]  /*7110*/  LDS R0, [R22+0x1200] ;  /* 0x0012000016007984 */ /* 0x000f220000000800 */
[----:B------:R-:W4:Y:S01]  /*7120*/  LDCU UR5, c[0x0][0x3c4] ;  /* 0x00007880ff0577ac */ /* 0x000f220008000800 */
[----:B------:R-:W5:Y:S01]  /*7130*/  LDCU.64 UR8, c[0x0][0x3a0] ;  /* 0x00007400ff0877ac */ /* 0x000f620008000a00 */
[----:B----4-:R-:W-:Y:S02]  /*7140*/  SHF.R.U32.HI R6, RZ, UR5, R0 ;  /* 0x00000005ff067c19 */ /* 0x010fe40008011600 */
[----:B-123--:R-:W-:Y:S02]  /*7150*/  LOP3.LUT R13, R0, 0x80000000, RZ, 0x3c, !PT ;  /* 0x80000000000d7812 */ /* 0x00efe400078e3cff */
[----:B------:R-:W-:-:S05]  /*7160*/  LOP3.LUT R6, R6, UR4, RZ, 0x30, !PT ;  /* 0x0000000406067c12 */ /* 0x000fca000f8e30ff */
[----:B------:R-:W-:-:S05]  /*7170*/  IMAD R6, R6, 0x8, R7 ;  /* 0x0000000806067824 */ /* 0x000fca00078e0207 */
[----:B------:R-:W1:Y:S02]  /*7180*/  LDS.64 R10, [R6+0x6600] ;  /* 0x00660000060a7984 */ /* 0x000e640000000a00 */
[----:B-1----:R-:W-:-:S05]  /*7190*/  IADD3 R12, P4, PT, R10, R3, RZ ;  /* 0x000000030a0c7210 */ /* 0x002fca0007f9e0ff */
[----:B------:R-:W-:Y:S01]  /*71a0*/  IMAD.X R11, RZ, RZ, R11, P4 ;  /* 0x000000ffff0b7224 */ /* 0x000fe200020e060b */
[----:B-----5:R-:W-:-:S04]  /*71b0*/  LEA R10, P4, R12, UR8, 0x2 ;  /* 0x000000080c0a7c11 */ /* 0x020fc8000f8810ff */
[----:B------:R-:W-:-:S05]  /*71c0*/  LEA.HI.X R11, R12, UR9, R11, 0x2, P4 ;  /* 0x000000090c0b7c11 */ /* 0x000fca000a0f140b */
[----:B------:R4:W-:Y:S04]  /*71d0*/  STG.E desc[UR6][R10.64+0x1200], R13 ;  /* 0x0012000d0a007986 */ /* 0x0009e8000c101906 */
.L_x_85:
[----:B------:R-:W-:Y:S05]  /*71e0*/  BSYNC.RECONVERGENT B0 ;  /* 0x0000000000007941 */ /* 0x000fea0003800200 */
.L_x_84:
[----:B------:R-:W-:Y:S01]  /*71f0*/  NOP ;  /* 0x0000000000007918 */ /* 0x000fe20000000000 */
[----:B------:R-:W-:Y:S01]  /*7200*/  BSSY.RECONVERGENT B0, `(.L_x_86) ;  /* 0x0000011000007945 */ /* 0x000fe20003800200 */
[----:B------:R-:W-:Y:S01]  /*7210*/  ISETP.GE.AND P4, PT, R8, R9, PT ;  /* 0x000000090800720c */ /* 0x000fe20003f86270 */
[----:B------:R-:W-:Y:S02]  /*7220*/  VIADD R8, R3, 0xf00 ;  /* 0x00000f0003087836 */ /* 0x000fe40000000000 */
[----:B------:R-:W-:Y:S10]  /*7230*/  @P5 BRA `(.L_x_87) ;  /* 0x0000000000345947 */ /* 0x000ff40003800000 */
[----:B------:R-:W5:Y:S01]  /*7240*/  LDS R0, [R22+0x1800] ;  /* 0x0018000016007984 */ /* 0x000f620000000800 */
[----:B------:R-:W5:Y:S01]  /*7250*/  LDCU UR5, c[0x0][0x3c4] ;  /* 0x00007880ff0577ac */ /* 0x000f620008000800 */
[----:B------:R-:W0:Y:S01]  /*7260*/  LDCU.64 UR8, c[0x0][0x3a0] ;  /* 0x00007400ff0877ac */ /* 0x000e220008000a00 */
[----:B-----5:R-:W-:Y:S02]  /*7270*/  SHF.R.U32.HI R6, RZ, UR5, R0 ;  /* 0x00000005ff067c19 */ /* 0x020fe40008011600 */
[----:B-1234-:R-:W-:Y:S02]  /*7280*/  LOP3.LUT R13, R0, 0x80000000, RZ, 0x3c, !PT ;  /* 0x80000000000d7812 */ /* 0x01efe400078e3cff */
[----:B------:R-:W-:-:S05]  /*7290*/  LOP3.LUT R6, R6, UR4, RZ, 0x30, !PT ;  /* 0x0000000406067c12 */ /* 0x000fca000f8e30ff */
[----:B------:R-:W-:-:S05]  /*72a0*/  IMAD R6, R6, 0x8, R7 ;  /* 0x0000000806067824 */ /* 0x000fca00078e0207 */
[----:B------:R-:W1:Y:S02]  /*72b0*/  LDS.64 R10, [R6+0x6600] ;  /* 0x00660000060a7984 */ /* 0x000e640000000a00 */
[----:B-1----:R-:W-:-:S05]  /*72c0*/  IADD3 R12, P5, PT, R10, R3, RZ ;  /* 0x000000030a0c7210 */ /* 0x002fca0007fbe0ff */
[----:B------:R-:W-:Y:S01]  /*72d0*/  IMAD.X R11, RZ, RZ, R11, P5 ;  /* 0x000000ffff0b7224 */ /* 0x000fe200028e060b */
[----:B0-----:R-:W-:-:S04]  /*72e0*/  LEA R10, P5, R12, UR8, 0x2 ;  /* 0x000000080c0a7c11 */ /* 0x001fc8000f8a10ff */
[----:B------:R-:W-:-:S05]  /*72f0*/  LEA.HI.X R11, R12, UR9, R11, 0x2, P5 ;  /* 0x000000090c0b7c11 */ /* 0x000fca000a8f140b */
[----:B------:R0:W-:Y:S04]  /*7300*/  STG.E desc[UR6][R10.64+0x1800], R13 ;  /* 0x0018000d0a007986 */ /* 0x0001e8000c101906 */
.L_x_87:
[----:B------:R-:W-:Y:S05]  /*7310*/  BSYNC.RECONVERGENT B0 ;  /* 0x0000000000007941 */ /* 0x000fea0003800200 */
.L_x_86:
        /* <DEDUP_REMOVED lines=9> */
[----:B01234-:R-:W-:Y:S02]  /*73b0*/  LOP3.LUT R13, R0, 0x80000000, RZ, 0x3c, !PT ;  /* 0x80000000000d7812 */ /* 0x01ffe400078e3cff */
[----:B------:R-:W-:-:S05]  /*73c0*/  LOP3.LUT R6, R6, UR4, RZ, 0x30, !PT ;  /* 0x0000000406067c12 */ /* 0x000fca000f8e30ff */
[----:B------:R-:W-:-:S05]  /*73d0*/  IMAD R6, R6, 0x8, R7 ;  /* 0x0000000806067824 */ /* 0x000fca00078e0207 */
[----:B------:R-:W0:Y:S02]  /*73e0*/  LDS.64 R10, [R6+0x6600] ;  /* 0x00660000060a7984 */ /* 0x000e240000000a00 */
[----:B0-----:R-:W-:-:S05]  /*73f0*/  IADD3 R12, P6, PT, R10, R3, RZ ;  /* 0x000000030a0c7210 */ /* 0x001fca0007fde0ff */
[----:B------:R-:W-:Y:S01]  /*7400*/  IMAD.X R11, RZ, RZ, R11, P6 ;  /* 0x000000ffff0b7224 */ /* 0x000fe200030e060b */
[----:B------:R-:W-:-:S04]  /*7410*/  LEA R10, P6, R12, UR8, 0x2 ;  /* 0x000000080c0a7c11 */ /* 0x000fc8000f8c10ff */
[----:B------:R-:W-:-:S05]  /*7420*/  LEA.HI.X R11, R12, UR9, R11, 0x2, P6 ;  /* 0x000000090c0b7c11 */ /* 0x000fca000b0f140b */
[----:B------:R0:W-:Y:S04]  /*7430*/  STG.E desc[UR6][R10.64+0x1e00], R13 ;  /* 0x001e000d0a007986 */ /* 0x0001e8000c101906 */
.L_x_89:
[----:B------:R-:W-:Y:S05]  /*7440*/  BSYNC.RECONVERGENT B0 ;  /* 0x0000000000007941 */ /* 0x000fea0003800200 */
.L_x_88:
        /* <DEDUP_REMOVED lines=18> */
.L_x_91:
[----:B------:R-:W-:Y:S05]  /*7570*/  BSYNC.RECONVERGENT B0 ;  /* 0x0000000000007941 */ /* 0x000fea0003800200 */
.L_x_90:
        /* <DEDUP_REMOVED lines=18> */
.L_x_93:
[----:B------:R-:W-:Y:S05]  /*76a0*/  BSYNC.RECONVERGENT B0 ;  /* 0x0000000000007941 */ /* 0x000fea0003800200 */
.L_x_92:
        /* <DEDUP_REMOVED lines=18> */
.L_x_95:
[----:B------:R-:W-:Y:S05]  /*77d0*/  BSYNC.RECONVERGENT B0 ;  /* 0x0000000000007941 */ /* 0x000fea0003800200 */
.L_x_94:
        /* <DEDUP_REMOVED lines=18> */
.L_x_97:
[----:B------:R-:W-:Y:S05]  /*7900*/  BSYNC.RECONVERGENT B0 ;  /* 0x0000000000007941 */ /* 0x000fea0003800200 */
.L_x_96:
[----:B------:R-:W-:Y:S01]  /*7910*/  NOP ;  /* 0x0000000000007918 */ /* 0x000fe20000000000 */
[----:B------:R-:W-:Y:S01]  /*7920*/  BSSY.RECONVERGENT B0, `(.L_x_98) ;  /* 0x0000011000007945 */ /* 0x000fe20003800200 */
[----:B------:R-:W-:Y:S02]  /*7930*/  ISETP.GE.AND P4, PT, R8, R9, PT ;  /* 0x000000090800720c */ /* 0x000fe40003f86270 */
[----:B------:R-:W-:Y:S01]  /*7940*/  LOP3.LUT R8, R3, 0x1800, RZ, 0xfc, !PT ;  /* 0x0000180003087812 */ /* 0x000fe200078efcff */
        /* <DEDUP_REMOVED lines=14> */
.L_x_99:
[----:B------:R-:W-:Y:S05]  /*7a30*/  BSYNC.RECONVERGENT B0 ;  /* 0x0000000000007941 */ /* 0x000fea0003800200 */
.L_x_98:
[----:B------:R-:W-:Y:S01]  /*7a40*/  NOP ;  /* 0x0000000000007918 */ /* 0x000fe20000000000 */
[----:B------:R-:W-:Y:S01]  /*7a50*/  BSSY.RECONVERGENT B0, `(.L_x_100) ;  /* 0x0000010000007945 */ /* 0x000fe20003800200 */
[----:B------:R-:W-:-:S03]  /*7a60*/  ISETP.GE.AND P5, PT, R8, R9, PT ;  /* 0x000000090800720c */ /* 0x000fc60003fa6270 */
        /* <DEDUP_REMOVED lines=14> */
.L_x_101:
[----:B------:R-:W-:Y:S05]  /*7b50*/  BSYNC.RECONVERGENT B0 ;  /* 0x0000000000007941 */ /* 0x000fea0003800200 */
.L_x_100:
[----:B------:R-:W-:Y:S01]  /*7b60*/  NOP ;  /* 0x0000000000007918 */ /* 0x000fe20000000000 */
[----:B------:R-:W-:Y:S04]  /*7b70*/  BSSY.RECONVERGENT B0, `(.L_x_102) ;  /* 0x000000f000007945 */ /* 0x000fe80003800200 */
[----:B------:R-:W-:Y:S05]  /*7b80*/  @P1 BRA `(.L_x_103) ;  /* 0x0000000000341947 */ /* 0x000fea0003800000 */
        /* <DEDUP_REMOVED lines=13> */
.L_x_103:
[----:B------:R-:W-:Y:S05]  /*7c60*/  BSYNC.RECONVERGENT B0 ;  /* 0x0000000000007941 */ /* 0x000fea0003800200 */
.L_x_102:
        /* <DEDUP_REMOVED lines=16> */
.L_x_105:
[----:B------:R-:W-:Y:S05]  /*7d70*/  BSYNC.RECONVERGENT B0 ;  /* 0x0000000000007941 */ /* 0x000fea0003800200 */
.L_x_104:
        /* <DEDUP_REMOVED lines=16> */
.L_x_107:
[----:B------:R-:W-:Y:S05]  /*7e80*/  BSYNC.RECONVERGENT B0 ;  /* 0x0000000000007941 */ /* 0x000fea0003800200 */
.L_x_106:
        /* <DEDUP_REMOVED lines=16> */
.L_x_109:
[----:B------:R-:W-:Y:S05]  /*7f90*/  BSYNC.RECONVERGENT B0 ;  /* 0x0000000000007941 */ /* 0x000fea0003800200 */
.L_x_108:
[----:B------:R-:W-:Y:S01]  /*7fa0*/  NOP ;  /* 0x0000000000007918 */ /* 0x000fe20000000000 */
[----:B------:R-:W-:Y:S04]  /*7fb0*/  BSSY.RECONVERGENT B0, `(.L_x_110) ;  /* 0x000000f000007945 */ /* 0x000fe80003800200 */
[----:B------:R-:W-:Y:S05]  /*7fc0*/  @P5 BRA `(.L_x_111) ;  /* 0x0000000000345947 */ /* 0x000fea0003800000 */
[----:B------:R-:W5:Y:S01]  /*7fd0*/  LDS R0, [R22+0x6000] ;  /* 0x0060000016007984 */ /* 0x000f620000000800 */
[----:B------:R-:W5:Y:S01]  /*7fe0*/  LDCU UR5, c[0x0][0x3c4] ;  /* 0x00007880ff0577ac */ /* 0x000f620008000800 */
[----:B------:R-:W1:Y:S01]  /*7ff0*/  LDCU.64 UR8, c[0x0][0x3a0] ;  /* 0x00007400ff0877ac */ /* 0x000e620008000a00 */
[----:B-----5:R-:W-:-:S04]  /*8000*/  SHF.R.U32.HI R6, RZ, UR5, R0 ;  /* 0x00000005ff067c19 */ /* 0x020fc80008011600 */
[----:B------:R-:W-:-:S05]  /*8010*/  LOP3.LUT R6, R6, UR4, RZ, 0x30, !PT ;  /* 0x0000000406067c12 */ /* 0x000fca000f8e30ff */
[----:B0-----:R-:W-:-:S05]  /*8020*/  IMAD R8, R6, 0x8, R7 ;  /* 0x0000000806087824 */ /* 0x001fca00078e0207 */
[----:B------:R-:W0:Y:S02]  /*8030*/  LDS.64 R6, [R8+0x6600] ;  /* 0x0066000008067984 */ /* 0x000e240000000a00 */
[----:B0-----:R-:W-:-:S05]  /*8040*/  IADD3 R9, P1, PT, R6, R3, RZ ;  /* 0x0000000306097210 */ /* 0x001fca0007f3e0ff */
[----:B-1234-:R-:W-:Y:S01]  /*8050*/  IMAD.X R10, RZ, RZ, R7, P1 ;  /* 0x000000ffff0a7224 */ /* 0x01efe200008e0607 */
[----:B------:R-:W-:-:S04]  /*8060*/  LEA R6, P1, R9, UR8, 0x2 ;  /* 0x0000000809067c11 */ /* 0x000fc8000f8210ff */
[----:B------:R-:W-:Y:S02]  /*8070*/  LEA.HI.X R7, R9, UR9, R10, 0x2, P1 ;  /* 0x0000000909077c11 */ /* 0x000fe400088f140a */
[----:B------:R-:W-:-:S05]  /*8080*/  LOP3.LUT R9, R0, 0x80000000, RZ, 0x3c, !PT ;  /* 0x8000000000097812 */ /* 0x000fca00078e3cff */
[----:B------:R0:W-:Y:S02]  /*8090*/  STG.E desc[UR6][R6.64+0x6000], R9 ;  /* 0x0060000906007986 */ /* 0x0001e4000c101906 */
.L_x_111:
[----:B------:R-:W-:Y:S05]  /*80a0*/  BSYNC.RECONVERGENT B0 ;  /* 0x0000000000007941 */ /* 0x000fea0003800200 */
.L_x_110:
[----:B------:R-:W-:Y:S01]  /*80b0*/  NOP ;  /* 0x0000000000007918 */ /* 0x000fe20000000000 */
.L_x_77:
[----:B------:R-:W5:Y:S01]  /*80c0*/  LDS R0, [R22] ;  /* 0x0000000016007984 */ /* 0x000f620000000800 */
[----:B------:R-:W5:Y:S03]  /*80d0*/  LDCU UR5, c[0x0][0x3c4] ;  /* 0x00007880ff0577ac */ /* 0x000f660008000800 */
[----:B01----:R-:W0:Y:S04]  /*80e0*/  LDS R6, [R22+0x600] ;  /* 0x0006000016067984 */ /* 0x003e280000000800 */
[----:B------:R-:W1:Y:S04]  /*80f0*/  LDS R7, [R22+0xc00] ;  /* 0x000c000016077984 */ /* 0x000e680000000800 */
[----:B------:R-:W1:Y:S04]  /*8100*/  LDS R8, [R22+0x1200] ;  /* 0x0012000016087984 */ /* 0x000e680000000800 */
[----:B------:R-:W1:Y:S04]  /*8110*/  LDS R9, [R22+0x1800] ;  /* 0x0018000016097984 */ /* 0x000e680000000800 */
[----:B--234-:R-:W2:Y:S04]  /*8120*/  LDS R10, [R22+0x1e00] ;  /* 0x001e0000160a7984 */ /* 0x01cea80000000800 */
[----:B------:R-:W3:Y:S04]  /*8130*/  LDS R11, [R22+0x2400] ;  /* 0x00240000160b7984 */ /* 0x000ee80000000800 */
[----:B------:R-:W4:Y:S04]  /*8140*/  LDS R12, [R22+0x2a00] ;  /* 0x002a0000160c7984 */ /* 0x000f280000000800 */
[----:B------:R-:W4:Y:S04]  /*8150*/  LDS R13, [R22+0x3000] ;  /* 0x00300000160d7984 */ /* 0x000f280000000800 */
[----:B------:R-:W4:Y:S04]  /*8160*/  LDS R14, [R22+0x3600] ;  /* 0x00360000160e7984 */ /* 0x000f280000000800 */
[----:B------:R-:W4:Y:S01]  /*8170*/  LDS R15, [R22+0x3c00] ;  /* 0x003c0000160f7984 */ /* 0x000f220000000800 */
[----:B-----5:R-:W-:-:S03]  /*8180*/  SHF.R.U32.HI R0, RZ, UR5, R0 ;  /* 0x00000005ff007c19 */ /* 0x020fc60008011600 */
[----:B------:R-:W5:Y:S01]  /*8190*/  LDS R16, [R22+0x4200] ;  /* 0x0042000016107984 */ /* 0x000f620000000800 */
[----:B0-----:R-:W-:-:S03]  /*81a0*/  SHF.R.U32.HI R6, RZ, UR5, R6 ;  /* 0x00000005ff067c19 */ /* 0x001fc60008011606 */
[----:B------:R-:W0:Y:S01]  /*81b0*/  LDS R17, [R22+0x4800] ;  /* 0x0048000016117984 */ /* 0x000e220000000800 */
[----:B-1----:R-:W-:-:S03]  /*81c0*/  SHF.R.U32.HI R7, RZ, UR5, R7 ;  /* 0x00000005ff077c19 */ /* 0x002fc60008011607 */
[----:B------:R-:W1:Y:S01]  /*81d0*/  LDS R18, [R22+0x4e00] ;  /* 0x004e000016127984 */ /* 0x000e620000000800 */
[----:B------:R-:W-:-:S03]  /*81e0*/  SHF.R.U32.HI R8, RZ, UR5, R8 ;  /* 0x00000005ff087c19 */ /* 0x000fc60008011608 */
[----:B------:R-:W1:Y:S01]  /*81f0*/  LDS R19, [R22+0x5400] ;  /* 0x0054000016137984 */ /* 0x000e620000000800 */
[----:B------:R-:W-:-:S03]  /*8200*/  SHF.R.U32.HI R9, RZ, UR5, R9 ;  /* 0x00000005ff097c19 */ /* 0x000fc60008011609 */
[----:B------:R-:W1:Y:S01]  /*8210*/  LDS R20, [R22+0x5a00] ;  /* 0x005a000016147984 */ /* 0x000e620000000800 */
[----:B--2---:R-:W-:-:S03]  /*8220*/  SHF.R.U32.HI R10, RZ, UR5, R10 ;  /* 0x00000005ff0a7c19 */ /* 0x004fc6000801160a */
[----:B------:R-:W2:Y:S01]  /*8230*/  LDS R21, [R22+0x6000] ;  /* 0x0060000016157984 */ /* 0x000ea20000000800 */
[----:B---3--:R-:W-:Y:S02]  /*8240*/  SHF.R.U32.HI R11, RZ, UR5, R11 ;  /* 0x00000005ff0b7c19 */ /* 0x008fe4000801160b */
[----:B----4-:R-:W-:Y:S02]  /*8250*/  SHF.R.U32.HI R12, RZ, UR5, R12 ;  /* 0x00000005ff0c7c19 */ /* 0x010fe4000801160c */
[----:B------:R-:W-:Y:S02]  /*8260*/  SHF.R.U32.HI R13, RZ, UR5, R13 ;  /* 0x00000005ff0d7c19 */ /* 0x000fe4000801160d */
[----:B------:R-:W-:Y:S02]  /*8270*/  SHF.R.U32.HI R43, RZ, UR5, R14 ;  /* 0x00000005ff2b7c19 */ /* 0x000fe4000801160e */
[----:B------:R-:W-:Y:S02]  /*8280*/  LOP3.LUT R14, R12, UR4, RZ, 0x30, !PT ;  /* 0x000000040c0e7c12 */ /* 0x000fe4000f8e30ff */
[----:B------:R-:W-:-:S02]  /*8290*/  SHF.R.U32.HI R44, RZ, UR5, R15 ;  /* 0x00000005ff2c7c19 */ /* 0x000fc4000801160f */
[----:B------:R-:W-:Y:S02]  /*82a0*/  LOP3.LUT R15, R11, UR4, RZ, 0x30, !PT ;  /* 0x000000040b0f7c12 */ /* 0x000fe4000f8e30ff */
[----:B-----5:R-:W-:Y:S02]  /*82b0*/  SHF.R.U32.HI R45, RZ, UR5, R16 ;  /* 0x00000005ff2d7c19 */ /* 0x020fe40008011610 */
[----:B------:R-:W-:Y:S02]  /*82c0*/  LOP3.LUT R16, R10, UR4, RZ, 0x30, !PT ;  /* 0x000000040a107c12 */ /* 0x000fe4000f8e30ff */
[----:B0-----:R-:W-:Y:S02]  /*82d0*/  SHF.R.U32.HI R46, RZ, UR5, R17 ;  /* 0x00000005ff2e7c19 */ /* 0x001fe40008011611 */
[----:B------:R-:W-:Y:S02]  /*82e0*/  LOP3.LUT R17, R9, UR4, RZ, 0x30, !PT ;  /* 0x0000000409117c12 */ /* 0x000fe4000f8e30ff */
[----:B-1----:R-:W-:-:S02]  /*82f0*/  SHF.R.U32.HI R47, RZ, UR5, R18 ;  /* 0x00000005ff2f7c19 */ /* 0x002fc40008011612 */
[----:B------:R-:W-:Y:S02]  /*8300*/  LOP3.LUT R18, R8, UR4, RZ, 0x30, !PT ;  /* 0x0000000408127c12 */ /* 0x000fe4000f8e30ff */
[----:B------:R-:W-:Y:S02]  /*8310*/  SHF.R.U32.HI R48, RZ, UR5, R19 ;  /* 0x00000005ff307c19 */ /* 0x000fe40008011613 */
[----:B------:R-:W-:Y:S02]  /*8320*/  LOP3.LUT R19, R7, UR4, RZ, 0x30, !PT ;  /* 0x0000000407137c12 */ /* 0x000fe4000f8e30ff */
[----:B------:R-:W-:Y:S02]  /*8330*/  SHF.R.U32.HI R49, RZ, UR5, R20 ;  /* 0x00000005ff317c19 */ /* 0x000fe40008011614 */
[----:B------:R-:W-:Y:S02]  /*8340*/  LOP3.LUT R20, R6, UR4, RZ, 0x30, !PT ;  /* 0x0000000406147c12 */ /* 0x000fe4000f8e30ff */
[----:B--2---:R-:W-:-:S02]  /*8350*/  SHF.R.U32.HI R50, RZ, UR5, R21 ;  /* 0x00000005ff327c19 */ /* 0x004fc40008011615 */
[----:B------:R-:W-:Y:S02]  /*8360*/  LOP3.LUT R21, R0, UR4, RZ, 0x30, !PT ;  /* 0x0000000400157c12 */ /* 0x000fe4000f8e30ff */
[----:B------:R-:W-:Y:S02]  /*8370*/  LOP3.LUT R13, R13, UR4, RZ, 0x30, !PT ;  /* 0x000000040d0d7c12 */ /* 0x000fe4000f8e30ff */
[----:B------:R-:W-:Y:S02]  /*8380*/  LOP3.LUT R12, R43, UR4, RZ, 0x30, !PT ;  /* 0x000000042b0c7c12 */ /* 0x000fe4000f8e30ff */
[----:B------:R-:W-:Y:S02]  /*8390*/  LOP3.LUT R11, R44, UR4, RZ, 0x30, !PT ;  /* 0x000000042c0b7c12 */ /* 0x000fe4000f8e30ff */
[----:B------:R-:W-:Y:S02]  /*83a0*/  LOP3.LUT R10, R45, UR4, RZ, 0x30, !PT ;  /* 0x000000042d0a7c12 */ /* 0x000fe4000f8e30ff */
[----:B------:R-:W-:-:S02]  /*83b0*/  LOP3.LUT R9, R46, UR4, RZ, 0x30, !PT ;  /* 0x000000042e097c12 */ /* 0x000fc4000f8e30ff */
[----:B------:R-:W-:Y:S02]  /*83c0*/  LOP3.LUT R8, R47, UR4, RZ, 0x30, !PT ;  /* 0x000000042f087c12 */ /* 0x000fe4000f8e30ff */
[----:B------:R-:W-:Y:S02]  /*83d0*/  LOP3.LUT R7, R48, UR4, RZ, 0x30, !PT ;  /* 0x0000000430077c12 */ /* 0x000fe4000f8e30ff */
[----:B------:R-:W-:Y:S02]  /*83e0*/  LOP3.LUT R6, R49, UR4, RZ, 0x30, !PT ;  /* 0x0000000431067c12 */ /* 0x000fe4000f8e30ff */
[----:B------:R-:W-:Y:S01]  /*83f0*/  LOP3.LUT R0, R50, UR4, RZ, 0x30, !PT ;  /* 0x0000000432007c12 */ /* 0x000fe2000f8e30ff */
[----:B------:R-:W-:Y:S06]  /*8400*/  @P0 BRA `(.L_x_112) ;  /* 0x0000000000640947 */ /* 0x000fec0003800000 */
[----:B------:R-:W0:Y:S01]  /*8410*/  LDCU.64 UR4, c[0x0][0x3b8] ;  /* 0x00007700ff0477ac */ /* 0x000e220008000a00 */
[----:B------:R-:W-:Y:S01]  /*8420*/  IMAD R5, R42, 0x1980, RZ ;  /* 0x000019802a057824 */ /* 0x000fe200078e02ff */
[----:B------:R-:W-:-:S04]  /*8430*/  LOP3.LUT R2, R41, 0x1f, R3, 0xf8, !PT ;  /* 0x0000001f29027812 */ /* 0x000fc800078ef803 */
[----:B------:R-:W-:-:S04]  /*8440*/  IADD3 R3, P1, PT, R5, R2, RZ ;  /* 0x0000000205037210 */ /* 0x000fc80007f3e0ff */
[----:B------:R-:W-:Y:S02]  /*8450*/  LEA.HI.X.SX32 R4, R5, RZ, 0x1, P1 ;  /* 0x000000ff05047211 */ /* 0x000fe400008f0eff */
[----:B0-----:R-:W-:-:S04]  /*8460*/  LEA R2, P1, R3, UR4, 0x2 ;  /* 0x0000000403027c11 */ /* 0x001fc8000f8210ff */
        /* <DEDUP_REMOVED lines=19> */
.L_x_112:
[----:B------:R-:W-:Y:S01]  /*85a0*/  IMAD.IADD R60, R23, 0x1, -R54 ;  /* 0x00000001173c7824 */ /* 0x000fe200078e0a36 */
[----:B------:R-:W0:Y:S01]  /*85b0*/  LDCU.64 UR4, c[0x0][0x3b8] ;  /* 0x00007700ff0477ac */ /* 0x000e220008000a00 */
[----:B------:R-:W-:-:S03]  /*85c0*/  VIADD R3, R57, 0x20 ;  /* 0x0000002039037836 */ /* 0x000fc60000000000 */
[-C--:B------:R-:W-:Y:S02]  /*85d0*/  ISETP.GE.AND P2, PT, R57, R60.reuse, PT ;  /* 0x0000003c3900720c */ /* 0x080fe40003f46270 */
[----:B------:R-:W-:Y:S01]  /*85e0*/  ISETP.GE.AND P1, PT, R3, R60, PT ;  /* 0x0000003c0300720c */ /* 0x000fe20003f26270 */
[----:B------:R-:W-:-:S05]  /*85f0*/  VIADD R3, R57, 0x40 ;  /* 0x0000004039037836 */ /* 0x000fca0000000000 */
[----:B------:R-:W-:Y:S01]  /*8600*/  ISETP.GE.AND P5, PT, R3, R60, PT ;  /* 0x0000003c0300720c */ /* 0x000fe20003fa6270 */
[----:B------:R-:W-:-:S05]  /*8610*/  VIADD R3, R57, 0x60 ;  /* 0x0000006039037836 */ /* 0x000fca0000000000 */
[----:B------:R-:W-:Y:S01]  /*8620*/  ISETP.GE.AND P4, PT, R3, R60, PT ;  /* 0x0000003c0300720c */ /* 0x000fe20003f86270 */
[----:B------:R-:W-:Y:S01]  /*8630*/  VIADD R3, R57, 0x80 ;  /* 0x0000008039037836 */ /* 0x000fe20000000000 */
[----:B0-----:R-:W-:Y:S01]  /*8640*/  IADD3 R2, P6, PT, R5, UR4, RZ ;  /* 0x0000000405027c10 */ /* 0x001fe2000ffde0ff */
[----:B------:R-:W-:-:S03]  /*8650*/  VIADD R5, R57, 0xa0 ;  /* 0x000000a039057836 */ /* 0x000fc60000000000 */
[-C--:B------:R-:W-:Y:S02]  /*8660*/  ISETP.GE.AND P3, PT, R3, R60.reuse, PT ;  /* 0x0000003c0300720c */ /* 0x080fe40003f66270 */
[----:B------:R-:W-:Y:S02]  /*8670*/  IADD3.X R3, PT, PT, R4, UR5, RZ, P6, !PT ;  /* 0x0000000504037c10 */ /* 0x000fe4000b7fe4ff */
[-C--:B------:R-:W-:Y:S01]  /*8680*/  ISETP.GE.AND P6, PT, R5, R60.reuse, PT ;  /* 0x0000003c0500720c */ /* 0x080fe20003fc6270 */
[----:B------:R-:W-:Y:S02]  /*8690*/  VIADD R5, R57, 0xc0 ;  /* 0x000000c039057836 */ /* 0x000fe40000000000 */
[----:B------:R-:W5:Y:S03]  /*86a0*/  @!P2 LDG.E R41, desc[UR6][R2.64] ;  /* 0x000000060229a981 */ /* 0x000f66000c1e1900 */
[-C--:B------:R-:W-:Y:S01]  /*86b0*/  ISETP.GE.AND P2, PT, R5, R60.reuse, PT ;  /* 0x0000003c0500720c */ /* 0x080fe20003f46270 */
[----:B------:R-:W-:Y:S01]  /*86c0*/  VIADD R5, R57, 0xe0 ;  /* 0x000000e039057836 */ /* 0x000fe20000000000 */
[----:B------:R-:W5:Y:S04]  /*86d0*/  @!P1 LDG.E R44, desc[UR6][R2.64+0x80] ;  /* 0x00008006022c9981 */ /* 0x000f68000c1e1900 */
[----:B------:R-:W-:Y:S01]  /*86e0*/  ISETP.GE.AND P1, PT, R5, R60, PT ;  /* 0x0000003c0500720c */ /* 0x000fe20003f26270 */
[----:B------:R-:W-:Y:S01]  /*86f0*/  VIADD R59, R57, 0x100 ;  /* 0x00000100393b7836 */ /* 0x000fe20000000000 */
[----:B------:R-:W5:Y:S04]  /*8700*/  @!P5 LDG.E R43, desc[UR6][R2.64+0x100] ;  /* 0x00010006022bd981 */ /* 0x000f68000c1e1900 */
[----:B------:R-:W5:Y:S04]  /*8710*/  @!P4 LDG.E R46, desc[UR6][R2.64+0x180] ;  /* 0x00018006022ec981 */ /* 0x000f68000c1e1900 */
[----:B------:R-:W5:Y:S03]  /*8720*/  @!P2 LDG.E R47, desc[UR6][R2.64+0x300] ;  /* 0x00030006022fa981 */ /* 0x000f66000c1e1900 */
[C---:B------:R-:W-:Y:S01]  /*8730*/  @!P1 IADD3 R5, P2, PT, R54.reuse, R57, RZ ;  /* 0x0000003936059210 */ /* 0x040fe20007f5e0ff */
[----:B------:R-:W5:Y:S03]  /*8740*/  @!P3 LDG.E R45, desc[UR6][R2.64+0x200] ;  /* 0x00020006022db981 */ /* 0x000f66000c1e1900 */
[----:B------:R-:W-:Y:S01]  /*8750*/  @!P1 LEA.HI.X.SX32 R62, R54, RZ, 0x1, P2 ;  /* 0x000000ff363e9211 */ /* 0x000fe200010f0eff */
[----:B------:R0:W5:Y:S01]  /*8760*/  @!P6 LDG.E R48, desc[UR6][R2.64+0x280] ;  /* 0x000280060230e981 */ /* 0x000162000c1e1900 */
[----:B------:R-:W-:-:S04]  /*8770*/  @!P1 LEA R4, P2, R5, UR4, 0x2 ;  /* 0x0000000405049c11 */ /* 0x000fc8000f8410ff */
[----:B------:R-:W-:-:S05]  /*8780*/  @!P1 LEA.HI.X R5, R5, UR5, R62, 0x2, P2 ;  /* 0x0000000505059c11 */ /* 0x000fca00090f143e */
[----:B------:R1:W5:Y:S01]  /*8790*/  @!P1 LDG.E R50, desc[UR6][R4.64+0x380] ;  /* 0x0003800604329981 */ /* 0x000362000c1e1900 */
[----:B------:R-:W-:-:S13]  /*87a0*/  ISETP.GE.AND P1, PT, R59, R60, PT ;  /* 0x0000003c3b00720c */ /* 0x000fda0003f26270 */
[----:B------:R-:W-:-:S04]  /*87b0*/  @!P1 IADD3 R59, P2, PT, R54, R57, RZ ;  /* 0x00000039363b9210 */ /* 0x000fc80007f5e0ff */
[----:B------:R-:W-:Y:S02]  /*87c0*/  @!P1 LEA.HI.X.SX32 R62, R54, RZ, 0x1, P2 ;  /* 0x000000ff363e9211 */ /* 0x000fe400010f0eff */
[----:B0-----:R-:W-:-:S04]  /*87d0*/  @!P1 LEA R2, P2, R59, UR4, 0x2 ;  /* 0x000000043b029c11 */ /* 0x001fc8000f8410ff */
[----:B------:R-:W-:Y:S01]  /*87e0*/  @!P1 LEA.HI.X R3, R59, UR5, R62, 0x2, P2 ;  /* 0x000000053b039c11 */ /* 0x000fe200090f143e */
[----:B------:R-:W-:-:S04]  /*87f0*/  VIADD R59, R57, 0x120 ;  /* 0x00000120393b7836 */ /* 0x000fc80000000000 */
[----:B------:R0:W5:Y:S01]  /*8800*/  @!P1 LDG.E R49, desc[UR6][R2.64+0x400] ;  /* 0x0004000602319981 */ /* 0x000162000c1e1900 */
[----:B------:R-:W-:-:S13]  /*8810*/  ISETP.GE.AND P1, PT, R59, R60, PT ;  /* 0x0000003c3b00720c */ /* 0x000fda0003f26270 */
[----:B------:R-:W-:-:S04]  /*8820*/  @!P1 IADD3 R59, P2, PT, R54, R57, RZ ;  /* 0x00000039363b9210 */ /* 0x000fc80007f5e0ff */
[----:B------:R-:W-:Y:S02]  /*8830*/  @!P1 LEA.HI.X.SX32 R62, R54, RZ, 0x1, P2 ;  /* 0x000000ff363e9211 */ /* 0x000fe400010f0eff */
[----:B-1----:R-:W-:-:S04]  /*8840*/  @!P1 LEA R4, P2, R59, UR4, 0x2 ;  /* 0x000000043b049c11 */ /* 0x002fc8000f8410ff */
[----:B------:R-:W-:Y:S01]  /*8850*/  @!P1 LEA.HI.X R5, R59, UR5, R62, 0x2, P2 ;  /* 0x000000053b059c11 */ /* 0x000fe200090f143e */
[----:B------:R-:W-:-:S04]  /*8860*/  VIADD R59, R57, 0x140 ;  /* 0x00000140393b7836 */ /* 0x000fc80000000000 */
        /* <DEDUP_REMOVED lines=9> */
[----:B------:R-:W-:-:S05]  /*8900*/  @!P1 IMAD R62, R42, 0x1980, RZ ;  /* 0x000019802a3e9824 */ /* 0x000fca00078e02ff */
[----:B-1----:R-:W-:-:S04]  /*8910*/  @!P1 IADD3 R5, P2, PT, R62, R57, RZ ;  /* 0x000000393e059210 */ /* 0x002fc80007f5e0ff */
[----:B------:R-:W-:Y:S02]  /*8920*/  @!P1 LEA.HI.X.SX32 R62, R62, RZ, 0x1, P2 ;  /* 0x000000ff3e3e9211 */ /* 0x000fe400010f0eff */
[----:B------:R-:W-:Y:S01]  /*8930*/  @!P1 LEA R4, P2, R5, UR4, 0x2 ;  /* 0x0000000405049c11 */ /* 0x000fe2000f8410ff */
[----:B------:R-:W-:-:S03]  /*8940*/  VIADD R59, R57, 0x180 ;  /* 0x00000180393b7836 */ /* 0x000fc60000000000 */
[----:B------:R-:W-:-:S05]  /*8950*/  @!P1 LEA.HI.X R5, R5, UR5, R62, 0x2, P2 ;  /* 0x0000000505059c11 */ /* 0x000fca00090f143e */
[----:B------:R1:W5:Y:S01]  /*8960*/  @!P1 LDG.E R56, desc[UR6][R4.64+0x580] ;  /* 0x0005800604389981 */ /* 0x000362000c1e1900 */
[----:B------:R-:W-:-:S13]  /*8970*/  ISETP.GE.AND P1, PT, R59, R60, PT ;  /* 0x0000003c3b00720c */ /* 0x000fda0003f26270 */
[----:B0-----:R-:W-:-:S05]  /*8980*/  @!P1 IMAD R2, R42, 0x1980, RZ ;  /* 0x000019802a029824 */ /* 0x001fca00078e02ff */
[----:B------:R-:W-:-:S04]  /*8990*/  @!P1 IADD3 R3, P2, PT, R2, R57, RZ ;  /* 0x0000003902039210 */ /* 0x000fc80007f5e0ff */
[----:B------:R-:W-:Y:S02]  /*89a0*/  @!P1 LEA.HI.X.SX32 R62, R2, RZ, 0x1, P2 ;  /* 0x000000ff023e9211 */ /* 0x000fe400010f0eff */
[----:B------:R-:W-:Y:S01]  /*89b0*/  @!P1 LEA R2, P2, R3, UR4, 0x2 ;  /* 0x0000000403029c11 */ /* 0x000fe2000f8410ff */
[----:B------:R-:W-:-:S03]  /*89c0*/  VIADD R59, R57, 0x1a0 ;  /* 0x000001a0393b7836 */ /* 0x000fc60000000000 */
[----:B------:R-:W-:-:S05]  /*89d0*/  @!P1 LEA.HI.X R3, R3, UR5, R62, 0x2, P2 ;  /* 0x0000000503039c11 */ /* 0x000fca00090f143e */
[----:B------:R0:W5:Y:S01]  /*89e0*/  @!P1 LDG.E R53, desc[UR6][R2.64+0x600] ;  /* 0x0006000602359981 */ /* 0x000162000c1e1900 */
[----:B------:R-:W-:-:S13]  /*89f0*/  ISETP.GE.AND P1, PT, R59, R60, PT ;  /* 0x0000003c3b00720c */ /* 0x000fda0003f26270 */
[----:B-1----:R-:W-:-:S05]  /*8a00*/  @!P1 IMAD R4, R42, 0x1980, RZ ;  /* 0x000019802a049824 */ /* 0x002fca00078e02ff */
[----:B------:R-:W-:-:S04]  /*8a10*/  @!P1 IADD3 R5, P2, PT, R4, R57, RZ ;  /* 0x0000003904059210 */ /* 0x000fc80007f5e0ff */
[----:B------:R-:W-:Y:S02]  /*8a20*/  @!P1 LEA.HI.X.SX32 R62, R4, RZ, 0x1, P2 ;  /* 0x000000ff043e9211 */ /* 0x000fe400010f0eff */
[----:B------:R-:W-:Y:S01]  /*8a30*/  @!P1 LEA R4, P2, R5, UR4, 0x2 ;  /* 0x0000000405049c11 */ /* 0x000fe2000f8410ff */
[----:B------:R-:W-:-:S03]  /*8a40*/  VIADD R59, R57, 0x1c0 ;  /* 0x000001c0393b7836 */ /* 0x000fc60000000000 */
[----:B------:R-:W-:-:S05]  /*8a50*/  @!P1 LEA.HI.X R5, R5, UR5, R62, 0x2, P2 ;  /* 0x0000000505059c11 */ /* 0x000fca00090f143e */
[----:B------:R1:W5:Y:S01]  /*8a60*/  @!P1 LDG.E R54, desc[UR6][R4.64+0x680] ;  /* 0x0006800604369981 */ /* 0x000362000c1e1900 */
[----:B------:R-:W-:Y:S01]  /*8a70*/  ISETP.GE.AND P1, PT, R59, R60, PT ;  /* 0x0000003c3b00720c */ /* 0x000fe20003f26270 */
[----:B------:R-:W-:-:S05]  /*8a80*/  VIADD R59, R57, 0x200 ;  /* 0x00000200393b7836 */ /* 0x000fca0000000000 */
[----:B------:R-:W-:-:S07]  /*8a90*/  ISETP.GE.AND P3, PT, R59, R60, PT ;  /* 0x0000003c3b00720c */ /* 0x000fce0003f66270 */
[----:B0-----:R-:W-:-:S05]  /*8aa0*/  @!P1 IMAD R2, R42, 0x1980, RZ ;  /* 0x000019802a029824 */ /* 0x001fca00078e02ff */
[C---:B------:R-:W-:Y:S01]  /*8ab0*/  @!P1 IADD3 R3, P2, PT, R2.reuse, R57, RZ ;  /* 0x0000003902039210 */ /* 0x040fe20007f5e0ff */
[----:B------:R-:W0:Y:S03]  /*8ac0*/  @!P3 S2R R59, SR_TID.X ;  /* 0x00000000003bb919 */ /* 0x000e260000002100 */
[----:B------:R-:W-:Y:S02]  /*8ad0*/  @!P1 LEA.HI.X.SX32 R62, R2, RZ, 0x1, P2 ;  /* 0x000000ff023e9211 */ /* 0x000fe400010f0eff */
[----:B------:R-:W-:Y:S01]  /*8ae0*/  @!P1 LEA R2, P2, R3, UR4, 0x2 ;  /* 0x0000000403029c11 */ /* 0x000fe2000f8410ff */
[----:B-1----:R-:W-:-:S03]  /*8af0*/  VIADD R5, R57, 0x1e0 ;  /* 0x000001e039057836 */ /* 0x002fc60000000000 */
[----:B------:R-:W-:-:S05]  /*8b00*/  @!P1 LEA.HI.X R3, R3, UR5, R62, 0x2, P2 ;  /* 0x0000000503039c11 */ /* 0x000fca00090f143e */
[----:B------:R0:W5:Y:S01]  /*8b10*/  @!P1 LDG.E R51, desc[UR6][R2.64+0x700] ;  /* 0x0007000602339981 */ /* 0x000162000c1e1900 */
[----:B------:R-:W-:-:S13]  /*8b20*/  ISETP.GE.AND P1, PT, R5, R60, PT ;  /* 0x0000003c0500720c */ /* 0x000fda0003f26270 */
[----:B------:R-:W-:-:S05]  /*8b30*/  @!P1 IMAD R4, R42, 0x1980, RZ ;  /* 0x000019802a049824 */ /* 0x000fca00078e02ff */
[C---:B------:R-:W-:Y:S02]  /*8b40*/  @!P1 IADD3 R5, P2, PT, R4.reuse, R57, RZ ;  /* 0x0000003904059210 */ /* 0x040fe40007f5e0ff */
[----:B0-----:R-:W-:Y:S02]  /*8b50*/  @!P3 LOP3.LUT R2, R59, 0x3e0, RZ, 0xc0, !PT ;  /* 0x000003e03b02b812 */ /* 0x001fe400078ec0ff */
[----:B------:R-:W-:Y:S02]  /*8b60*/  @!P1 LEA.HI.X.SX32 R60, R4, RZ, 0x1, P2 ;  /* 0x000000ff043c9211 */ /* 0x000fe400010f0eff */
[----:B------:R-:W-:Y:S02]  /*8b70*/  @!P1 LEA R4, P2, R5, UR4, 0x2 ;  /* 0x0000000405049c11 */ /* 0x000fe4000f8410ff */
[----:B------:R-:W-:Y:S01]  /*8b80*/  @!P3 LOP3.LUT R59, R59, 0x1f, RZ, 0xc0, !PT ;  /* 0x0000001f3b3bb812 */ /* 0x000fe200078ec0ff */
[----:B------:R-:W-:Y:S01]  /*8b90*/  @!P3 IMAD R3, R42, 0x1980, RZ ;  /* 0x000019802a03b824 */ /* 0x000fe200078e02ff */
[----:B------:R-:W-:-:S03]  /*8ba0*/  @!P1 LEA.HI.X R5, R5, UR5, R60, 0x2, P2 ;  /* 0x0000000505059c11 */ /* 0x000fc600090f143c */
[----:B------:R-:W-:Y:S02]  /*8bb0*/  @!P3 IMAD R2, R2, 0x11, R59 ;  /* 0x000000110202b824 */ /* 0x000fe400078e023b */
[----:B------:R1:W5:Y:S03]  /*8bc0*/  @!P1 LDG.E R58, desc[UR6][R4.64+0x780] ;  /* 0x00078006043a9981 */ /* 0x000366000c1e1900 */
[----:B------:R-:W-:-:S04]  /*8bd0*/  @!P3 IADD3 R59, P1, PT, R3, R2, RZ ;  /* 0x00000002033bb210 */ /* 0x000fc80007f3e0ff */
[----:B------:R-:W-:Y:S02]  /*8be0*/  @!P3 LEA.HI.X.SX32 R60, R3, RZ, 0x1, P1 ;  /* 0x000000ff033cb211 */ /* 0x000fe400008f0eff */
[----:B------:R-:W-:-:S04]  /*8bf0*/  @!P3 LEA R2, P1, R59, UR4, 0x2 ;  /* 0x000000043b02bc11 */ /* 0x000fc8000f8210ff */
[----:B------:R-:W-:-:S05]  /*8c00*/  @!P3 LEA.HI.X R3, R59, UR5, R60, 0x2, P1 ;  /* 0x000000053b03bc11 */ /* 0x000fca00088f143c */
[----:B------:R1:W5:Y:S04]  /*8c10*/  @!P3 LDG.E R57, desc[UR6][R2.64+0x800] ;  /* 0x000800060239b981 */ /* 0x000368000c1e1900 */
.L_x_113:
[----:B------:R-:W-:Y:S08]  /*8c20*/  BAR.SYNC.DEFER_BLOCKING 0x0 ;  /* 0x0000000000007b1d */ /* 0x000ff00000010000 */
[----:B------:R-:W2:Y:S01]  /*8c30*/  S2UR UR5, SR_CgaCtaId ;  /* 0x00000000000579c3 */ /* 0x000ea20000008800 */
[----:B------:R-:W-:Y:S01]  /*8c40*/  UMOV UR4, 0x400 ;  /* 0x0000040000047882 */ /* 0x000fe20000000000 */
[----:B01----:R-:W0:Y:S01]  /*8c50*/  S2R R2, SR_TID.X ;  /* 0x0000000000027919 */ /* 0x003e220000002100 */
[----:B-----5:R1:W-:Y:S04]  /*8c60*/  STS [R40+-0x4], R41 ;  /* 0xfffffc2928007388 */ /* 0x0203e80000000800 */
[----:B------:R1:W-:Y:S01]  /*8c70*/  STS [R39+-0x4], R44 ;  /* 0xfffffc2c27007388 */ /* 0x0003e20000000800 */
[----:B--2---:R-:W-:-:S03]  /*8c80*/  ULEA UR4, UR5, UR4, 0x18 ;  /* 0x0000000405047291 */ /* 0x004fc6000f8ec0ff */
[----:B------:R1:W-:Y:S04]  /*8c90*/  STS [R38+-0x4], R43 ;  /* 0xfffffc2b26007388 */ /* 0x0003e80000000800 */
        /* <DEDUP_REMOVED lines=13> */
[----:B------:R1:W-:Y:S01]  /*8d70*/  STS [R24+-0x4], R57 ;  /* 0xfffffc3918007388 */ /* 0x0003e20000000800 */
[----:B------:R-:W-:Y:S06]  /*8d80*/  BAR.SYNC.DEFER_BLOCKING 0x0 ;  /* 0x0000000000007b1d */ /* 0x000fec0000010000 */
[----:B0-----:R-:W-:Y:S05]  /*8d90*/  @P0 BRA `(.L_x_114) ;  /* 0x00000008006c0947 */ /* 0x001fea0003800000 */
[----:B------:R-:W-:Y:S01]  /*8da0*/  LEA R21, R21, UR4, 0x3 ;  /* 0x0000000415157c11 */ /* 0x000fe2000f8e18ff */
[----:B------:R-:W-:Y:S01]  /*8db0*/  LDS R3, [R22] ;  /* 0x0000000016037984 */ /* 0x000fe20000000800 */
[----:B------:R-:W0:Y:S01]  /*8dc0*/  LDCU.64 UR8, c[0x0][0x3b0] ;  /* 0x00007600ff0877ac */ /* 0x000e220008000a00 */
[----:B-1----:R-:W-:Y:S02]  /*8dd0*/  LEA R26, R20, UR4, 0x3 ;  /* 0x00000004141a7c11 */ /* 0x002fe4000f8e18ff */
[----:B------:R-:W1:Y:S01]  /*8de0*/  LDS.64 R4, [R21+0x6600] ;  /* 0x0066000015047984 */ /* 0x000e620000000a00 */
[----:B------:R-:W-:Y:S02]  /*8df0*/  LEA R19, R19, UR4, 0x3 ;  /* 0x0000000413137c11 */ /* 0x000fe4000f8e18ff */
[----:B------:R-:W-:Y:S02]  /*8e00*/  LEA R17, R17, UR4, 0x3 ;  /* 0x0000000411117c11 */ /* 0x000fe4000f8e18ff */
[----:B------:R-:W-:-:S02]  /*8e10*/  LEA R15, R15, UR4, 0x3 ;  /* 0x000000040f0f7c11 */ /* 0x000fc4000f8e18ff */
[----:B------:R-:W-:Y:S02]  /*8e20*/  LEA R13, R13, UR4, 0x3 ;  /* 0x000000040d0d7c11 */ /* 0x000fe4000f8e18ff */
[----:B------:R-:W-:Y:S02]  /*8e30*/  LEA R11, R11, UR4, 0x3 ;  /* 0x000000040b0b7c11 */ /* 0x000fe4000f8e18ff */
[----:B------:R-:W-:Y:S02]  /*8e40*/  LEA R9, R9, UR4, 0x3 ;  /* 0x0000000409097c11 */ /* 0x000fe4000f8e18ff */
[----:B------:R-:W-:Y:S02]  /*8e50*/  LEA R7, R7, UR4, 0x3 ;  /* 0x0000000407077c11 */ /* 0x000fe4000f8e18ff */
[----:B-1----:R-:W-:-:S05]  /*8e60*/  IADD3 R4, P0, PT, R4, R2, RZ ;  /* 0x0000000204047210 */ /* 0x002fca0007f1e0ff */
[----:B------:R-:W-:Y:S01]  /*8e70*/  IMAD.X R5, RZ, RZ, R5, P0 ;  /* 0x000000ffff057224 */ /* 0x000fe200000e0605 */
[----:B0-----:R-:W-:-:S04]  /*8e80*/  LEA R24, P0, R4, UR8, 0x2 ;  /* 0x0000000804187c11 */ /* 0x001fc8000f8010ff */
[----:B------:R-:W-:-:S05]  /*8e90*/  LEA.HI.X R25, R4, UR9, R5, 0x2, P0 ;  /* 0x0000000904197c11 */ /* 0x000fca00080f1405 */
[----:B------:R-:W-:Y:S01]  /*8ea0*/  STG.E desc[UR6][R24.64], R3 ;  /* 0x0000000318007986 */ /* 0x000fe2000c101906 */
[----:B------:R-:W-:-:S03]  /*8eb0*/  NOP ;  /* 0x0000000000007918 */ /* 0x000fc60000000000 */
[----:B------:R0:W1:Y:S04]  /*8ec0*/  LDS.64 R4, [R26+0x6600] ;  /* 0x006600001a047984 */ /* 0x0000680000000a00 */
[----:B------:R-:W2:Y:S01]  /*8ed0*/  LDS R23, [R22+0x600] ;  /* 0x0006000016177984 */ /* 0x000ea20000000800 */
[----:B0-----:R-:W-:Y:S02]  /*8ee0*/  LEA R26, R18, UR4, 0x3 ;  /* 0x00000004121a7c11 */ /* 0x001fe4000f8e18ff */
[----:B-1----:R-:W-:-:S05]  /*8ef0*/  IADD3 R4, P0, PT, R4, R2, RZ ;  /* 0x0000000204047210 */ /* 0x002fca0007f1e0ff */
[----:B------:R-:W-:Y:S01]  /*8f00*/  IMAD.X R5, RZ, RZ, R5, P0 ;  /* 0x000000ffff057224 */ /* 0x000fe200000e0605 */
[----:B------:R-:W-:-:S04]  /*8f10*/  LEA R20, P0, R4, UR8, 0x2 ;  /* 0x0000000804147c11 */ /* 0x000fc8000f8010ff */
[----:B------:R-:W-:-:S05]  /*8f20*/  LEA.HI.X R21, R4, UR9, R5, 0x2, P0 ;  /* 0x0000000904157c11 */ /* 0x000fca00080f1405 */
[----:B--2---:R-:W-:Y:S01]  /*8f30*/  STG.E desc[UR6][R20.64+0x600], R23 ;  /* 0x0006001714007986 */ /* 0x004fe2000c101906 */
[----:B------:R-:W-:-:S03]  /*8f40*/  NOP ;  /* 0x0000000000007918 */ /* 0x000fc60000000000 */
[----:B------:R-:W0:Y:S04]  /*8f50*/  LDS.64 R4, [R19+0x6600] ;  /* 0x0066000013047984 */ /* 0x000e280000000a00 */
[----:B------:R-:W1:Y:S01]  /*8f60*/  LDS R3, [R22+0xc00] ;  /* 0x000c000016037984 */ /* 0x000e620000000800 */
[----:B0-----:R-:W-:-:S05]  /*8f70*/  IADD3 R4, P0, PT, R4, R2, RZ ;  /* 0x0000000204047210 */ /* 0x001fca0007f1e0ff */
[----:B------:R-:W-:Y:S01]  /*8f80*/  IMAD.X R5, RZ, RZ, R5, P0 ;  /* 0x000000ffff057224 */ /* 0x000fe200000e0605 */
[----:B------:R-:W-:-:S04]  /*8f90*/  LEA R24, P0, R4, UR8, 0x2 ;  /* 0x0000000804187c11 */ /* 0x000fc8000f8010ff */
[----:B------:R-:W-:-:S05]  /*8fa0*/  LEA.HI.X R25, R4, UR9, R5, 0x2, P0 ;  /* 0x0000000904197c11 */ /* 0x000fca00080f1405 */
[----:B-1----:R0:W-:Y:S01]  /*8fb0*/  STG.E desc[UR6][R24.64+0xc00], R3 ;  /* 0x000c000318007986 */ /* 0x0021e2000c101906 */
[----:B------:R-:W-:-:S03]  /*8fc0*/  NOP ;  /* 0x0000000000007918 */ /* 0x000fc60000000000 */
[----:B------:R-:W1:Y:S04]  /*8fd0*/  LDS.64 R4, [R26+0x6600] ;  /* 0x006600001a047984 */ /* 0x000e680000000a00 */
        /* <DEDUP_REMOVED lines=99> */
[----:B-1----:R-:W-:Y:S01]  /*9610*/  STG.E desc[UR6][R10.64+0x5400], R3 ;  /* 0x005400030a007986 */ /* 0x002fe2000c101906 */
[----:B------:R-:W-:-:S03]  /*9620*/  NOP ;  /* 0x0000000000007918 */ /* 0x000fc60000000000 */
[----:B------:R-:W0:Y:S04]  /*9630*/  LDS.64 R4, [R12+0x6600] ;  /* 0x006600000c047984 */ /* 0x000e280000000a00 */
[----:B------:R-:W1:Y:S01]  /*9640*/  LDS R9, [R22+0x5a00] ;  /* 0x005a000016097984 */ /* 0x000e620000000800 */
[----:B0-----:R-:W-:-:S05]  /*9650*/  IADD3 R4, P0, PT, R4, R2, RZ ;  /* 0x0000000204047210 */ /* 0x001fca0007f1e0ff */
[----:B------:R-:W-:Y:S01]  /*9660*/  IMAD.X R5, RZ, RZ, R5, P0 ;  /* 0x000000ffff057224 */ /* 0x000fe200000e0605 */
[----:B------:R-:W-:-:S04]  /*9670*/  LEA R6, P0, R4, UR8, 0x2 ;  /* 0x0000000804067c11 */ /* 0x000fc8000f8010ff */
[----:B------:R-:W-:Y:S02]  /*9680*/  LEA.HI.X R7, R4, UR9, R5, 0x2, P0 ;  /* 0x0000000904077c11 */ /* 0x000fe400080f1405 */
[----:B------:R-:W-:-:S03]  /*9690*/  LEA R4, R0, UR4, 0x3 ;  /* 0x0000000400047c11 */ /* 0x000fc6000f8e18ff */
[----:B-1----:R-:W-:Y:S01]  /*96a0*/  STG.E desc[UR6][R6.64+0x5a00], R9 ;  /* 0x005a000906007986 */ /* 0x002fe2000c101906 */
        /* <DEDUP_REMOVED lines=8> */
[----:B------:R-:W-:Y:S01]  /*9730*/  NOP ;  /* 0x0000000000007918 */ /* 0x000fe20000000000 */
[----:B------:R-:W-:Y:S05]  /*9740*/  EXIT ;  /* 0x000000000000794d */ /* 0x000fea0003800000 */
.L_x_114:
[----:B------:R-:W-:Y:S01]  /*9750*/  LEA R21, R21, UR4, 0x3 ;  /* 0x0000000415157c11 */ /* 0x000fe2000f8e18ff */
[----:B------:R-:W-:Y:S01]  /*9760*/  IMAD R23, R42, -0x1980, R23 ;  /* 0xffffe6802a177824 */ /* 0x000fe200078e0217 */
[----:B-1----:R-:W-:Y:S01]  /*9770*/  LEA R26, R20, UR4, 0x3 ;  /* 0x00000004141a7c11 */ /* 0x002fe2000f8e18ff */
[C---:B------:R-:W-:Y:S01]  /*9780*/  VIADD R20, R2.reuse, 0x180 ;  /* 0x0000018002147836 */ /* 0x040fe20000000000 */
[----:B------:R-:W-:Y:S01]  /*9790*/  LEA R19, R19, UR4, 0x3 ;  /* 0x0000000413137c11 */ /* 0x000fe2000f8e18ff */
[----:B------:R-:W0:Y:S01]  /*97a0*/  LDS.64 R4, [R21+0x6600] ;  /* 0x0066000015047984 */ /* 0x000e220000000a00 */
[----:B------:R-:W-:Y:S02]  /*97b0*/  ISETP.GE.AND P1, PT, R2, R23, PT ;  /* 0x000000170200720c */ /* 0x000fe40003f26270 */
[----:B------:R-:W-:Y:S02]  /*97c0*/  LEA R17, R17, UR4, 0x3 ;  /* 0x0000000411117c11 */ /* 0x000fe4000f8e18ff */
[----:B------:R-:W-:-:S02]  /*97d0*/  LEA R15, R15, UR4, 0x3 ;  /* 0x000000040f0f7c11 */ /* 0x000fc4000f8e18ff */
[----:B------:R-:W-:Y:S02]  /*97e0*/  LEA R13, R13, UR4, 0x3 ;  /* 0x000000040d0d7c11 */ /* 0x000fe4000f8e18ff */
[----:B------:R-:W-:Y:S02]  /*97f0*/  LEA R11, R11, UR4, 0x3 ;  /* 0x000000040b0b7c11 */ /* 0x000fe4000f8e18ff */
[----:B------:R-:W-:Y:S02]  /*9800*/  LEA R9, R9, UR4, 0x3 ;  /* 0x0000000409097c11 */ /* 0x000fe4000f8e18ff */
[----:B------:R-:W-:Y:S01]  /*9810*/  LEA R7, R7, UR4, 0x3 ;  /* 0x0000000407077c11 */ /* 0x000fe2000f8e18ff */
[----:B------:R-:W1:Y:S01]  /*9820*/  @!P1 LDS R3, [R22] ;  /* 0x0000000016039984 */ /* 0x000e620000000800 */
[----:B------:R-:W2:Y:S01]  /*9830*/  @!P1 LDC.64 R24, c[0x0][0x3b0] ;  /* 0x0000ec00ff189b82 */ /* 0x000ea20000000a00 */
[----:B0-----:R-:W-:-:S05]  /*9840*/  @!P1 IADD3 R4, P0, PT, R4, R2, RZ ;  /* 0x0000000204049210 */ /* 0x001fca0007f1e0ff */
[----:B------:R-:W-:Y:S01]  /*9850*/  @!P1 IMAD.X R5, RZ, RZ, R5, P0 ;  /* 0x000000ffff059224 */ /* 0x000fe200000e0605 */
[----:B--2---:R-:W-:-:S04]  /*9860*/  @!P1 LEA R24, P0, R4, R24, 0x2 ;  /* 0x0000001804189211 */ /* 0x004fc800078010ff */
[----:B------:R-:W-:-:S05]  /*9870*/  @!P1 LEA.HI.X R25, R4, R25, R5, 0x2, P0 ;  /* 0x0000001904199211 */ /* 0x000fca00000f1405 */
[----:B-1----:R0:W-:Y:S01]  /*9880*/  @!P1 STG.E desc[UR6][R24.64], R3 ;  /* 0x0000000318009986 */ /* 0x0021e2000c101906 */
[----:B------:R-:W-:-:S03]  /*9890*/  NOP ;  /* 0x0000000000007918 */ /* 0x000fc60000000000 */
[----:B------:R1:W2:Y:S01]  /*98a0*/  LDS.64 R4, [R26+0x6600] ;  /* 0x006600001a047984 */ /* 0x0002a20000000a00 */
[----:B------:R-:W-:Y:S01]  /*98b0*/  ISETP.GE.AND P1, PT, R20, R23, PT ;  /* 0x000000171400720c */ /* 0x000fe20003f26270 */
[----:B0-----:R-:W-:Y:S01]  /*98c0*/  VIADD R24, R2, 0x300 ;  /* 0x0000030002187836 */ /* 0x001fe20000000000 */
[----:B-1----:R-:W-:Y:S01]  /*98d0*/  LEA R26, R18, UR4, 0x3 ;  /* 0x00000004121a7c11 */ /* 0x002fe2000f8e18ff */
[----:B------:R-:W-:-:S10]  /*98e0*/  VIADD R18, R2, 0x480 ;  /* 0x0000048002127836 */ /* 0x000fd40000000000 */
[----:B------:R-:W0:Y:S01]  /*98f0*/  @!P1 LDS R27, [R22+0x600] ;  /* 0x00060000161b9984 */ /* 0x000e220000000800 */
[----:B------:R-:W1:Y:S01]  /*9900*/  @!P1 LDC.64 R20, c[0x0][0x3b0] ;  /* 0x0000ec00ff149b82 */ /* 0x000e620000000a00 */
[----:B--2---:R-:W-:-:S05]  /*9910*/  @!P1 IADD3 R4, P0, PT, R4, R2, RZ ;  /* 0x0000000204049210 */ /* 0x004fca0007f1e0ff */
[----:B------:R-:W-:Y:S01]  /*9920*/  @!P1 IMAD.X R5, RZ, RZ, R5, P0 ;  /* 0x000000ffff059224 */ /* 0x000fe200000e0605 */
[----:B-1----:R-:W-:-:S04]  /*9930*/  @!P1 LEA R20, P0, R4, R20, 0x2 ;  /* 0x0000001404149211 */ /* 0x002fc800078010ff */
[----:B------:R-:W-:-:S05]  /*9940*/  @!P1 LEA.HI.X R21, R4, R21, R5, 0x2, P0 ;  /* 0x0000001504159211 */ /* 0x000fca00000f1405 */
[----:B0-----:R0:W-:Y:S01]  /*9950*/  @!P1 STG.E desc[UR6][R20.64+0x600], R27 ;  /* 0x0006001b14009986 */ /* 0x0011e2000c101906 */
[----:B------:R-:W-:-:S03]  /*9960*/  NOP ;  /* 0x0000000000007918 */ /* 0x000fc60000000000 */
[----:B------:R-:W1:Y:S01]  /*9970*/  LDS.64 R4, [R19+0x6600] ;  /* 0x0066000013047984 */ /* 0x000e620000000a00 */
[----:B------:R-:W-:Y:S01]  /*9980*/  ISETP.GE.AND P1, PT, R24, R23, PT ;  /* 0x000000171800720c */ /* 0x000fe20003f26270 */
[----:B0-----:R-:W-:-:S12]  /*9990*/  VIADD R20, R2, 0x600 ;  /* 0x0000060002147836 */ /* 0x001fd80000000000 */
[----:B------:R-:W0:Y:S01]  /*99a0*/  @!P1 LDS R3, [R22+0xc00] ;  /* 0x000c000016039984 */ /* 0x000e220000000800 */
[----:B------:R-:W2:Y:S01]  /*99b0*/  @!P1 LDC.64 R24, c[0x0][0x3b0] ;  /* 0x0000ec00ff189b82 */ /* 0x000ea20000000a00 */
[----:B-1----:R-:W-:-:S05]  /*99c0*/  @!P1 IADD3 R4, P0, PT, R4, R2, RZ ;  /* 0x0000000204049210 */ /* 0x002fca0007f1e0ff */
[----:B------:R-:W-:Y:S01]  /*99d0*/  @!P1 IMAD.X R5, RZ, RZ, R5, P0 ;  /* 0x000000ffff059224 */ /* 0x000fe200000e0605 */
[----:B--2---:R-:W-:-:S04]  /*99e0*/  @!P1 LEA R24, P0, R4, R24, 0x2 ;  /* 0x0000001804189211 */ /* 0x004fc800078010ff */
[----:B------:R-:W-:-:S05]  /*99f0*/  @!P1 LEA.HI.X R25, R4, R25, R5, 0x2, P0 ;  /* 0x0000001904199211 */ /* 0x000fca00000f1405 */
[----:B0-----:R0:W-:Y:S01]  /*9a00*/  @!P1 STG.E desc[UR6][R24.64+0xc00], R3 ;  /* 0x000c000318009986 */ /* 0x0011e2000c101906 */
[----:B------:R-:W-:-:S03]  /*9a10*/  NOP ;  /* 0x0000000000007918 */ /* 0x000fc60000000000 */
[----:B------:R-:W1:Y:S01]  /*9a20*/  LDS.64 R4, [R26+0x6600] ;  /* 0x006600001a047984 */ /* 0x000e620000000a00 */
[----:B------:R-:W-:Y:S02]  /*9a30*/  ISETP.GE.AND P1, PT, R18, R23, PT ;  /* 0x000000171200720c */ /* 0x000fe40003f26270 */
[----:B0-----:R-:W-:Y:S01]  /*9a40*/  LEA R24, R16, UR4, 0x3 ;  /* 0x0000000410187c11 */ /* 0x001fe2000f8e18ff */
[----:B------:R-:W-:-:S10]  /*9a50*/  VIADD R16, R2, 0x780 ;  /* 0x0000078002107836 */ /* 0x000fd40000000000 */
        /* <DEDUP_REMOVED lines=33> */
[----:B0-----:R-:W-:-:S11]  /*9c70*/  LOP3.LUT R16, R2, 0xc00, RZ, 0xfc, !PT ;  /* 0x00000c0002107812 */ /* 0x001fd600078efcff */
        /* <DEDUP_REMOVED lines=87> */
[----:B0-----:R-:W-:Y:S01]  /*a1f0*/  @!P1 STG.E desc[UR6][R8.64+0x4e00], R15 ;  /* 0x004e000f08009986 */ /* 0x001fe2000c101906 */
[----:B------:R-:W-:-:S03]  /*a200*/  NOP ;  /* 0x0000000000007918 */ /* 0x000fc60000000000 */
[----:B------:R-:W0:Y:S01]  /*a210*/  LDS.64 R4, [R7+0x6600] ;  /* 0x0066000007047984 */ /* 0x000e220000000a00 */
[----:B------:R-:W-:-:S13]  /*a220*/  ISETP.GE.AND P1, PT, R10, R23, PT ;  /* 0x000000170a00720c */ /* 0x000fda0003f26270 */
[----:B------:R-:W1:Y:S01]  /*a230*/  @!P1 LDS R3, [R22+0x5400] ;  /* 0x0054000016039984 */ /* 0x000e620000000800 */
[----:B------:R-:W2:Y:S01]  /*a240*/  @!P1 LDC.64 R10, c[0x0][0x3b0] ;  /* 0x0000ec00ff0a9b82 */ /* 0x000ea20000000a00 */
[----:B0-----:R-:W-:-:S05]  /*a250*/  @!P1 IADD3 R4, P0, PT, R4, R2, RZ ;  /* 0x0000000204049210 */ /* 0x001fca0007f1e0ff */
[----:B------:R-:W-:Y:S01]  /*a260*/  @!P1 IMAD.X R5, RZ, RZ, R5, P0 ;  /* 0x000000ffff059224 */ /* 0x000fe200000e0605 */
[----:B--2---:R-:W-:-:S04]  /*a270*/  @!P1 LEA R10, P0, R4, R10, 0x2 ;  /* 0x0000000a040a9211 */ /* 0x004fc800078010ff */
[----:B------:R-:W-:-:S05]  /*a280*/  @!P1 LEA.HI.X R11, R4, R11, R5, 0x2, P0 ;  /* 0x0000000b040b9211 */ /* 0x000fca00000f1405 */
[----:B-1----:R-:W-:Y:S01]  /*a290*/  @!P1 STG.E desc[UR6][R10.64+0x5400], R3 ;  /* 0x005400030a009986 */ /* 0x002fe2000c101906 */
        /* <DEDUP_REMOVED lines=8> */
[----:B------:R-:W-:Y:S02]  /*a320*/  @!P1 LEA.HI.X R7, R4, R7, R5, 0x2, P0 ;  /* 0x0000000704079211 */ /* 0x000fe400000f1405 */
[----:B------:R-:W-:Y:S02]  /*a330*/  LEA R5, R0, UR4, 0x3 ;  /* 0x0000000400057c11 */ /* 0x000fe4000f8e18ff */
[----:B------:R-:W-:Y:S01]  /*a340*/  LOP3.LUT R0, R2, 0x1800, RZ, 0xfc, !PT ;  /* 0x0000180002007812 */ /* 0x000fe200078efcff */
[----:B-1----:R-:W-:Y:S01]  /*a350*/  @!P1 STG.E desc[UR6][R6.64+0x5a00], R9 ;  /* 0x005a000906009986 */ /* 0x002fe2000c101906 */
[----:B------:R-:W-:-:S03]  /*a360*/  NOP ;  /* 0x0000000000007918 */ /* 0x000fc60000000000 */
[----:B------:R-:W0:Y:S01]  /*a370*/  LDS.64 R4, [R5+0x6600] ;  /* 0x0066000005047984 */ /* 0x000e220000000a00 */
[----:B------:R-:W-:-:S13]  /*a380*/  ISETP.GE.AND P1, PT, R0, R23, PT ;  /* 0x000000170000720c */ /* 0x000fda0003f26270 */
[----:B------:R-:W1:Y:S01]  /*a390*/  @!P1 LDS R11, [R22+0x6000] ;  /* 0x00600000160b9984 */ /* 0x000e620000000800 */
[----:B------:R-:W2:Y:S01]  /*a3a0*/  @!P1 LDC.64 R12, c[0x0][0x3b0] ;  /* 0x0000ec00ff0c9b82 */ /* 0x000ea20000000a00 */
[----:B0-----:R-:W-:-:S05]  /*a3b0*/  IADD3 R0, P0, PT, R4, R2, RZ ;  /* 0x0000000204007210 */ /* 0x001fca0007f1e0ff */
[----:B------:R-:W-:Y:S01]  /*a3c0*/  IMAD.X R4, RZ, RZ, R5, P0 ;  /* 0x000000ffff047224 */ /* 0x000fe200000e0605 */
[----:B--2---:R-:W-:-:S04]  /*a3d0*/  @!P1 LEA R2, P0, R0, R12, 0x2 ;  /* 0x0000000c00029211 */ /* 0x004fc800078010ff */
[----:B------:R-:W-:-:S05]  /*a3e0*/  @!P1 LEA.HI.X R3, R0, R13, R4, 0x2, P0 ;  /* 0x0000000d00039211 */ /* 0x000fca00000f1404 */
[----:B-1----:R-:W-:Y:S01]  /*a3f0*/  @!P1 STG.E desc[UR6][R2.64+0x6000], R11 ;  /* 0x0060000b02009986 */ /* 0x002fe2000c101906 */
[----:B------:R-:W-:Y:S01]  /*a400*/  NOP ;  /* 0x0000000000007918 */ /* 0x000fe20000000000 */
[----:B------:R-:W-:Y:S05]  /*a410*/  EXIT ;  /* 0x000000000000794d */ /* 0x000fea0003800000 */
.L_x_30:
[----:B------:R-:W-:Y:S02]  /*a420*/  IMAD.MOV.U32 R58, RZ, RZ, R39 ;  /* 0x000000ffff3a7224 */ /* 0x000fe400078e0027 */
[----:B------:R-:W-:Y:S02]  /*a430*/  IMAD.MOV.U32 R49, RZ, RZ, 0x1 ;  /* 0x00000001ff317424 */ /* 0x000fe400078e00ff */
[----:B------:R-:W-:Y:S02]  /*a440*/  IMAD.MOV.U32 R60, RZ, RZ, RZ ;  /* 0x000000ffff3c7224 */ /* 0x000fe400078e00ff */
[----:B------:R-:W-:-:S07]  /*a450*/  IMAD.MOV.U32 R47, RZ, RZ, -0x1 ;  /* 0xffffffffff2f7424 */ /* 0x000fce00078e00ff */
[----:B------:R-:W-:Y:S05]  /*a460*/  WARPSYNC.COLLECTIVE R47, `(.L_x_115) ;  /* 0x000000002f087348 */ /* 0x000fea0003c00000 */
[----:B------:R0:W1:Y:S02]  /*a470*/  SHFL.UP P0, R46, R58, R49, R60 ;  /* 0x040000313a2e7389 */ /* 0x000064000000003c */
[----:B01----:R-:W-:Y:S05]  /*a480*/  ENDCOLLECTIVE ;  /* 0x000000000000791b */ /* 0x003fea0003800000 */
.L_x_115:
[----:B------:R-:W-:Y:S02]  /*a490*/  IMAD.MOV.U32 R49, RZ, RZ, 0x2 ;  /* 0x00000002ff317424 */ /* 0x000fe400078e00ff */
[----:B------:R-:W-:-:S04]  /*a4a0*/  IMAD.MOV.U32 R40, RZ, RZ, R46 ;  /* 0x000000ffff287224 */ /* 0x000fc800078e002e */
[----:B------:R-:W-:-:S04]  /*a4b0*/  @P0 IMAD.IADD R40, R39, 0x1, R40 ;  /* 0x0000000127280824 */ /* 0x000fc800078e0228 */
[----:B------:R-:W-:-:S07]  /*a4c0*/  IMAD.MOV.U32 R58, RZ, RZ, R40 ;  /* 0x000000ffff3a7224 */ /* 0x000fce00078e0028 */
[----:B------:R-:W-:Y:S05]  /*a4d0*/  WARPSYNC.COLLECTIVE R47, `(.L_x_116) ;  /* 0x000000002f087348 */ /* 0x000fea0003c00000 */
[----:B------:R0:W1:Y:S02]  /*a4e0*/  SHFL.UP P0, R46, R58, R49, R60 ;  /* 0x040000313a2e7389 */ /* 0x000064000000003c */
[----:B01----:R-:W-:Y:S05]  /*a4f0*/  ENDCOLLECTIVE ;  /* 0x000000000000791b */ /* 0x003fea0003800000 */
.L_x_116:
[----:B------:R-:W-:Y:S02]  /*a500*/  IMAD.MOV.U32 R49, RZ, RZ, 0x4 ;  /* 0x00000004ff317424 */ /* 0x000fe400078e00ff */
[----:B------:R-:W-:-:S04]  /*a510*/  IMAD.MOV.U32 R43, RZ, RZ, R46 ;  /* 0x000000ffff2b7224 */ /* 0x000fc800078e002e */
[----:B------:R-:W-:-:S04]  /*a520*/  @P0 IMAD.IADD R43, R40, 0x1, R43 ;  /* 0x00000001282b0824 */ /* 0x000fc800078e022b */
[----:B------:R-:W-:-:S07]  /*a530*/  IMAD.MOV.U32 R58, RZ, RZ, R43 ;  /* 0x000000ffff3a7224 */ /* 0x000fce00078e002b */
[----:B------:R-:W-:Y:S05]  /*a540*/  WARPSYNC.COLLECTIVE R47, `(.L_x_117) ;  /* 0x000000002f087348 */ /* 0x000fea0003c00000 */
[----:B------:R0:W1:Y:S02]  /*a550*/  SHFL.UP P0, R46, R58, R49, R60 ;  /* 0x040000313a2e7389 */ /* 0x000064000000003c */
[----:B01----:R-:W-:Y:S05]  /*a560*/  ENDCOLLECTIVE ;  /* 0x000000000000791b */ /* 0x003fea0003800000 */
.L_x_117:
[----:B------:R-:W-:Y:S02]  /*a570*/  IMAD.MOV.U32 R49, RZ, RZ, 0x8 ;  /* 0x00000008ff317424 */ /* 0x000fe400078e00ff */
[----:B------:R-:W-:-:S04]  /*a580*/  IMAD.MOV.U32 R44, RZ, RZ, R46 ;  /* 0x000000ffff2c7224 */ /* 0x000fc800078e002e */
[----:B------:R-:W-:-:S04]  /*a590*/  @P0 IMAD.IADD R44, R43, 0x1, R44 ;  /* 0x000000012b2c0824 */ /* 0x000fc800078e022c */
[----:B------:R-:W-:-:S07]  /*a5a0*/  IMAD.MOV.U32 R58, RZ, RZ, R44 ;  /* 0x000000ffff3a7224 */ /* 0x000fce00078e002c */
[----:B------:R-:W-:Y:S05]  /*a5b0*/  WARPSYNC.COLLECTIVE R47, `(.L_x_118) ;  /* 0x000000002f087348 */ /* 0x000fea0003c00000 */
[----:B------:R0:W1:Y:S02]  /*a5c0*/  SHFL.UP P0, R46, R58, R49, R60 ;  /* 0x040000313a2e7389 */ /* 0x000064000000003c */
[----:B01----:R-:W-:Y:S05]  /*a5d0*/  ENDCOLLECTIVE ;  /* 0x000000000000791b */ /* 0x003fea0003800000 */
.L_x_118:
[----:B------:R-:W-:Y:S02]  /*a5e0*/  IMAD.MOV.U32 R49, RZ, RZ, 0x10 ;  /* 0x00000010ff317424 */ /* 0x000fe400078e00ff */
[----:B------:R-:W-:-:S04]  /*a5f0*/  IMAD.MOV.U32 R45, RZ, RZ, R46 ;  /* 0x000000ffff2d7224 */ /* 0x000fc800078e002e */
[----:B------:R-:W-:-:S04]  /*a600*/  @P0 IMAD.IADD R45, R44, 0x1, R45 ;  /* 0x000000012c2d0824 */ /* 0x000fc800078e022d */
[----:B------:R-:W-:-:S07]  /*a610*/  IMAD.MOV.U32 R58, RZ, RZ, R45 ;  /* 0x000000ffff3a7224 */ /* 0x000fce00078e002d */
[----:B------:R-:W-:Y:S05]  /*a620*/  WARPSYNC.COLLECTIVE R47, `(.L_x_119) ;  /* 0x000000002f087348 */ /* 0x000fea0003c00000 */
[----:B------:R0:W1:Y:S02]  /*a630*/  SHFL.UP P0, R46, R58, R49, R60 ;  /* 0x040000313a2e7389 */ /* 0x000064000000003c */
[----:B01----:R-:W-:Y:S05]  /*a640*/  ENDCOLLECTIVE ;  /* 0x000000000000791b */ /* 0x003fea0003800000 */
.L_x_119:
[----:B------:R-:W-:Y:S05]  /*a650*/  BRA `(.L_x_120) ;  /* 0xffffff8400407947 */ /* 0x000fea000383ffff */
.L_x_121:
[----:B------:R-:W-:-:S00]  /*a660*/  BRA `(.L_x_121) ;  /* 0xfffffffc00fc7947 */ /* 0x000fc0000383ffff */
[----:B------:R-:W-:-:S00]  /*a670*/  NOP ;  /* 0x0000000000007918 */ /* 0x000fc00000000000 */
        /* <DEDUP_REMOVED lines=8> */
.L_x_427:


//--------------------- .text._ZN3cub18CUB_300001_SM_10006detail10radix_sort33DeviceRadixSortExclusiveSumKernelINS1_5radix10policy_hubIiiyE10Policy1000EyEEvPT0_ --------------------------
	.section	.text._ZN3cub18CUB_300001_SM_10006detail10radix_sort33DeviceRadixSortExclusiveSumKernelINS1_5radix10policy_hubIiiyE10Policy1000EyEEvPT0_,"ax",@progbits
	.align	128
        .global         _ZN3cub18CUB_300001_SM_10006detail10radix_sort33DeviceRadixSortExclusiveSumKernelINS1_5radix10policy_hubIiiyE10Policy1000EyEEvPT0_
        .type           _ZN3cub18CUB_300001_SM_10006detail10radix_sort33DeviceRadixSortExclusiveSumKernelINS1_5radix10policy_hubIiiyE10Policy1000EyEEvPT0_,@function
        .size           _ZN3cub18CUB_300001_SM_10006detail10radix_sort33DeviceRadixSortExclusiveSumKernelINS1_5radix10policy_hubIiiyE10Policy1000EyEEvPT0_,(.L_x_428 - _ZN3cub18CUB_300001_SM_10006detail10radix_sort33DeviceRadixSortExclusiveSumKernelINS1_5radix10policy_hubIiiyE10Policy1000EyEEvPT0_)
        .other          _ZN3cub18CUB_300001_SM_10006detail10radix_sort33DeviceRadixSortExclusiveSumKernelINS1_5radix10policy_hubIiiyE10Policy1000EyEEvPT0_,@"STO_CUDA_ENTRY STV_DEFAULT"
_ZN3cub18CUB_300001_SM_10006detail10radix_sort33DeviceRadixSortExclusiveSumKernelINS1_5radix10policy_hubIiiyE10Policy1000EyEEvPT0_:
.text._ZN3cub18CUB_300001_SM_10006detail10radix_sort33DeviceRadixSortExclusiveSumKernelINS1_5radix10policy_hubIiiyE10Policy1000EyEEvPT0_:
[----:B------:R-:W-:Y:S01]  /*0000*/  LDC R1, c[0x0][0x37c] ;  /* 0x0000df00ff017b82 */ /* 0x000fe20000000800 */
[----:B------:R-:W0:Y:S07]  /*0010*/  S2R R18, SR_TID.X ;  /* 0x0000000000127919 */ /* 0x000e2e0000002100 */
[----:B------:R-:W1:Y:S01]  /*0020*/  LDC.64 R16, c[0x0][0x380] ;  /* 0x0000e000ff107b82 */ /* 0x000e620000000a00 */
[----:B------:R-:W2:Y:S01]  /*0030*/  LDCU.64 UR4, c[0x0][0x358] ;  /* 0x00006b00ff0477ac */ /* 0x000ea20008000a00 */
[----:B------:R-:W3:Y:S01]  /*0040*/  S2R R5, SR_CTAID.X ;  /* 0x0000000000057919 */ /* 0x000ee20000002500 */
[----:B0-----:R-:W-:Y:S01]  /*0050*/  ISETP.GT.U32.AND P1, PT, R18, 0xff, PT ;  /* 0x000000ff1200780c */ /* 0x001fe20003f24070 */
[----:B---3--:R-:W-:-:S04]  /*0060*/  IMAD R5, R5, 0x100, R18 ;  /* 0x0000010005057824 */ /* 0x008fc800078e0212 */
[----:B-1----:R-:W-:-:S08]  /*0070*/  IMAD.WIDE R16, R5, 0x8, R16 ;  /* 0x0000000805107825 */ /* 0x002fd000078e0210 */
[----:B--2---:R-:W2:Y:S01]  /*0080*/  @!P1 LDG.E.64 R2, desc[UR4][R16.64] ;  /* 0x0000000410029981 */ /* 0x004ea2000c1e1b00 */
[----:B------:R-:W-:Y:S02]  /*0090*/  MOV R0, 0x400 ;  /* 0x0000040000007802 */ /* 0x000fe40000000f00 */
[C---:B------:R-:W-:Y:S01]  /*00a0*/  ISETP.GT.U32.AND P0, PT, R18.reuse, 0x1f, PT ;  /* 0x0000001f1200780c */ /* 0x040fe20003f04070 */
[----:B------:R-:W0:Y:S02]  /*00b0*/  S2R R5, SR_CgaCtaId ;  /* 0x0000000000057919 */ /* 0x000e240000008800 */
[----:B0-----:R-:W-:Y:S02]  /*00c0*/  LEA R5, R5, R0, 0x18 ;  /* 0x0000000005057211 */ /* 0x001fe400078ec0ff */
[----:B------:R-:W-:-:S05]  /*00d0*/  LEA.HI R0, R18, R18, RZ, 0x1d ;  /* 0x0000001212007211 */ /* 0x000fca00078fe8ff */
[----:B------:R-:W-:-:S05]  /*00e0*/  IMAD R0, R0, 0x8, R5 ;  /* 0x0000000800007824 */ /* 0x000fca00078e0205 */
[----:B--2---:R0:W-:Y:S01]  /*00f0*/  STS.64 [R0+0x10], R2 ;  /* 0x0000100200007388 */ /* 0x0041e20000000a00 */
[----:B------:R-:W-:Y:S06]  /*0100*/  BAR.SYNC.DEFER_BLOCKING 0x0 ;  /* 0x0000000000007b1d */ /* 0x000fec0000010000 */
[----:B------:R-:W-:Y:S05]  /*0110*/  @P0 BRA `(.L_x_122) ;  /* 0x0000000400240947 */ /* 0x000fea0003800000 */
[----:B------:R-:W-:Y:S01]  /*0120*/  IMAD R18, R18, 0x48, R5 ;  /* 0x0000004812127824 */ /* 0x000fe200078e0205 */
[----:B------:R-:W-:-:S04]  /*0130*/  UMOV UR6, 0xffffffff ;  /* 0xffffffff00067882 */ /* 0x000fc80000000000 */
[----:B------:R-:W-:Y:S04]  /*0140*/  LDS.64 R14, [R18+0x10] ;  /* 0x00001000120e7984 */ /* 0x000fe80000000a00 */
[----:B------:R-:W-:Y:S04]  /*0150*/  LDS.64 R12, [R18+0x18] ;  /* 0x00001800120c7984 */ /* 0x000fe80000000a00 */
[----:B------:R-:W1:Y:S04]  /*0160*/  LDS.64 R10, [R18+0x20] ;  /* 0x00002000120a7984 */ /* 0x000e680000000a00 */
[----:B------:R-:W-:Y:S04]  /*0170*/  LDS.64 R8, [R18+0x28] ;  /* 0x0000280012087984 */ /* 0x000fe80000000a00 */
[----:B------:R-:W2:Y:S04]  /*0180*/  LDS.64 R6, [R18+0x30] ;  /* 0x0000300012067984 */ /* 0x000ea80000000a00 */
[----:B------:R-:W-:Y:S04]  /*0190*/  LDS.64 R4, [R18+0x38] ;  /* 0x0000380012047984 */ /* 0x000fe80000000a00 */
[----:B0-----:R-:W0:Y:S04]  /*01a0*/  LDS.64 R2, [R18+0x40] ;  /* 0x0000400012027984 */ /* 0x001e280000000a00 */
[----:B------:R-:W3:Y:S01]  /*01b0*/  LDS.64 R20, [R18+0x48] ;  /* 0x0000480012147984 */ /* 0x000ee20000000a00 */
[----:B-1----:R-:W-:-:S04]  /*01c0*/  IADD3 R19, P3, P4, R10, R12, R14 ;  /* 0x0000000c0a137210 */ /* 0x002fc80007c7e00e */
[----:B------:R-:W-:Y:S02]  /*01d0*/  IADD3.X R23, PT, PT, R11, R13, R15, P3, P4 ;  /* 0x0000000d0b177210 */ /* 0x000fe40001fe840f */
[----:B--2---:R-:W-:-:S04]  /*01e0*/  IADD3 R19, P0, P2, R6, R19, R8 ;  /* 0x0000001306137210 */ /* 0x004fc80007a1e008 */
[----:B------:R-:W-:Y:S02]  /*01f0*/  IADD3.X R23, PT, PT, R7, R23, R9, P0, P2 ;  /* 0x0000001707177210 */ /* 0x000fe400007e4409 */
[----:B0-----:R-:W-:-:S04]  /*0200*/  IADD3 R19, P3, P4, R2, R19, R4 ;  /* 0x0000001302137210 */ /* 0x001fc80007c7e004 */
[----:B---3--:R-:W-:Y:S02]  /*0210*/  IADD3 R20, P0, PT, R20, R19, RZ ;  /* 0x0000001314147210 */ /* 0x008fe40007f1e0ff */
[----:B------:R-:W-:-:S05]  /*0220*/  IADD3.X R19, PT, PT, R3, R23, R5, P3, P4 ;  /* 0x0000001703137210 */ /* 0x000fca0001fe8405 */
[----:B------:R-:W-:Y:S01]  /*0230*/  IMAD.X R19, R21, 0x1, R19, P0 ;  /* 0x0000000115137824 */ /* 0x000fe200000e0613 */
[----:B------:R-:W-:Y:S06]  /*0240*/  BRA.DIV UR6, `(.L_x_123) ;  /* 0x0000000206f07947 */ /* 0x000fec000b800000 */
[----:B------:R-:W0:Y:S04]  /*0250*/  SHFL.UP PT, R27, R20, 0x1, RZ ;  /* 0x04200000141b7989 */ /* 0x000e2800000e00ff */
[----:B------:R-:W1:Y:S01]  /*0260*/  SHFL.UP P0, R25, R19, 0x1, RZ ;  /* 0x0420000013197989 */ /* 0x000e6200000000ff */
[----:B0-----:R-:W-:-:S04]  /*0270*/  IADD3 R22, P2, PT, R27, R20, RZ ;  /* 0x000000141b167210 */ /* 0x001fc80007f5e0ff */
[----:B-1----:R-:W-:Y:S01]  /*0280*/  SEL R27, R22, R27, P0 ;  /* 0x0000001b161b7207 */ /* 0x002fe20000000000 */
[----:B------:R-:W-:-:S04]  /*0290*/  IMAD.X R26, R25, 0x1, R19, P2 ;  /* 0x00000001191a7824 */ /* 0x000fc800010e0613 */
[----:B------:R-:W0:Y:S01]  /*02a0*/  SHFL.UP PT, R28, R27, 0x2, RZ ;  /* 0x044000001b1c7989 */ /* 0x000e2200000e00ff */
[----:B------:R-:W-:-:S05]  /*02b0*/  SEL R26, R26, R25, P0 ;  /* 0x000000191a1a7207 */ /* 0x000fca0000000000 */
[----:B------:R-:W1:Y:S01]  /*02c0*/  SHFL.UP P0, R25, R26, 0x2, RZ ;  /* 0x044000001a197989 */ /* 0x000e6200000000ff */
[----:B0-----:R-:W-:-:S05]  /*02d0*/  IADD3 R21, P2, PT, R28, R27, RZ ;  /* 0x0000001b1c157210 */ /* 0x001fca0007f5e0ff */
[----:B-1----:R-:W-:Y:S01]  /*02e0*/  IMAD.X R22, R25, 0x1, R26, P2 ;  /* 0x0000000119167824 */ /* 0x002fe200010e061a */
[----:B------:R-:W-:-:S04]  /*02f0*/  SEL R28, R21, R28, P0 ;  /* 0x0000001c151c7207 */ /* 0x000fc80000000000 */
[----:B------:R-:W-:Y:S01]  /*0300*/  SEL R29, R22, R25, P0 ;  /* 0x00000019161d7207 */ /* 0x000fe20000000000 */
        /* <DEDUP_REMOVED lines=12> */
[----:B------:R0:W1:Y:S04]  /*03d0*/  SHFL.UP PT, R28, R27, 0x10, RZ ;  /* 0x060000001b1c7989 */ /* 0x00006800000e00ff */
[----:B------:R0:W2:Y:S02]  /*03e0*/  SHFL.UP P0, R25, R26, 0x10, RZ ;  /* 0x060000001a197989 */ /* 0x0000a400000000ff */
.L_x_134:
[----:B-1----:R-:W-:-:S04]  /*03f0*/  IADD3 R21, P2, PT, R28, R27, RZ ;  /* 0x0000001b1c157210 */ /* 0x002fc80007f5e0ff */
[----:B--2---:R-:W-:Y:S01]  /*0400*/  SEL R21, R21, R28, P0 ;  /* 0x0000001c15157207 */ /* 0x004fe20000000000 */
[----:B------:R-:W-:-:S05]  /*0410*/  IMAD.X R22, R25, 0x1, R26, P2 ;  /* 0x0000000119167824 */ /* 0x000fca00010e061a */
[----:B------:R-:W-:Y:S02]  /*0420*/  SEL R22, R22, R25, P0 ;  /* 0x0000001916167207 */ /* 0x000fe40000000000 */
[----:B------:R-:W-:-:S05]  /*0430*/  IADD3 R20, P0, PT, R21, -R20, RZ ;  /* 0x8000001415147210 */ /* 0x000fca0007f1e0ff */
[----:B------:R-:W-:Y:S01]  /*0440*/  IMAD.X R21, R22, 0x1, ~R19, P0 ;  /* 0x0000000116157824 */ /* 0x000fe200000e0e13 */
[----:B------:R-:W-:-:S04]  /*0450*/  IADD3 R14, P0, PT, R14, R20, RZ ;  /* 0x000000140e0e7210 */ /* 0x000fc80007f1e0ff */
[----:B------:R1:W-:Y:S01]  /*0460*/  STS.64 [R18+0x10], R20 ;  /* 0x0000101412007388 */ /* 0x0003e20000000a00 */
[----:B------:R-:W-:Y:S01]  /*0470*/  IMAD.X R15, R15, 0x1, R21, P0 ;  /* 0x000000010f0f7824 */ /* 0x000fe200000e0615 */
        /* <DEDUP_REMOVED lines=17> */
[----:B------:R-:W-:-:S05]  /*0590*/  IMAD.X R3, R3, 0x1, R5, P0 ;  /* 0x0000000103037824 */ /* 0x000fca00000e0605 */
[----:B------:R1:W-:Y:S03]  /*05a0*/  STS.64 [R18+0x48], R2 ;  /* 0x0000480212007388 */ /* 0x0003e60000000a00 */
.L_x_122:
[----:B------:R-:W-:Y:S05]  /*05b0*/  WARPSYNC.ALL ;  /* 0x0000000000007948 */ /* 0x000fea0003800000 */
[----:B------:R-:W-:Y:S06]  /*05c0*/  BAR.SYNC.DEFER_BLOCKING 0x0 ;  /* 0x0000000000007b1d */ /* 0x000fec0000010000 */
[----:B------:R-:W-:Y:S05]  /*05d0*/  @P1 EXIT ;  /* 0x000000000000194d */ /* 0x000fea0003800000 */
[----:B01----:R-:W0:Y:S04]  /*05e0*/  LDS.64 R2, [R0+0x10] ;  /* 0x0000100000027984 */ /* 0x003e280000000a00 */
[----:B0-----:R-:W-:Y:S01]  /*05f0*/  STG.E.64 desc[UR4][R16.64], R2 ;  /* 0x0000000210007986 */ /* 0x001fe2000c101b04 */
[----:B------:R-:W-:Y:S05]  /*0600*/  EXIT ;  /* 0x000000000000794d */ /* 0x000fea0003800000 */
.L_x_123:
[----:B------:R-:W-:Y:S02]  /*0610*/  IMAD.MOV.U32 R24, RZ, RZ, R20 ;  /* 0x000000ffff187224 */ /* 0x000fe400078e0014 */
[----:B------:R-:W-:Y:S02]  /*0620*/  IMAD.MOV.U32 R23, RZ, RZ, 0x1 ;  /* 0x00000001ff177424 */ /* 0x000fe400078e00ff */
[----:B------:R-:W-:Y:S02]  /*0630*/  IMAD.MOV.U32 R22, RZ, RZ, RZ ;  /* 0x000000ffff167224 */ /* 0x000fe400078e00ff */
[----:B------:R-:W-:-:S07]  /*0640*/  IMAD.MOV.U32 R21, RZ, RZ, -0x1 ;  /* 0xffffffffff157424 */ /* 0x000fce00078e00ff */
[----:B------:R-:W-:Y:S05]  /*0650*/  WARPSYNC.COLLECTIVE R21, `(.L_x_124) ;  /* 0x0000000015087348 */ /* 0x000fea0003c00000 */
[----:B------:R0:W1:Y:S02]  /*0660*/  SHFL.UP P0, R25, R24, R23, R22 ;  /* 0x0400001718197389 */ /* 0x0000640000000016 */
[----:B01----:R-:W-:Y:S05]  /*0670*/  ENDCOLLECTIVE ;  /* 0x000000000000791b */ /* 0x003fea0003800000 */
.L_x_124:
[----:B------:R-:W-:Y:S02]  /*0680*/  IMAD.MOV.U32 R24, RZ, RZ, R19 ;  /* 0x000000ffff187224 */ /* 0x000fe400078e0013 */
[----:B------:R-:W-:-:S07]  /*0690*/  IMAD.MOV.U32 R27, RZ, RZ, R25 ;  /* 0x000000ffff1b7224 */ /* 0x000fce00078e0019 */
[----:B------:R-:W-:Y:S05]  /*06a0*/  WARPSYNC.COLLECTIVE R21, `(.L_x_125) ;  /* 0x0000000015087348 */ /* 0x000fea0003c00000 */
[----:B------:R0:W1:Y:S02]  /*06b0*/  SHFL.UP P0, R25, R24, R23, R22 ;  /* 0x0400001718197389 */ /* 0x0000640000000016 */
[----:B01----:R-:W-:Y:S05]  /*06c0*/  ENDCOLLECTIVE ;  /* 0x000000000000791b */ /* 0x003fea0003800000 */
.L_x_125:
[----:B------:R-:W-:Y:S01]  /*06d0*/  IADD3 R26, P2, PT, R27, R20, RZ ;  /* 0x000000141b1a7210 */ /* 0x000fe20007f5e0ff */
[----:B------:R-:W-:-:S03]  /*06e0*/  IMAD.MOV.U32 R23, RZ, RZ, 0x2 ;  /* 0x00000002ff177424 */ /* 0x000fc600078e00ff */
[----:B------:R-:W-:Y:S01]  /*06f0*/  SEL R27, R26, R27, P0 ;  /* 0x0000001b1a1b7207 */ /* 0x000fe20000000000 */
[----:B------:R-:W-:-:S04]  /*0700*/  IMAD.X R26, R25, 0x1, R19, P2 ;  /* 0x00000001191a7824 */ /* 0x000fc800010e0613 */
[----:B------:R-:W-:Y:S01]  /*0710*/  IMAD.MOV.U32 R24, RZ, RZ, R27 ;  /* 0x000000ffff187224 */ /* 0x000fe200078e001b */
[----:B------:R-:W-:-:S07]  /*0720*/  SEL R26, R26, R25, P0 ;  /* 0x000000191a1a7207 */ /* 0x000fce0000000000 */
[----:B------:R-:W-:Y:S05]  /*0730*/  WARPSYNC.COLLECTIVE R21, `(.L_x_126) ;  /* 0x0000000015087348 */ /* 0x000fea0003c00000 */
[----:B------:R0:W1:Y:S02]  /*0740*/  SHFL.UP P0, R25, R24, R23, R22 ;  /* 0x0400001718197389 */ /* 0x0000640000000016 */
[----:B01----:R-:W-:Y:S05]  /*0750*/  ENDCOLLECTIVE ;  /* 0x000000000000791b */ /* 0x003fea0003800000 */
.L_x_126:
[----:B------:R-:W-:Y:S02]  /*0760*/  IMAD.MOV.U32 R24, RZ, RZ, R26 ;  /* 0x000000ffff187224 */ /* 0x000fe400078e001a */
[----:B------:R-:W-:-:S07]  /*0770*/  IMAD.MOV.U32 R28, RZ, RZ, R25 ;  /* 0x000000ffff1c7224 */ /* 0x000fce00078e0019 */
[----:B------:R-:W-:Y:S05]  /*0780*/  WARPSYNC.COLLECTIVE R21, `(.L_x_127) ;  /* 0x0000000015087348 */ /* 0x000fea0003c00000 */
[----:B------:R0:W1:Y:S02]  /*0790*/  SHFL.UP P0, R25, R24, R23, R22 ;  /* 0x0400001718197389 */ /* 0x0000640000000016 */
[----:B01----:R-:W-:Y:S05]  /*07a0*/  ENDCOLLECTIVE ;  /* 0x000000000000791b */ /* 0x003fea0003800000 */
.L_x_127:
        /* <DEDUP_REMOVED lines=9> */
.L_x_128:
[----:B------:R-:W-:Y:S02]  /*0840*/  IMAD.MOV.U32 R24, RZ, RZ, R29 ;  /* 0x000000ffff187224 */ /* 0x000fe400078e001d */
[----:B------:R-:W-:-:S07]  /*0850*/  IMAD.MOV.U32 R27, RZ, RZ, R25 ;  /* 0x000000ffff1b7224 */ /* 0x000fce00078e0019 */
[----:B------:R-:W-:Y:S05]  /*0860*/  WARPSYNC.COLLECTIVE R21, `(.L_x_129) ;  /* 0x0000000015087348 */ /* 0x000fea0003c00000 */
[----:B------:R0:W1:Y:S02]  /*0870*/  SHFL.UP P0, R25, R24, R23, R22 ;  /* 0x0400001718197389 */ /* 0x0000640000000016 */
[----:B01----:R-:W-:Y:S05]  /*0880*/  ENDCOLLECTIVE ;  /* 0x000000000000791b */ /* 0x003fea0003800000 */
.L_x_129:
        /* <DEDUP_REMOVED lines=9> */
.L_x_130:
[----:B------:R-:W-:Y:S02]  /*0920*/  IMAD.MOV.U32 R24, RZ, RZ, R29 ;  /* 0x000000ffff187224 */ /* 0x000fe400078e001d */
[----:B------:R-:W-:-:S07]  /*0930*/  IMAD.MOV.U32 R27, RZ, RZ, R25 ;  /* 0x000000ffff1b7224 */ /* 0x000fce00078e0019 */
[----:B------:R-:W-:Y:S05]  /*0940*/  WARPSYNC.COLLECTIVE R21, `(.L_x_131) ;  /* 0x0000000015087348 */ /* 0x000fea0003c00000 */
[----:B------:R0:W1:Y:S02]  /*0950*/  SHFL.UP P0, R25, R24, R23, R22 ;  /* 0x0400001718197389 */ /* 0x0000640000000016 */
[----:B01----:R-:W-:Y:S05]  /*0960*/  ENDCOLLECTIVE ;  /* 0x000000000000791b */ /* 0x003fea0003800000 */
.L_x_131:
        /* <DEDUP_REMOVED lines=9> */
.L_x_132:
[----:B------:R-:W-:Y:S02]  /*0a00*/  IMAD.MOV.U32 R24, RZ, RZ, R26 ;  /* 0x000000ffff187224 */ /* 0x000fe400078e001a */
[----:B------:R-:W-:-:S07]  /*0a10*/  IMAD.MOV.U32 R28, RZ, RZ, R25 ;  /* 0x000000ffff1c7224 */ /* 0x000fce00078e0019 */
[----:B------:R-:W-:Y:S05]  /*0a20*/  WARPSYNC.COLLECTIVE R21, `(.L_x_133) ;  /* 0x0000000015087348 */ /* 0x000fea0003c00000 */
[----:B------:R0:W1:Y:S02]  /*0a30*/  SHFL.UP P0, R25, R24, R23, R22 ;  /* 0x0400001718197389 */ /* 0x0000640000000016 */
[----:B01----:R-:W-:Y:S05]  /*0a40*/  ENDCOLLECTIVE ;  /* 0x000000000000791b */ /* 0x003fea0003800000 */
.L_x_133:
[----:B------:R-:W-:Y:S05]  /*0a50*/  BRA `(.L_x_134) ;  /* 0xfffffff800647947 */ /* 0x000fea000383ffff */
.L_x_135:
        /* <DEDUP_REMOVED lines=10> */
.L_x_428:


//--------------------- .text._ZN3cub18CUB_300001_SM_10006detail10radix_sort30DeviceRadixSortHistogramKernelINS1_5radix10policy_hubIiiyE10Policy1000ELNS0_9SortOrderE0EiyNS1_21identity_decomposer_tEEEvPT2_PKT1_SA_iiT3_ --------------------------
	.section	.text._ZN3cub18CUB_300001_SM_10006detail10radix_sort30DeviceRadixSortHistogramKernelINS1_5radix10policy_hubIiiyE10Policy1000ELNS0_9SortOrderE0EiyNS1_21identity_decomposer_tEEEvPT2_PKT1_SA_iiT3_,"ax",@progbits
	.align	128
        .global         _ZN3cub18CUB_300001_SM_10006detail10radix_sort30DeviceRadixSortHistogramKernelINS1_5radix10policy_hubIiiyE10Policy1000ELNS0_9SortOrderE0EiyNS1_21identity_decomposer_tEEEvPT2_PKT1_SA_iiT3_
        .type           _ZN3cub18CUB_300001_SM_10006detail10radix_sort30DeviceRadixSortHistogramKernelINS1_5radix10policy_hubIiiyE10Policy1000ELNS0_9SortOrderE0EiyNS1_21identity_decomposer_tEEEvPT2_PKT1_SA_iiT3_,@function
        .size           _ZN3cub18CUB_300001_SM_10006detail10radix_sort30DeviceRadixSortHistogramKernelINS1_5radix10policy_hubIiiyE10Policy1000ELNS0_9SortOrderE0EiyNS1_21identity_decomposer_tEEEvPT2_PKT1_SA_iiT3_,(.L_x_429 - _ZN3cub18CUB_300001_SM_10006detail10radix_sort30DeviceRadixSortHistogramKernelINS1_5radix10policy_hubIiiyE10Policy1000ELNS0_9SortOrderE0EiyNS1_21identity_decomposer_tEEEvPT2_PKT1_SA_iiT3_)
        .other          _ZN3cub18CUB_300001_SM_10006detail10radix_sort30DeviceRadixSortHistogramKernelINS1_5radix10policy_hubIiiyE10Policy1000ELNS0_9SortOrderE0EiyNS1_21identity_decomposer_tEEEvPT2_PKT1_SA_iiT3_,@"STO_CUDA_ENTRY STV_DEFAULT"
_ZN3cub18CUB_300001_SM_10006detail10radix_sort30DeviceRadixSortHistogramKernelINS1_5radix10policy_hubIiiyE10Policy1000ELNS0_9SortOrderE0EiyNS1_21identity_decomposer_tEEEvPT2_PKT1_SA_iiT3_:
.text._ZN3cub18CUB_300001_SM_10006detail10radix_sort30DeviceRadixSortHistogramKernelINS1_5radix10policy_hubIiiyE10Policy1000ELNS0_9SortOrderE0EiyNS1_21identity_decomposer_tEEEvPT2_PKT1_SA_iiT3_:
[----:B------:R-:W-:Y:S01]  /*0000*/  LDC R1, c[0x0][0x37c] ;  /* 0x0000df00ff017b82 */ /* 0x000fe20000000800 */
[----:B------:R-:W0:Y:S02]  /*0010*/  LDCU.64 UR14, c[0x0][0x390] ;  /* 0x00007200ff0e77ac */ /* 0x000e240008000a00 */
[----:B0-----:R-:W-:-:S04]  /*0020*/  ISETP.NE.U32.AND P0, PT, RZ, UR14, PT ;  /* 0x0000000eff007c0c */ /* 0x001fc8000bf05070 */
[----:B------:R-:W-:-:S13]  /*0030*/  ISETP.NE.AND.EX P0, PT, RZ, UR15, PT, P0 ;  /* 0x0000000fff007c0c */ /* 0x000fda000bf05300 */
[----:B------:R-:W-:Y:S05]  /*0040*/  @!P0 EXIT ;  /* 0x000000000000894d */ /* 0x000fea0003800000 */
[----:B------:R-:W-:Y:S01]  /*0050*/  UIADD3 UR11, UP0, UPT, UR14, -0x1, URZ ;  /* 0xffffffff0e0b7890 */ /* 0x000fe2000ff1e0ff */
[----:B------:R-:W0:Y:S01]  /*0060*/  S2R R4, SR_TID.X ;  /* 0x0000000000047919 */ /* 0x000e220000002100 */
[----:B------:R-:W1:Y:S01]  /*0070*/  LDCU.64 UR4, c[0x0][0x398] ;  /* 0x00007300ff0477ac */ /* 0x000e620008000a00 */
[----:B------:R-:W2:Y:S01]  /*0080*/  S2UR UR7, SR_CgaCtaId ;  /* 0x00000000000779c3 */ /* 0x000ea20000008800 */
[----:B------:R-:W-:Y:S01]  /*0090*/  UIADD3.X UR12, UPT, UPT, UR15, -0x1, URZ, UP0, !UPT ;  /* 0xffffffff0f0c7890 */ /* 0x000fe200087fe4ff */
[----:B------:R-:W-:Y:S01]  /*00a0*/  UMOV UR6, 0x400 ;  /* 0x0000040000067882 */ /* 0x000fe20000000000 */
[----:B------:R-:W3:Y:S05]  /*00b0*/  LDCU.64 UR20, c[0x0][0x358] ;  /* 0x00006b00ff1477ac */ /* 0x000eea0008000a00 */
[----:B------:R-:W4:Y:S01]  /*00c0*/  S2UR UR8, SR_CTAID.X ;  /* 0x00000000000879c3 */ /* 0x000f220000002500 */
[----:B------:R-:W-:Y:S01]  /*00d0*/  USHF.R.U64 UR11, UR11, 0x1e, UR12 ;  /* 0x0000001e0b0b7899 */ /* 0x000fe2000800120c */
[----:B------:R-:W0:Y:S03]  /*00e0*/  LDCU UR28, c[0x0][0x370] ;  /* 0x00006e00ff1c77ac */ /* 0x000e260008000800 */
[----:B------:R-:W-:-:S02]  /*00f0*/  UIADD3 UR11, UP0, UPT, UR11, 0x1, URZ ;  /* 0x000000010b0b7890 */ /* 0x000fc4000ff1e0ff */
[----:B-1----:R-:W-:Y:S02]  /*0100*/  UIADD3 UR4, UPT, UPT, UR5, 0x7, -UR4 ;  /* 0x0000000705047890 */ /* 0x002fe4000fffe804 */
[----:B------:R-:W-:Y:S02]  /*0110*/  ULEA.HI.X UR12, UR12, URZ, URZ, 0x2, UP0 ;  /* 0x000000ff0c0c7291 */ /* 0x000fe400080f14ff */
[----:B------:R-:W-:Y:S02]  /*0120*/  UISETP.LT.U32.AND UP0, UPT, UR11, UR14, UPT ;  /* 0x0000000e0b00728c */ /* 0x000fe4000bf01070 */
[----:B------:R-:W-:Y:S02]  /*0130*/  USHF.R.S32.HI UR5, URZ, 0x1f, UR4 ;  /* 0x0000001fff057899 */ /* 0x000fe40008011404 */
[----:B------:R-:W-:Y:S02]  /*0140*/  UISETP.LT.U32.AND.EX UP0, UPT, UR12, UR15, UPT, UP0 ;  /* 0x0000000f0c00728c */ /* 0x000fe4000bf01100 */
[----:B------:R-:W-:-:S02]  /*0150*/  ULEA.HI UR5, UR5, UR4, URZ, 0x3 ;  /* 0x0000000405057291 */ /* 0x000fc4000f8f18ff */
[----:B------:R-:W-:Y:S01]  /*0160*/  USEL UR11, UR11, UR14, UP0 ;  /* 0x0000000e0b0b7287 */ /* 0x000fe20008000000 */
[C---:B0-----:R-:W-:Y:S01]  /*0170*/  VIADD R21, R4.reuse, 0x780 ;  /* 0x0000078004157836 */ /* 0x041fe20000000000 */
[----:B------:R-:W-:Y:S02]  /*0180*/  USEL UR12, UR12, UR15, UP0 ;  /* 0x0000000f0c0c7287 */ /* 0x000fe40008000000 */
[----:B------:R-:W-:Y:S02]  /*0190*/  UISETP.GE.AND UP0, UPT, UR4, 0x8, UPT ;  /* 0x000000080400788c */ /* 0x000fe4000bf06270 */
[----:B--2---:R-:W-:Y:S02]  /*01a0*/  ULEA UR6, UR7, UR6, 0x18 ;  /* 0x0000000607067291 */ /* 0x004fe4000f8ec0ff */
[----:B------:R-:W-:Y:S02]  /*01b0*/  USHF.R.S32.HI UR5, URZ, 0x3, UR5 ;  /* 0x00000003ff057899 */ /* 0x000fe40008011405 */
[----:B------:R-:W-:Y:S01]  /*01c0*/  PLOP3.LUT P0, PT, PT, PT, UP0, 0x80, 0x8 ;  /* 0x000000000008781c */ /* 0x000fe20003f0f008 */
[----:B----4-:R-:W-:Y:S01]  /*01d0*/  USHF.L.U32 UR8, UR8, 0xb, URZ ;  /* 0x0000000b08087899 */ /* 0x010fe200080006ff */
[C---:B------:R-:W-:Y:S01]  /*01e0*/  LEA R0, R4.reuse, UR6, 0x2 ;  /* 0x0000000604007c11 */ /* 0x040fe2000f8e10ff */
[----:B------:R-:W-:Y:S01]  /*01f0*/  UIADD3 UR22, UPT, UPT, UR5, -0x1, URZ ;  /* 0xffffffff05167890 */ /* 0x000fe2000fffe0ff */
[----:B------:R-:W-:Y:S01]  /*0200*/  ISETP.GT.U32.OR P0, PT, R4, 0xff, !P0 ;  /* 0x000000ff0400780c */ /* 0x000fe20004704470 */
[----:B------:R-:W-:-:S02]  /*0210*/  ULOP3.LUT UR23, UR5, 0xf, URZ, 0xc0, !UPT ;  /* 0x0000000f05177892 */ /* 0x000fc4000f8ec0ff */
[----:B------:R-:W-:Y:S01]  /*0220*/  ULOP3.LUT UR24, UR5, 0x7, URZ, 0xc0, !UPT ;  /* 0x0000000705187892 */ /* 0x000fe2000f8ec0ff */
[----:B------:R-:W-:Y:S01]  /*0230*/  P2R R20, PR, RZ, 0x1 ;  /* 0x00000001ff147803 */ /* 0x000fe20000000000 */
[----:B------:R-:W-:Y:S02]  /*0240*/  ULOP3.LUT UR25, UR5, 0x3, URZ, 0xc0, !UPT ;  /* 0x0000000305197892 */ /* 0x000fe4000f8ec0ff */
[----:B------:R-:W-:Y:S02]  /*0250*/  ULOP3.LUT UR26, UR5, 0xffffff0, URZ, 0xc0, !UPT ;  /* 0x0ffffff0051a7892 */ /* 0x000fe4000f8ec0ff */
[----:B------:R-:W-:Y:S02]  /*0260*/  ULOP3.LUT UR27, UR5, 0xffffff8, URZ, 0xc0, !UPT ;  /* 0x0ffffff8051b7892 */ /* 0x000fe4000f8ec0ff */
[----:B------:R-:W-:Y:S01]  /*0270*/  ULOP3.LUT UR9, UR5, 0x1, URZ, 0xc0, !UPT ;  /* 0x0000000105097892 */ /* 0x000fe2000f8ec0ff */
[----:B------:R-:W-:Y:S01]  /*0280*/  UMOV UR6, URZ ;  /* 0x000000ff00067c82 */ /* 0x000fe20008000000 */
[----:B---3--:R-:W-:-:S10]  /*0290*/  UMOV UR7, URZ ;  /* 0x000000ff00077c82 */ /* 0x008fd40008000000 */
.L_x_219:
[----:B------:R-:W-:Y:S01]  /*02a0*/  ISETP.NE.AND P0, PT, R20, RZ, PT ;  /* 0x000000ff1400720c */ /* 0x000fe20003f05270 */
[----:B------:R-:W-:-:S12]  /*02b0*/  BSSY.RECONVERGENT B0, `(.L_x_136) ;  /* 0x000007c000007945 */ /* 0x000fd80003800200 */
[----:B012345:R-:W-:Y:S05]  /*02c0*/  @P0 BRA `(.L_x_137) ;  /* 0x0000000400e80947 */ /* 0x03ffea0003800000 */
[----:B------:R-:W-:Y:S02]  /*02d0*/  IMAD.U32 R2, RZ, RZ, UR22 ;  /* 0x00000016ff027e24 */ /* 0x000fe4000f8e00ff */
[----:B------:R-:W-:-:S03]  /*02e0*/  IMAD.MOV.U32 R3, RZ, RZ, RZ ;  /* 0x000000ffff037224 */ /* 0x000fc600078e00ff */
[----:B------:R-:W-:-:S13]  /*02f0*/  ISETP.GE.U32.AND P1, PT, R2, 0xf, PT ;  /* 0x0000000f0200780c */ /* 0x000fda0003f26070 */
[----:B------:R-:W-:Y:S05]  /*0300*/  @!P1 BRA `(.L_x_138) ;  /* 0x00000000005c9947 */ /* 0x000fea0003800000 */
[----:B------:R-:W-:Y:S01]  /*0310*/  VIADD R2, R0, 0x2000 ;  /* 0x0000200000027836 */ /* 0x000fe20000000000 */
[----:B------:R-:W-:-:S12]  /*0320*/  UIADD3 UR4, UPT, UPT, -UR26, URZ, URZ ;  /* 0x000000ff1a047290 */ /* 0x000fd8000fffe1ff */
.L_x_139:
[----:B------:R-:W-:Y:S01]  /*0330*/  UIADD3 UR4, UPT, UPT, UR4, 0x10, URZ ;  /* 0x0000001004047890 */ /* 0x000fe2000fffe0ff */
[----:B------:R-:W-:Y:S03]  /*0340*/  STS [R2+-0x2000], RZ ;  /* 0xffe000ff02007388 */ /* 0x000fe60000000800 */
[----:B------:R-:W-:Y:S01]  /*0350*/  UISETP.NE.AND UP0, UPT, UR4, URZ, UPT ;  /* 0x000000ff0400728c */ /* 0x000fe2000bf05270 */
        /* <DEDUP_REMOVED lines=16> */
[----:B------:R-:W-:Y:S06]  /*0460*/  BRA.U UP0, `(.L_x_139) ;  /* 0xfffffffd00b07547 */ /* 0x000fec000b83ffff */
[----:B------:R-:W-:-:S07]  /*0470*/  IMAD.U32 R3, RZ, RZ, UR26 ;  /* 0x0000001aff037e24 */ /* 0x000fce000f8e00ff */
.L_x_138:
[----:B------:R-:W-:Y:S01]  /*0480*/  ISETP.NE.AND P0, PT, RZ, UR23, PT ;  /* 0x00000017ff007c0c */ /* 0x000fe2000bf05270 */
[----:B------:R-:W-:Y:S01]  /*0490*/  IMAD.U32 R6, RZ, RZ, UR24 ;  /* 0x00000018ff067e24 */ /* 0x000fe2000f8e00ff */
[----:B------:R-:W-:-:S03]  /*04a0*/  MOV R2, UR23 ;  /* 0x0000001700027c02 */ /* 0x000fc60008000f00 */
[----:B------:R-:W-:Y:S02]  /*04b0*/  VIADD R6, R6, 0xffffffff ;  /* 0xffffffff06067836 */ /* 0x000fe40000000000 */
[----:B------:R-:W-:-:S06]  /*04c0*/  VIADD R2, R2, 0xffffffff ;  /* 0xffffffff02027836 */ /* 0x000fcc0000000000 */
[----:B------:R-:W-:Y:S05]  /*04d0*/  @!P0 BRA `(.L_x_140) ;  /* 0x00000000007c8947 */ /* 0x000fea0003800000 */
[----:B------:R-:W-:Y:S01]  /*04e0*/  ISETP.GE.U32.AND P2, PT, R2, 0x7, PT ;  /* 0x000000070200780c */ /* 0x000fe20003f46070 */
[----:B------:R-:W-:-:S12]  /*04f0*/  UISETP.NE.AND UP0, UPT, UR24, URZ, UPT ;  /* 0x000000ff1800728c */ /* 0x000fd8000bf05270 */
[----:B------:R-:W-:Y:S05]  /*0500*/  @!P2 BRA `(.L_x_141) ;  /* 0x000000000028a947 */ /* 0x000fea0003800000 */
        /* <DEDUP_REMOVED lines=10> */
.L_x_141:
[----:B------:R-:W-:Y:S05]  /*05b0*/  BRA.U !UP0, `(.L_x_140) ;  /* 0x0000000108447547 */ /* 0x000fea000b800000 */
[----:B------:R-:W-:Y:S01]  /*05c0*/  ISETP.GE.U32.AND P2, PT, R6, 0x3, PT ;  /* 0x000000030600780c */ /* 0x000fe20003f46070 */
[----:B------:R-:W-:-:S12]  /*05d0*/  UISETP.NE.AND UP0, UPT, UR25, URZ, UPT ;  /* 0x000000ff1900728c */ /* 0x000fd8000bf05270 */
[C---:B0-----:R-:W-:Y:S02]  /*05e0*/  @P2 IMAD R5, R3.reuse, 0x400, R0 ;  /* 0x0000040003052824 */ /* 0x041fe400078e0200 */
[----:B------:R-:W-:-:S03]  /*05f0*/  @P2 VIADD R3, R3, 0x4 ;  /* 0x0000000403032836 */ /* 0x000fc60000000000 */
[----:B------:R1:W-:Y:S04]  /*0600*/  @P2 STS [R5], RZ ;  /* 0x000000ff05002388 */ /* 0x0003e80000000800 */
[----:B------:R1:W-:Y:S04]  /*0610*/  @P2 STS [R5+0x400], RZ ;  /* 0x000400ff05002388 */ /* 0x0003e80000000800 */
[----:B------:R1:W-:Y:S04]  /*0620*/  @P2 STS [R5+0x800], RZ ;  /* 0x000800ff05002388 */ /* 0x0003e80000000800 */
[----:B------:R1:W-:Y:S01]  /*0630*/  @P2 STS [R5+0xc00], RZ ;  /* 0x000c00ff05002388 */ /* 0x0003e20000000800 */
[----:B------:R-:W-:Y:S05]  /*0640*/  BRA.U !UP0, `(.L_x_140) ;  /* 0x0000000108207547 */ /* 0x000fea000b800000 */
[----:B------:R-:W-:Y:S01]  /*0650*/  IMAD R3, R3, 0x400, R0 ;  /* 0x0000040003037824 */ /* 0x000fe200078e0200 */
[----:B------:R-:W-:-:S04]  /*0660*/  UISETP.NE.AND UP0, UPT, UR25, 0x1, UPT ;  /* 0x000000011900788c */ /* 0x000fc8000bf05270 */
[----:B------:R2:W-:Y:S05]  /*0670*/  STS [R3], RZ ;  /* 0x000000ff03007388 */ /* 0x0005ea0000000800 */
[----:B------:R-:W-:Y:S05]  /*0680*/  BRA.U !UP0, `(.L_x_140) ;  /* 0x0000000108107547 */ /* 0x000fea000b800000 */
[----:B------:R-:W-:Y:S01]  /*0690*/  UISETP.NE.AND UP0, UPT, UR25, 0x2, UPT ;  /* 0x000000021900788c */ /* 0x000fe2000bf05270 */
[----:B------:R3:W-:Y:S05]  /*06a0*/  STS [R3+0x400], RZ ;  /* 0x000400ff03007388 */ /* 0x0007ea0000000800 */
[----:B------:R-:W-:-:S13]  /*06b0*/  PLOP3.LUT P2, PT, PT, PT, UP0, 0x80, 0x8 ;  /* 0x000000000008781c */ /* 0x000fda0003f4f008 */
[----:B------:R3:W-:Y:S02]  /*06c0*/  @P2 STS [R3+0x800], RZ ;  /* 0x000800ff03002388 */ /* 0x0007e40000000800 */
.L_x_140:
[----:B------:R-:W-:-:S13]  /*06d0*/  ISETP.GT.U32.AND P2, PT, R4, 0x7f, PT ;  /* 0x0000007f0400780c */ /* 0x000fda0003f44070 */
[----:B------:R-:W-:Y:S05]  /*06e0*/  @P2 BRA `(.L_x_137) ;  /* 0x0000000000e02947 */ /* 0x000fea0003800000 */
[----:B--23--:R-:W-:Y:S01]  /*06f0*/  HFMA2 R3, -RZ, RZ, 0, 0 ;  /* 0x00000000ff037431 */ /* 0x00cfe200000001ff */
[----:B------:R-:W-:Y:S06]  /*0700*/  @!P1 BRA `(.L_x_142) ;  /* 0x0000000000589947 */ /* 0x000fec0003800000 */
[----:B------:R-:W-:-:S07]  /*0710*/  IMAD.MOV.U32 R3, RZ, RZ, RZ ;  /* 0x000000ffff037224 */ /* 0x000fce00078e00ff */
.L_x_143:
[C---:B012---:R-:W-:Y:S02]  /*0720*/  IMAD R5, R3.reuse, 0x400, R0 ;  /* 0x0000040003057824 */ /* 0x047fe400078e0200 */
[----:B------:R-:W-:-:S03]  /*0730*/  VIADD R3, R3, 0x10 ;  /* 0x0000001003037836 */ /* 0x000fc60000000000 */
[----:B------:R2:W-:Y:S02]  /*0740*/  STS [R5+0x200], RZ ;  /* 0x000200ff05007388 */ /* 0x0005e40000000800 */
[----:B------:R-:W-:Y:S02]  /*0750*/  ISETP.NE.AND P1, PT, R3, UR26, PT ;  /* 0x0000001a03007c0c */ /* 0x000fe4000bf25270 */
[----:B------:R2:W-:Y:S04]  /*0760*/  STS [R5+0x600], RZ ;  /* 0x000600ff05007388 */ /* 0x0005e80000000800 */
        /* <DEDUP_REMOVED lines=13> */
[----:B------:R2:W-:Y:S01]  /*0840*/  STS [R5+0x3e00], RZ ;  /* 0x003e00ff05007388 */ /* 0x0005e20000000800 */
[----:B------:R-:W-:Y:S05]  /*0850*/  @P1 BRA `(.L_x_143) ;  /* 0xfffffffc00b01947 */ /* 0x000fea000383ffff */
[----:B------:R-:W-:-:S07]  /*0860*/  IMAD.U32 R3, RZ, RZ, UR26 ;  /* 0x0000001aff037e24 */ /* 0x000fce000f8e00ff */
.L_x_142:
[----:B------:R-:W-:Y:S05]  /*0870*/  @!P0 BRA `(.L_x_137) ;  /* 0x00000000007c8947 */ /* 0x000fea0003800000 */
[----:B------:R-:W-:Y:S01]  /*0880*/  ISETP.GE.U32.AND P0, PT, R2, 0x7, PT ;  /* 0x000000070200780c */ /* 0x000fe20003f06070 */
[----:B------:R-:W-:-:S12]  /*0890*/  UISETP.NE.AND UP0, UPT, UR24, URZ, UPT ;  /* 0x000000ff1800728c */ /* 0x000fd8000bf05270 */
[----:B------:R-:W-:Y:S05]  /*08a0*/  @!P0 BRA `(.L_x_144) ;  /* 0x0000000000288947 */ /* 0x000fea0003800000 */
[C---:B------:R-:W-:Y:S02]  /*08b0*/  IMAD R2, R3.reuse, 0x400, R0 ;  /* 0x0000040003027824 */ /* 0x040fe400078e0200 */
[----:B------:R-:W-:-:S03]  /*08c0*/  VIADD R3, R3, 0x8 ;  /* 0x0000000803037836 */ /* 0x000fc60000000000 */
[----:B------:R3:W-:Y:S04]  /*08d0*/  STS [R2+0x200], RZ ;  /* 0x000200ff02007388 */ /* 0x0007e80000000800 */
[----:B------:R3:W-:Y:S04]  /*08e0*/  STS [R2+0x600], RZ ;  /* 0x000600ff02007388 */ /* 0x0007e80000000800 */
[----:B------:R3:W-:Y:S04]  /*08f0*/  STS [R2+0xa00], RZ ;  /* 0x000a00ff02007388 */ /* 0x0007e80000000800 */
[----:B------:R3:W-:Y:S04]  /*0900*/  STS [R2+0xe00], RZ ;  /* 0x000e00ff02007388 */ /* 0x0007e80000000800 */
[----:B------:R3:W-:Y:S04]  /*0910*/  STS [R2+0x1200], RZ ;  /* 0x001200ff02007388 */ /* 0x0007e80000000800 */
[----:B------:R3:W-:Y:S04]  /*0920*/  STS [R2+0x1600], RZ ;  /* 0x001600ff02007388 */ /* 0x0007e80000000800 */
[----:B------:R3:W-:Y:S04]  /*0930*/  STS [R2+0x1a00], RZ ;  /* 0x001a00ff02007388 */ /* 0x0007e80000000800 */
[----:B------:R3:W-:Y:S02]  /*0940*/  STS [R2+0x1e00], RZ ;  /* 0x001e00ff02007388 */ /* 0x0007e40000000800 */
.L_x_144:
[----:B------:R-:W-:Y:S05]  /*0950*/  BRA.U !UP0, `(.L_x_137) ;  /* 0x0000000108447547 */ /* 0x000fea000b800000 */
[----:B------:R-:W-:Y:S01]  /*0960*/  ISETP.GE.U32.AND P0, PT, R6, 0x3, PT ;  /* 0x000000030600780c */ /* 0x000fe20003f06070 */
[----:B------:R-:W-:-:S12]  /*0970*/  UISETP.NE.AND UP0, UPT, UR25, URZ, UPT ;  /* 0x000000ff1900728c */ /* 0x000fd8000bf05270 */
[C---:B---3--:R-:W-:Y:S01]  /*0980*/  @P0 IMAD R2, R3.reuse, 0x400, R0 ;  /* 0x0000040003020824 */ /* 0x048fe200078e0200 */
[----:B------:R-:W-:-:S04]  /*0990*/  @P0 IADD3 R3, PT, PT, R3, 0x4, RZ ;  /* 0x0000000403030810 */ /* 0x000fc80007ffe0ff */
[----:B------:R4:W-:Y:S04]  /*09a0*/  @P0 STS [R2+0x200], RZ ;  /* 0x000200ff02000388 */ /* 0x0009e80000000800 */
[----:B------:R4:W-:Y:S04]  /*09b0*/  @P0 STS [R2+0x600], RZ ;  /* 0x000600ff02000388 */ /* 0x0009e80000000800 */
[----:B------:R4:W-:Y:S04]  /*09c0*/  @P0 STS [R2+0xa00], RZ ;  /* 0x000a00ff02000388 */ /* 0x0009e80000000800 */
[----:B------:R4:W-:Y:S01]  /*09d0*/  @P0 STS [R2+0xe00], RZ ;  /* 0x000e00ff02000388 */ /* 0x0009e20000000800 */
[----:B------:R-:W-:Y:S05]  /*09e0*/  BRA.U !UP0, `(.L_x_137) ;  /* 0x0000000108207547 */ /* 0x000fea000b800000 */
[----:B------:R-:W-:Y:S01]  /*09f0*/  IMAD R3, R3, 0x400, R0 ;  /* 0x0000040003037824 */ /* 0x000fe200078e0200 */
[----:B------:R-:W-:-:S04]  /*0a00*/  UISETP.NE.AND UP0, UPT, UR25, 0x1, UPT ;  /* 0x000000011900788c */ /* 0x000fc8000bf05270 */
[----:B------:R3:W-:Y:S05]  /*0a10*/  STS [R3+0x200], RZ ;  /* 0x000200ff03007388 */ /* 0x0007ea0000000800 */
[----:B------:R-:W-:Y:S05]  /*0a20*/  BRA.U !UP0, `(.L_x_137) ;  /* 0x0000000108107547 */ /* 0x000fea000b800000 */
[----:B------:R-:W-:Y:S01]  /*0a30*/  UISETP.NE.AND UP0, UPT, UR25, 0x2, UPT ;  /* 0x000000021900788c */ /* 0x000fe2000bf05270 */
[----:B------:R0:W-:Y:S05]  /*0a40*/  STS [R3+0x600], RZ ;  /* 0x000600ff03007388 */ /* 0x0001ea0000000800 */
[----:B------:R-:W-:-:S13]  /*0a50*/  PLOP3.LUT P0, PT, PT, PT, UP0, 0x80, 0x8 ;  /* 0x000000000008781c */ /* 0x000fda0003f0f008 */
[----:B------:R0:W-:Y:S02]  /*0a60*/  @P0 STS [R3+0xa00], RZ ;  /* 0x000a00ff03000388 */ /* 0x0001e40000000800 */
.L_x_137:
[----:B------:R-:W-:Y:S05]  /*0a70*/  BSYNC.RECONVERGENT B0 ;  /* 0x0000000000007941 */ /* 0x000fea0003800200 */
.L_x_136:
[----:B------:R-:W5:Y:S01]  /*0a80*/  LDCU.64 UR14, c[0x0][0x390] ;  /* 0x00007200ff0e77ac */ /* 0x000f620008000a00 */
[----:B------:R-:W-:Y:S02]  /*0a90*/  USHF.L.U32 UR4, UR6, 0x1e, URZ ;  /* 0x0000001e06047899 */ /* 0x000fe400080006ff */
[----:B------:R-:W-:Y:S02]  /*0aa0*/  USHF.L.U64.HI UR5, UR6, 0x1e, UR7 ;  /* 0x0000001e06057899 */ /* 0x000fe40008010207 */
[----:B-----5:R-:W-:-:S04]  /*0ab0*/  UIADD3 UR4, UP0, UPT, -UR4, UR14, URZ ;  /* 0x0000000e04047290 */ /* 0x020fc8000ff1e1ff */
[----:B------:R-:W-:Y:S02]  /*0ac0*/  UIADD3.X UR5, UPT, UPT, ~UR5, UR15, URZ, UP0, !UPT ;  /* 0x0000000f05057290 */ /* 0x000fe400087fe5ff */
[----:B------:R-:W-:-:S04]  /*0ad0*/  UISETP.LT.U32.AND UP0, UPT, UR4, 0x40000000, UPT ;  /* 0x400000000400788c */ /* 0x000fc8000bf01070 */
[----:B------:R-:W-:-:S04]  /*0ae0*/  UISETP.LT.U32.AND.EX UP0, UPT, UR5, URZ, UPT, UP0 ;  /* 0x000000ff0500728c */ /* 0x000fc8000bf01100 */
[----:B------:R-:W-:Y:S02]  /*0af0*/  USEL UR13, UR4, 0x40000000, UP0 ;  /* 0x40000000040d7887 */ /* 0x000fe40008000000 */
[----:B------:R-:W-:Y:S02]  /*0b00*/  USEL UR14, UR5, URZ, UP0 ;  /* 0x000000ff050e7287 */ /* 0x000fe40008000000 */
[----:B------:R-:W-:-:S04]  /*0b10*/  UISETP.GT.U32.AND UP0, UPT, UR13, UR8, UPT ;  /* 0x000000080d00728c */ /* 0x000fc8000bf04070 */
[----:B------:R-:W-:Y:S01]  /*0b20*/  UISETP.GT.U32.AND.EX UP0, UPT, UR14, URZ, UPT, UP0 ;  /* 0x000000ff0e00728c */ /* 0x000fe2000bf04100 */
[----:B------:R-:W-:Y:S08]  /*0b30*/  BAR.SYNC.DEFER_BLOCKING 0x0 ;  /* 0x0000000000007b1d */ /* 0x000ff00000010000 */
[----:B------:R-:W-:Y:S06]  /*0b40*/  BAR.SYNC.DEFER_BLOCKING 0x0 ;  /* 0x0000000000007b1d */ /* 0x000fec0000010000 */
[----:B------:R-:W-:Y:S05]  /*0b50*/  BRA.U !UP0, `(.L_x_145) ;  /* 0x0000000d082c7547 */ /* 0x000fea000b800000 */
[----:B------:R-:W-:Y:S01]  /*0b60*/  UMOV UR10, UR8 ;  /* 0x00000008000a7c82 */ /* 0x000fe20008000000 */
[----:B------:R-:W-:-:S05]  /*0b70*/  UMOV UR5, URZ ;  /* 0x000000ff00057c82 */ /* 0x000fca0008000000 */
.L_x_150:
[----:B-----5:R-:W5:Y:S01]  /*0b80*/  LDCU.64 UR18, c[0x0][0x390] ;  /* 0x00007200ff1277ac */ /* 0x020f620008000a00 */
[----:B------:R-:W-:Y:S02]  /*0b90*/  USHF.L.U32 UR15, UR6, 0x1e, URZ ;  /* 0x0000001e060f7899 */ /* 0x000fe400080006ff */
[----:B------:R-:W-:Y:S02]  /*0ba0*/  USHF.L.U64.HI UR16, UR6, 0x1e, UR7 ;  /* 0x0000001e06107899 */ /* 0x000fe40008010207 */
[----:B------:R-:W-:-:S04]  /*0bb0*/  UIADD3 UR15, UP0, UPT, UR10, UR15, URZ ;  /* 0x0000000f0a0f7290 */ /* 0x000fc8000ff1e0ff */
[----:B------:R-:W-:Y:S02]  /*0bc0*/  UIADD3.X UR16, UPT, UPT, UR5, UR16, URZ, UP0, !UPT ;  /* 0x0000001005107290 */ /* 0x000fe400087fe4ff */
[----:B------:R-:W-:Y:S02]  /*0bd0*/  ULEA UR10, UP0, UR28, UR10, 0xb ;  /* 0x0000000a1c0a7291 */ /* 0x000fe4000f8058ff */
[----:B-----5:R-:W-:Y:S02]  /*0be0*/  UIADD3 UR17, UP1, UPT, -UR15, UR18, URZ ;  /* 0x000000120f117290 */ /* 0x020fe4000ff3e1ff */
[----:B------:R-:W-:Y:S02]  /*0bf0*/  UIADD3.X UR5, UPT, UPT, URZ, UR5, URZ, UP0, !UPT ;  /* 0x00000005ff057290 */ /* 0x000fe400087fe4ff */
[----:B------:R-:W-:Y:S02]  /*0c00*/  UIADD3.X UR4, UPT, UPT, ~UR16, UR19, URZ, UP1, !UPT ;  /* 0x0000001310047290 */ /* 0x000fe40008ffe5ff */
[----:B------:R-:W-:-:S02]  /*0c10*/  UISETP.GE.U32.AND UP1, UPT, UR17, 0x800, UPT ;  /* 0x000008001100788c */ /* 0x000fc4000bf26070 */
[----:B------:R-:W-:Y:S02]  /*0c20*/  UISETP.GE.U32.AND UP0, UPT, UR10, UR13, UPT ;  /* 0x0000000d0a00728c */ /* 0x000fe4000bf06070 */
[----:B------:R-:W-:Y:S02]  /*0c30*/  UISETP.GE.U32.AND.EX UP1, UPT, UR4, URZ, UPT, UP1 ;  /* 0x000000ff0400728c */ /* 0x000fe4000bf26110 */
[----:B------:R-:W-:-:S07]  /*0c40*/  UISETP.GE.U32.AND.EX UP0, UPT, UR5, UR14, UPT, UP0 ;  /* 0x0000000e0500728c */ /* 0x000fce000bf06100 */
[----:B0-----:R-:W-:Y:S05]  /*0c50*/  BRA.U !UP1, `(.L_x_146) ;  /* 0x0000000109587547 */ /* 0x001fea000b800000 */
[----:B------:R-:W4:Y:S01]  /*0c60*/  LDCU.64 UR18, c[0x0][0x388] ;  /* 0x00007100ff1277ac */ /* 0x000f220008000a00 */
[----:B0-23--:R-:W-:-:S05]  /*0c70*/  IADD3 R3, P0, PT, R4, UR15, RZ ;  /* 0x0000000f04037c10 */ /* 0x00dfca000ff1e0ff */
[----:B------:R-:W-:Y:S01]  /*0c80*/  IMAD.X R6, RZ, RZ, UR16, P0 ;  /* 0x00000010ff067e24 */ /* 0x000fe200080e06ff */
[----:B----4-:R-:W-:-:S04]  /*0c90*/  LEA R2, P0, R3, UR18, 0x2 ;  /* 0x0000001203027c11 */ /* 0x010fc8000f8010ff */
        /* <DEDUP_REMOVED lines=18> */
.L_x_146:
[----:B------:R-:W4:Y:S01]  /*0dc0*/  LDCU.64 UR18, c[0x0][0x388] ;  /* 0x00007100ff1277ac */ /* 0x000f220008000a00 */
[C---:B012---:R-:W-:Y:S01]  /*0dd0*/  VIADD R5, R4.reuse, 0x100 ;  /* 0x0000010004057836 */ /* 0x047fe20000000000 */
[C---:B---3--:R-:W-:Y:S01]  /*0de0*/  IADD3 R3, P0, PT, R4.reuse, UR15, RZ ;  /* 0x0000000f04037c10 */ /* 0x048fe2000ff1e0ff */
[C---:B----4-:R-:W-:Y:S01]  /*0df0*/  VIADD R2, R4.reuse, 0x80 ;  /* 0x0000008004027836 */ /* 0x050fe20000000000 */
[C---:B------:R-:W-:Y:S01]  /*0e00*/  ISETP.GE.AND P1, PT, R4.reuse, UR17, PT ;  /* 0x0000001104007c0c */ /* 0x040fe2000bf26270 */
[----:B------:R-:W-:Y:S01]  /*0e10*/  VIADD R7, R4, 0x180 ;  /* 0x0000018004077836 */ /* 0x000fe20000000000 */
[----:B------:R-:W-:Y:S01]  /*0e20*/  ISETP.GE.AND P3, PT, R5, UR17, PT ;  /* 0x0000001105007c0c */ /* 0x000fe2000bf66270 */
[----:B------:R-:W-:Y:S01]  /*0e30*/  IMAD.X R6, RZ, RZ, UR16, P0 ;  /* 0x00000010ff067e24 */ /* 0x000fe200080e06ff */
[----:B------:R-:W-:Y:S01]  /*0e40*/  ISETP.GE.AND P2, PT, R2, UR17, PT ;  /* 0x0000001102007c0c */ /* 0x000fe2000bf46270 */
[----:B------:R-:W-:Y:S01]  /*0e50*/  VIADD R5, R4, 0x200 ;  /* 0x0000020004057836 */ /* 0x000fe20000000000 */
[----:B------:R-:W-:Y:S01]  /*0e60*/  ISETP.GE.AND P4, PT, R7, UR17, PT ;  /* 0x0000001107007c0c */ /* 0x000fe2000bf86270 */
[----:B------:R-:W-:-:S03]  /*0e70*/  IMAD.MOV.U32 R12, RZ, RZ, 0x7fffffff ;  /* 0x7fffffffff0c7424 */ /* 0x000fc600078e00ff */
[----:B------:R-:W-:Y:S01]  /*0e80*/  ISETP.GE.AND P5, PT, R5, UR17, PT ;  /* 0x0000001105007c0c */ /* 0x000fe2000bfa6270 */
[----:B------:R-:W-:Y:S01]  /*0e90*/  VIADD R5, R4, 0x300 ;  /* 0x0000030004057836 */ /* 0x000fe20000000000 */
[----:B------:R-:W-:-:S04]  /*0ea0*/  LEA R2, P0, R3, UR18, 0x2 ;  /* 0x0000001203027c11 */ /* 0x000fc8000f8010ff */
[----:B------:R-:W-:Y:S01]  /*0eb0*/  LEA.HI.X R3, R3, UR19, R6, 0x2, P0 ;  /* 0x0000001303037c11 */ /* 0x000fe200080f1406 */
[----:B------:R-:W-:Y:S01]  /*0ec0*/  IMAD.MOV.U32 R11, RZ, RZ, 0x7fffffff ;  /* 0x7fffffffff0b7424 */ /* 0x000fe200078e00ff */
[----:B------:R-:W-:-:S03]  /*0ed0*/  IADD3 R6, PT, PT, R4, 0x280, RZ ;  /* 0x0000028004067810 */ /* 0x000fc60007ffe0ff */
[----:B------:R1:W5:Y:S01]  /*0ee0*/  @!P1 LDG.E R12, desc[UR20][R2.64] ;  /* 0x00000014020c9981 */ /* 0x000362000c1e1900 */
[----:B------:R-:W-:Y:S01]  /*0ef0*/  ISETP.GE.AND P1, PT, R5, UR17, PT ;  /* 0x0000001105007c0c */ /* 0x000fe2000bf26270 */
[----:B------:R-:W-:Y:S01]  /*0f00*/  VIADD R5, R4, 0x380 ;  /* 0x0000038004057836 */ /* 0x000fe20000000000 */
[----:B------:R-:W-:Y:S01]  /*0f10*/  ISETP.GE.AND P0, PT, R6, UR17, PT ;  /* 0x0000001106007c0c */ /* 0x000fe2000bf06270 */
[----:B------:R-:W-:Y:S01]  /*0f20*/  IMAD.MOV.U32 R9, RZ, RZ, 0x7fffffff ;  /* 0x7fffffffff097424 */ /* 0x000fe200078e00ff */
[----:B------:R1:W5:Y:S02]  /*0f30*/  @!P2 LDG.E R11, desc[UR20][R2.64+0x200] ;  /* 0x00020014020ba981 */ /* 0x000364000c1e1900 */
[----:B------:R-:W-:Y:S01]  /*0f40*/  ISETP.GE.AND P2, PT, R5, UR17, PT ;  /* 0x0000001105007c0c */ /* 0x000fe2000bf46270 */
[----:B------:R-:W-:Y:S02]  /*0f50*/  VIADD R5, R4, 0x480 ;  /* 0x0000048004057836 */ /* 0x000fe40000000000 */
[----:B------:R-:W-:Y:S01]  /*0f60*/  IMAD.MOV.U32 R10, RZ, RZ, 0x7fffffff ;  /* 0x7fffffffff0a7424 */ /* 0x000fe200078e00ff */
[----:B------:R1:W5:Y:S01]  /*0f70*/  @!P4 LDG.E R9, desc[UR20][R2.64+0x600] ;  /* 0x000600140209c981 */ /* 0x000362000c1e1900 */
[----:B------:R-:W-:-:S02]  /*0f80*/  MOV R8, 0x7fffffff ;  /* 0x7fffffff00087802 */ /* 0x000fc40000000f00 */
[C---:B------:R-:W-:Y:S02]  /*0f90*/  LOP3.LUT R6, R4.reuse, 0x400, RZ, 0xfc, !PT ;  /* 0x0000040004067812 */ /* 0x040fe400078efcff */
[----:B------:R-:W-:Y:S01]  /*0fa0*/  ISETP.GE.AND P4, PT, R5, UR17, PT ;  /* 0x0000001105007c0c */ /* 0x000fe2000bf86270 */
[----:B------:R-:W-:Y:S01]  /*0fb0*/  VIADD R5, R4, 0x500 ;  /* 0x0000050004057836 */ /* 0x000fe20000000000 */
[----:B------:R1:W5:Y:S01]  /*0fc0*/  @!P3 LDG.E R10, desc[UR20][R2.64+0x400] ;  /* 0x00040014020ab981 */ /* 0x000362000c1e1900 */
[----:B------:R-:W-:Y:S01]  /*0fd0*/  ISETP.GE.AND P3, PT, R6, UR17, PT ;  /* 0x0000001106007c0c */ /* 0x000fe2000bf66270 */
[----:B------:R-:W-:Y:S02]  /*0fe0*/  IMAD.MOV.U32 R6, RZ, RZ, 0x7fffffff ;  /* 0x7fffffffff067424 */ /* 0x000fe400078e00ff */
[----:B------:R1:W5:Y:S01]  /*0ff0*/  @!P5 LDG.E R8, desc[UR20][R2.64+0x800] ;  /* 0x000800140208d981 */ /* 0x000362000c1e1900 */
[----:B------:R-:W-:Y:S01]  /*1000*/  ISETP.GE.AND P5, PT, R5, UR17, PT ;  /* 0x0000001105007c0c */ /* 0x000fe2000bfa6270 */
[----:B------:R-:W-:-:S02]  /*1010*/  VIADD R5, R4, 0x600 ;  /* 0x0000060004057836 */ /* 0x000fc40000000000 */
[----:B------:R-:W-:Y:S01]  /*1020*/  IMAD.MOV.U32 R7, RZ, RZ, 0x7fffffff ;  /* 0x7fffffffff077424 */ /* 0x000fe200078e00ff */
[----:B------:R1:W5:Y:S01]  /*1030*/  @!P1 LDG.E R6, desc[UR20][R2.64+0xc00] ;  /* 0x000c001402069981 */ /* 0x000362000c1e1900 */
[C---:B------:R-:W-:Y:S01]  /*1040*/  VIADD R13, R4.reuse, 0x580 ;  /* 0x00000580040d7836 */ /* 0x040fe20000000000 */
[----:B------:R-:W-:Y:S01]  /*1050*/  ISETP.GE.AND P1, PT, R5, UR17, PT ;  /* 0x0000001105007c0c */ /* 0x000fe2000bf26270 */
[----:B------:R-:W-:Y:S02]  /*1060*/  IMAD.MOV.U32 R5, RZ, RZ, 0x7fffffff ;  /* 0x7fffffffff057424 */ /* 0x000fe400078e00ff */
[----:B------:R-:W-:Y:S01]  /*1070*/  IMAD.MOV.U32 R19, RZ, RZ, 0x7fffffff ;  /* 0x7fffffffff137424 */ /* 0x000fe200078e00ff */
[----:B------:R1:W5:Y:S01]  /*1080*/  @!P0 LDG.E R7, desc[UR20][R2.64+0xa00] ;  /* 0x000a001402078981 */ /* 0x000362000c1e1900 */
[----:B------:R-:W-:Y:S01]  /*1090*/  IMAD.MOV.U32 R18, RZ, RZ, 0x7fffffff ;  /* 0x7fffffffff127424 */ /* 0x000fe200078e00ff */
[----:B------:R-:W-:Y:S01]  /*10a0*/  ISETP.GE.AND P0, PT, R13, UR17, PT ;  /* 0x000000110d007c0c */ /* 0x000fe2000bf06270 */
[C---:B------:R-:W-:Y:S01]  /*10b0*/  VIADD R14, R4.reuse, 0x700 ;  /* 0x00000700040e7836 */ /* 0x040fe20000000000 */
[----:B------:R-:W-:Y:S01]  /*10c0*/  IADD3 R13, PT, PT, R4, 0x680, RZ ;  /* 0x00000680040d7810 */ /* 0x000fe20007ffe0ff */
[----:B------:R1:W5:Y:S03]  /*10d0*/  @!P2 LDG.E R5, desc[UR20][R2.64+0xe00] ;  /* 0x000e00140205a981 */ /* 0x000366000c1e1900 */
[----:B------:R-:W-:Y:S01]  /*10e0*/  ISETP.GE.AND P2, PT, R13, UR17, PT ;  /* 0x000000110d007c0c */ /* 0x000fe2000bf46270 */
[----:B------:R1:W5:Y:S01]  /*10f0*/  @!P3 LDG.E R19, desc[UR20][R2.64+0x1000] ;  /* 0x001000140213b981 */ /* 0x000362000c1e1900 */
[----:B------:R-:W-:-:S03]  /*1100*/  ISETP.GE.AND P3, PT, R14, UR17, PT ;  /* 0x000000110e007c0c */ /* 0x000fc6000bf66270 */
[----:B------:R1:W5:Y:S01]  /*1110*/  @!P4 LDG.E R18, desc[UR20][R2.64+0x1200] ;  /* 0x001200140212c981 */ /* 0x000362000c1e1900 */
[----:B------:R-:W-:Y:S01]  /*1120*/  ISETP.GE.AND P4, PT, R21, UR17, PT ;  /* 0x0000001115007c0c */ /* 0x000fe2000bf86270 */
[----:B------:R-:W-:Y:S01]  /*1130*/  IMAD.MOV.U32 R17, RZ, RZ, 0x7fffffff ;  /* 0x7fffffffff117424 */ /* 0x000fe200078e00ff */
[----:B------:R-:W-:Y:S01]  /*1140*/  MOV R14, 0x7fffffff ;  /* 0x7fffffff000e7802 */ /* 0x000fe20000000f00 */
[----:B------:R-:W-:Y:S02]  /*1150*/  IMAD.MOV.U32 R16, RZ, RZ, 0x7fffffff ;  /* 0x7fffffffff107424 */ /* 0x000fe400078e00ff */
[----:B------:R-:W-:Y:S02]  /*1160*/  IMAD.MOV.U32 R22, RZ, RZ, 0x7fffffff ;  /* 0x7fffffffff167424 */ /* 0x000fe400078e00ff */
        /* <DEDUP_REMOVED lines=8> */
.L_x_147:
[----:B01----:R-:W0:Y:S02]  /*11f0*/  LDC.64 R2, c[0x0][0x398] ;  /* 0x0000e600ff027b82 */ /* 0x003e240000000a00 */
[----:B0-----:R-:W-:-:S13]  /*1200*/  ISETP.GT.AND P0, PT, R3, R2, PT ;  /* 0x000000020300720c */ /* 0x001fda0003f04270 */
[----:B------:R-:W-:Y:S05]  /*1210*/  @!P0 BRA `(.L_x_148) ;  /* 0x0000000400788947 */ /* 0x000fea0003800000 */
[----:B------:R-:W0:Y:S01]  /*1220*/  S2UR UR15, SR_CgaCtaId ;  /* 0x00000000000f79c3 */ /* 0x000e220000008800 */
[----:B-----5:R-:W-:Y:S01]  /*1230*/  LOP3.LUT R15, R15, 0x80000000, RZ, 0x3c, !PT ;  /* 0x800000000f0f7812 */ /* 0x020fe200078e3cff */
[----:B------:R-:W-:Y:S01]  /*1240*/  UMOV UR4, 0x400 ;  /* 0x0000040000047882 */ /* 0x000fe20000000000 */
[----:B------:R-:W-:Y:S01]  /*1250*/  LOP3.LUT R14, R14, 0x80000000, RZ, 0x3c, !PT ;  /* 0x800000000e0e7812 */ /* 0x000fe200078e3cff */
[----:B------:R-:W1:Y:S01]  /*1260*/  LDCU UR16, c[0x0][0x398] ;  /* 0x00007300ff1077ac */ /* 0x000e620008000800 */
[----:B------:R-:W-:Y:S02]  /*1270*/  LOP3.LUT R13, R13, 0x80000000, RZ, 0x3c, !PT ;  /* 0x800000000d0d7812 */ /* 0x000fe400078e3cff */
[----:B------:R-:W-:Y:S02]  /*1280*/  LOP3.LUT R2, R22, 0x80000000, RZ, 0x3c, !PT ;  /* 0x8000000016027812 */ /* 0x000fe400078e3cff */
[----:B------:R-:W-:Y:S02]  /*1290*/  LOP3.LUT R16, R16, 0x80000000, RZ, 0x3c, !PT ;  /* 0x8000000010107812 */ /* 0x000fe400078e3cff */
[----:B------:R-:W-:-:S02]  /*12a0*/  LOP3.LUT R17, R17, 0x80000000, RZ, 0x3c, !PT ;  /* 0x8000000011117812 */ /* 0x000fc400078e3cff */
[----:B------:R-:W-:Y:S02]  /*12b0*/  LOP3.LUT R18, R18, 0x80000000, RZ, 0x3c, !PT ;  /* 0x8000000012127812 */ /* 0x000fe400078e3cff */
[----:B------:R-:W-:Y:S02]  /*12c0*/  LOP3.LUT R19, R19, 0x80000000, RZ, 0x3c, !PT ;  /* 0x8000000013137812 */ /* 0x000fe400078e3cff */
[----:B------:R-:W-:Y:S02]  /*12d0*/  LOP3.LUT R5, R5, 0x80000000, RZ, 0x3c, !PT ;  /* 0x8000000005057812 */ /* 0x000fe400078e3cff */
[----:B------:R-:W-:Y:S02]  /*12e0*/  LOP3.LUT R6, R6, 0x80000000, RZ, 0x3c, !PT ;  /* 0x8000000006067812 */ /* 0x000fe400078e3cff */
[----:B------:R-:W-:Y:S02]  /*12f0*/  LOP3.LUT R7, R7, 0x80000000, RZ, 0x3c, !PT ;  /* 0x8000000007077812 */ /* 0x000fe400078e3cff */
[----:B------:R-:W-:Y:S01]  /*1300*/  LOP3.LUT R8, R8, 0x80000000, RZ, 0x3c, !PT ;  /* 0x8000000008087812 */ /* 0x000fe200078e3cff */
[----:B0-----:R-:W-:Y:S01]  /*1310*/  ULEA UR15, UR15, UR4, 0x18 ;  /* 0x000000040f0f7291 */ /* 0x001fe2000f8ec0ff */
[----:B------:R-:W-:-:S02]  /*1320*/  LOP3.LUT R9, R9, 0x80000000, RZ, 0x3c, !PT ;  /* 0x8000000009097812 */ /* 0x000fc400078e3cff */
[----:B------:R-:W-:Y:S01]  /*1330*/  LOP3.LUT R10, R10, 0x80000000, RZ, 0x3c, !PT ;  /* 0x800000000a0a7812 */ /* 0x000fe200078e3cff */
[----:B------:R-:W-:Y:S01]  /*1340*/  UMOV UR4, URZ ;  /* 0x000000ff00047c82 */ /* 0x000fe20008000000 */
[----:B------:R-:W-:Y:S02]  /*1350*/  LOP3.LUT R11, R11, 0x80000000, RZ, 0x3c, !PT ;  /* 0x800000000b0b7812 */ /* 0x000fe400078e3cff */
[----:B-1----:R-:W-:-:S07]  /*1360*/  LOP3.LUT R12, R12, 0x80000000, RZ, 0x3c, !PT ;  /* 0x800000000c0c7812 */ /* 0x002fce00078e3cff */
.L_x_149:
[----:B------:R-:W-:Y:S01]  /*1370*/  IMAD R22, RZ, RZ, -UR16 ;  /* 0x80000010ff167e24 */ /* 0x000fe2000f8e02ff */
[----:B0-----:R-:W-:Y:S01]  /*1380*/  SHF.R.U32.HI R23, RZ, UR16, R12 ;  /* 0x00000010ff177c19 */ /* 0x001fe2000801160c */
[----:B------:R-:W-:Y:S01]  /*1390*/  IMAD.MOV.U32 R25, RZ, RZ, -0x1 ;  /* 0xffffffffff197424 */ /* 0x000fe200078e00ff */
[----:B------:R-:W-:Y:S01]  /*13a0*/  ULEA UR17, UR4, UR15, 0xa ;  /* 0x0000000f04117291 */ /* 0x000fe2000f8e50ff */
[----:B------:R-:W-:Y:S01]  /*13b0*/  SHF.R.U32.HI R27, RZ, UR16, R10 ;  /* 0x00000010ff1b7c19 */ /* 0x000fe2000801160a */
[----:B------:R-:W-:Y:S01]  /*13c0*/  UIADD3 UR4, UPT, UPT, UR4, 0x1, URZ ;  /* 0x0000000104047890 */ /* 0x000fe2000fffe0ff */
[----:B------:R-:W-:Y:S02]  /*13d0*/  VIADDMNMX R22, R22, R3, 0x8, PT ;  /* 0x0000000816167446 */ /* 0x000fe40003800103 */
[----:B------:R-:W-:Y:S02]  /*13e0*/  SHF.R.U32.HI R29, RZ, UR16, R9 ;  /* 0x00000010ff1d7c19 */ /* 0x000fe40008011609 */
[----:B------:R-:W-:-:S02]  /*13f0*/  SHF.L.U32 R22, R25, R22, RZ ;  /* 0x0000001619167219 */ /* 0x000fc400000006ff */
[----:B------:R-:W-:Y:S02]  /*1400*/  SHF.R.U32.HI R25, RZ, UR16, R11 ;  /* 0x00000010ff197c19 */ /* 0x000fe4000801160b */
[-C--:B------:R-:W-:Y:S02]  /*1410*/  LOP3.LUT R23, R23, R22.reuse, RZ, 0x30, !PT ;  /* 0x0000001617177212 */ /* 0x080fe400078e30ff */
[-C--:B------:R-:W-:Y:S02]  /*1420*/  LOP3.LUT R25, R25, R22.reuse, RZ, 0x30, !PT ;  /* 0x0000001619197212 */ /* 0x080fe400078e30ff */
[----:B------:R-:W-:Y:S02]  /*1430*/  LOP3.LUT R27, R27, R22, RZ, 0x30, !PT ;  /* 0x000000161b1b7212 */ /* 0x000fe400078e30ff */
[----:B------:R-:W-:Y:S02]  /*1440*/  LEA R23, R23, UR17, 0x2 ;  /* 0x0000001117177c11 */ /* 0x000fe4000f8e10ff */
[----:B------:R-:W-:-:S02]  /*1450*/  LEA R25, R25, UR17, 0x2 ;  /* 0x0000001119197c11 */ /* 0x000fc4000f8e10ff */
[----:B------:R-:W-:Y:S01]  /*1460*/  LEA R27, R27, UR17, 0x2 ;  /* 0x000000111b1b7c11 */ /* 0x000fe2000f8e10ff */
[----:B------:R0:W-:Y:S01]  /*1470*/  ATOMS.POPC.INC.32 RZ, [R23+URZ] ;  /* 0x0000000017ff7f8c */ /* 0x0001e2000d8000ff */
[----:B------:R-:W-:Y:S02]  /*1480*/  SHF.R.U32.HI R24, RZ, UR16, R8 ;  /* 0x00000010ff187c19 */ /* 0x000fe40008011608 */
[----:B------:R-:W-:Y:S01]  /*1490*/  SHF.R.U32.HI R26, RZ, UR16, R7 ;  /* 0x00000010ff1a7c19 */ /* 0x000fe20008011607 */
[----:B------:R1:W-:Y:S01]  /*14a0*/  ATOMS.POPC.INC.32 RZ, [R25+URZ] ;  /* 0x0000000019ff7f8c */ /* 0x0003e2000d8000ff */
[-C--:B------:R-:W-:Y:S02]  /*14b0*/  LOP3.LUT R29, R29, R22.reuse, RZ, 0x30, !PT ;  /* 0x000000161d1d7212 */ /* 0x080fe400078e30ff */
[----:B------:R-:W-:Y:S01]  /*14c0*/  LOP3.LUT R24, R24, R22, RZ, 0x30, !PT ;  /* 0x0000001618187212 */ /* 0x000fe200078e30ff */
[----:B------:R2:W-:Y:S01]  /*14d0*/  ATOMS.POPC.INC.32 RZ, [R27+URZ] ;  /* 0x000000001bff7f8c */ /* 0x0005e2000d8000ff */
[----:B0-----:R-:W-:-:S02]  /*14e0*/  SHF.R.U32.HI R23, RZ, UR16, R6 ;  /* 0x00000010ff177c19 */ /* 0x001fc40008011606 */
[-C--:B------:R-:W-:Y:S02]  /*14f0*/  LOP3.LUT R26, R26, R22.reuse, RZ, 0x30, !PT ;  /* 0x000000161a1a7212 */ /* 0x080fe400078e30ff */
[----:B-1----:R-:W-:Y:S02]  /*1500*/  SHF.R.U32.HI R25, RZ, UR16, R5 ;  /* 0x00000010ff197c19 */ /* 0x002fe40008011605 */
[-C--:B------:R-:W-:Y:S02]  /*1510*/  LOP3.LUT R23, R23, R22.reuse, RZ, 0x30, !PT ;  /* 0x0000001617177212 */ /* 0x080fe400078e30ff */
[----:B--2---:R-:W-:Y:S02]  /*1520*/  SHF.R.U32.HI R27, RZ, UR16, R19 ;  /* 0x00000010ff1b7c19 */ /* 0x004fe40008011613 */
[----:B------:R-:W-:Y:S02]  /*1530*/  LEA R29, R29, UR17, 0x2 ;  /* 0x000000111d1d7c11 */ /* 0x000fe4000f8e10ff */
[----:B------:R-:W-:-:S02]  /*1540*/  LOP3.LUT R25, R25, R22, RZ, 0x30, !PT ;  /* 0x0000001619197212 */ /* 0x000fc400078e30ff */
[----:B------:R-:W-:Y:S01]  /*1550*/  LEA R24, R24, UR17, 0x2 ;  /* 0x0000001118187c11 */ /* 0x000fe2000f8e10ff */
[----:B------:R0:W-:Y:S01]  /*1560*/  ATOMS.POPC.INC.32 RZ, [R29+URZ] ;  /* 0x000000001dff7f8c */ /* 0x0001e2000d8000ff */
[----:B------:R-:W-:Y:S02]  /*1570*/  LOP3.LUT R27, R27, R22, RZ, 0x30, !PT ;  /* 0x000000161b1b7212 */ /* 0x000fe400078e30ff */
[----:B------:R-:W-:Y:S01]  /*1580*/  LEA R26, R26, UR17, 0x2 ;  /* 0x000000111a1a7c11 */ /* 0x000fe2000f8e10ff */
[----:B------:R1:W-:Y:S01]  /*1590*/  ATOMS.POPC.INC.32 RZ, [R24+URZ] ;  /* 0x0000000018ff7f8c */ /* 0x0003e2000d8000ff */
[----:B------:R-:W-:Y:S02]  /*15a0*/  LEA R23, R23, UR17, 0x2 ;  /* 0x0000001117177c11 */ /* 0x000fe4000f8e10ff */
[----:B------:R-:W-:Y:S01]  /*15b0*/  LEA R25, R25, UR17, 0x2 ;  /* 0x0000001119197c11 */ /* 0x000fe2000f8e10ff */
[----:B------:R2:W-:Y:S01]  /*15c0*/  ATOMS.POPC.INC.32 RZ, [R26+URZ] ;  /* 0x000000001aff7f8c */ /* 0x0005e2000d8000ff */
[----:B------:R-:W-:-:S02]  /*15d0*/  LEA R27, R27, UR17, 0x2 ;  /* 0x000000111b1b7c11 */ /* 0x000fc4000f8e10ff */
[----:B0-----:R-:W-:Y:S01]  /*15e0*/  SHF.R.U32.HI R29, RZ, UR16, R18 ;  /* 0x00000010ff1d7c19 */ /* 0x001fe20008011612 */
[----:B------:R0:W-:Y:S01]  /*15f0*/  ATOMS.POPC.INC.32 RZ, [R23+URZ] ;  /* 0x0000000017ff7f8c */ /* 0x0001e2000d8000ff */
[----:B-1----:R-:W-:Y:S02]  /*1600*/  SHF.R.U32.HI R24, RZ, UR16, R17 ;  /* 0x00000010ff187c19 */ /* 0x002fe40008011611 */
[----:B------:R-:W-:Y:S01]  /*1610*/  SHF.R.U32.HI R28, RZ, UR16, R15 ;  /* 0x00000010ff1c7c19 */ /* 0x000fe2000801160f */
[----:B------:R1:W-:Y:S01]  /*1620*/  ATOMS.POPC.INC.32 RZ, [R25+URZ] ;  /* 0x0000000019ff7f8c */ /* 0x0003e2000d8000ff */
[----:B--2---:R-:W-:Y:S02]  /*1630*/  SHF.R.U32.HI R26, RZ, UR16, R16 ;  /* 0x00000010ff1a7c19 */ /* 0x004fe40008011610 */
[----:B------:R-:W-:Y:S01]  /*1640*/  LOP3.LUT R29, R29, R22, RZ, 0x30, !PT ;  /* 0x000000161d1d7212 */ /* 0x000fe200078e30ff */
[----:B------:R2:W-:Y:S01]  /*1650*/  ATOMS.POPC.INC.32 RZ, [R27+URZ] ;  /* 0x000000001bff7f8c */ /* 0x0005e2000d8000ff */
[----:B0-----:R-:W-:-:S02]  /*1660*/  SHF.R.U32.HI R23, RZ, UR16, R2 ;  /* 0x00000010ff177c19 */ /* 0x001fc40008011602 */
[-C--:B------:R-:W-:Y:S02]  /*1670*/  LOP3.LUT R24, R24, R22.reuse, RZ, 0x30, !PT ;  /* 0x0000001618187212 */ /* 0x080fe400078e30ff */
[----:B-1----:R-:W-:Y:S02]  /*1680*/  SHF.R.U32.HI R25, RZ, UR16, R13 ;  /* 0x00000010ff197c19 */ /* 0x002fe4000801160d */
[-C--:B------:R-:W-:Y:S02]  /*1690*/  LOP3.LUT R26, R26, R22.reuse, RZ, 0x30, !PT ;  /* 0x000000161a1a7212 */ /* 0x080fe400078e30ff */
[----:B--2---:R-:W-:Y:S01]  /*16a0*/  SHF.R.U32.HI R27, RZ, UR16, R14 ;  /* 0x00000010ff1b7c19 */ /* 0x004fe2000801160e */
[----:B------:R-:W-:Y:S01]  /*16b0*/  UIADD3 UR16, UPT, UPT, UR16, 0x8, URZ ;  /* 0x0000000810107890 */ /* 0x000fe2000fffe0ff */
[----:B------:R-:W-:Y:S02]  /*16c0*/  LOP3.LUT R23, R23, R22, RZ, 0x30, !PT ;  /* 0x0000001617177212 */ /* 0x000fe400078e30ff */
[----:B------:R-:W-:-:S02]  /*16d0*/  LEA R29, R29, UR17, 0x2 ;  /* 0x000000111d1d7c11 */ /* 0x000fc4000f8e10ff */
[-C--:B------:R-:W-:Y:S02]  /*16e0*/  LOP3.LUT R25, R25, R22.reuse, RZ, 0x30, !PT ;  /* 0x0000001619197212 */ /* 0x080fe400078e30ff */
[----:B------:R-:W-:Y:S01]  /*16f0*/  ISETP.LE.AND P0, PT, R3, UR16, PT ;  /* 0x0000001003007c0c */ /* 0x000fe2000bf03270 */
[----:B------:R0:W-:Y:S01]  /*1700*/  ATOMS.POPC.INC.32 RZ, [R29+URZ] ;  /* 0x000000001dff7f8c */ /* 0x0001e2000d8000ff */
[----:B------:R-:W-:Y:S02]  /*1710*/  LEA R24, R24, UR17, 0x2 ;  /* 0x0000001118187c11 */ /* 0x000fe4000f8e10ff */
[-C--:B------:R-:W-:Y:S02]  /*1720*/  LOP3.LUT R27, R27, R22.reuse, RZ, 0x30, !PT ;  /* 0x000000161b1b7212 */ /* 0x080fe400078e30ff */
[----:B------:R-:W-:Y:S01]  /*1730*/  LEA R26, R26, UR17, 0x2 ;  /* 0x000000111a1a7c11 */ /* 0x000fe2000f8e10ff */
[----:B------:R0:W-:Y:S01]  /*1740*/  ATOMS.POPC.INC.32 RZ, [R24+URZ] ;  /* 0x0000000018ff7f8c */ /* 0x0001e2000d8000ff */
[----:B------:R-:W-:-:S02]  /*1750*/  LOP3.LUT R28, R28, R22, RZ, 0x30, !PT ;  /* 0x000000161c1c7212 */ /* 0x000fc400078e30ff */
[----:B------:R-:W-:Y:S01]  /*1760*/  LEA R23, R23, UR17, 0x2 ;  /* 0x0000001117177c11 */ /* 0x000fe2000f8e10ff */
[----:B------:R0:W-:Y:S01]  /*1770*/  ATOMS.POPC.INC.32 RZ, [R26+URZ] ;  /* 0x000000001aff7f8c */ /* 0x0001e2000d8000ff */
[----:B------:R-:W-:Y:S02]  /*1780*/  LEA R25, R25, UR17, 0x2 ;  /* 0x0000001119197c11 */ /* 0x000fe4000f8e10ff */
[----:B------:R-:W-:Y:S01]  /*1790*/  LEA R27, R27, UR17, 0x2 ;  /* 0x000000111b1b7c11 */ /* 0x000fe2000f8e10ff */
[----:B------:R0:W-:Y:S01]  /*17a0*/  ATOMS.POPC.INC.32 RZ, [R23+URZ] ;  /* 0x0000000017ff7f8c */ /* 0x0001e2000d8000ff */
[----:B------:R-:W-:-:S03]  /*17b0*/  LEA R28, R28, UR17, 0x2 ;  /* 0x000000111c1c7c11 */ /* 0x000fc6000f8e10ff */
[----:B------:R0:W-:Y:S04]  /*17c0*/  ATOMS.POPC.INC.32 RZ, [R25+URZ] ;  /* 0x0000000019ff7f8c */ /* 0x0001e8000d8000ff */
[----:B------:R0:W-:Y:S04]  /*17d0*/  ATOMS.POPC.INC.32 RZ, [R27+URZ] ;  /* 0x000000001bff7f8c */ /* 0x0001e8000d8000ff */
[----:B------:R0:W-:Y:S01]  /*17e0*/  ATOMS.POPC.INC.32 RZ, [R28+URZ] ;  /* 0x000000001cff7f8c */ /* 0x0001e2000d8000ff */
[----:B------:R-:W-:Y:S05]  /*17f0*/  @!P0 BRA `(.L_x_149) ;  /* 0xfffffff800dc8947 */ /* 0x000fea000383ffff */
.L_x_148:
[----:B------:R-:W-:Y:S05]  /*1800*/  BRA.U !UP0, `(.L_x_150) ;  /* 0xfffffff108dc7547 */ /* 0x000fea000b83ffff */
.L_x_145:
[----:B------:R-:W-:Y:S01]  /*1810*/  BAR.SYNC.DEFER_BLOCKING 0x0 ;  /* 0x0000000000007b1d */ /* 0x000fe20000010000 */
[----:B------:R-:W-:-:S05]  /*1820*/  ISETP.NE.AND P0, PT, R20, RZ, PT ;  /* 0x000000ff1400720c */ /* 0x000fca0003f05270 */
[----:B------:R-:W-:Y:S08]  /*1830*/  BSSY.RECONVERGENT B0, `(.L_x_151) ;  /* 0x0000164000007945 */ /* 0x000ff00003800200 */
[----:B------:R-:W-:Y:S05]  /*1840*/  @P0 BRA `(.L_x_152) ;  /* 0x0000001400880947 */ /* 0x000fea0003800000 */
[----:B------:R-:W-:Y:S01]  /*1850*/  UISETP.GE.U32.AND UP0, UPT, UR22, 0x7, UPT ;  /* 0x000000071600788c */ /* 0x000fe2000bf06070 */
[----:B0-23--:R-:W-:-:S08]  /*1860*/  IMAD.MOV.U32 R3, RZ, RZ, RZ ;  /* 0x000000ffff037224 */ /* 0x00dfd000078e00ff */
[----:B------:R-:W-:Y:S05]  /*1870*/  BRA.U !UP0, `(.L_x_153) ;  /* 0x00000005085c7547 */ /* 0x000fea000b800000 */
[----:B----4-:R-:W0:Y:S01]  /*1880*/  LDC.64 R2, c[0x0][0x380] ;  /* 0x0000e000ff027b82 */ /* 0x010e220000000a00 */
[----:B-1---5:R-:W-:-:S07]  /*1890*/  IMAD.MOV.U32 R5, RZ, RZ, RZ ;  /* 0x000000ffff057224 */ /* 0x022fce00078e00ff */
.L_x_170:
[----:B----4-:R-:W-:Y:S01]  /*18a0*/  IMAD R7, R5, 0x400, R0 ;  /* 0x0000040005077824 */ /* 0x010fe200078e0200 */
[----:B------:R-:W-:Y:S04]  /*18b0*/  BSSY.RECONVERGENT B1, `(.L_x_154) ;  /* 0x000000f000017945 */ /* 0x000fe80003800200 */
[----:B01----:R-:W1:Y:S04]  /*18c0*/  LDS R18, [R7] ;  /* 0x0000000007127984 */ /* 0x003e680000000800 */
[----:B--23--:R2:W3:Y:S04]  /*18d0*/  LDS R9, [R7+0x400] ;  /* 0x0004000007097984 */ /* 0x00c4e80000000800 */
[----:B------:R2:W4:Y:S04]  /*18e0*/  LDS R22, [R7+0x800] ;  /* 0x0008000007167984 */ /* 0x0005280000000800 */
[----:B------:R2:W0:Y:S04]  /*18f0*/  LDS R14, [R7+0xc00] ;  /* 0x000c0000070e7984 */ /* 0x0004280000000800 */
[----:B------:R2:W0:Y:S04]  /*1900*/  LDS R12, [R7+0x1000] ;  /* 0x00100000070c7984 */ /* 0x0004280000000800 */
[----:B------:R2:W0:Y:S04]  /*1910*/  LDS R6, [R7+0x1400] ;  /* 0x0014000007067984 */ /* 0x0004280000000800 */
[----:B------:R2:W0:Y:S04]  /*1920*/  LDS R8, [R7+0x1800] ;  /* 0x0018000007087984 */ /* 0x0004280000000800 */
[----:B------:R2:W0:Y:S01]  /*1930*/  LDS R10, [R7+0x1c00] ;  /* 0x001c0000070a7984 */ /* 0x0004220000000800 */
[----:B-1----:R-:W-:-:S13]  /*1940*/  ISETP.NE.AND P0, PT, R18, RZ, PT ;  /* 0x000000ff1200720c */ /* 0x002fda0003f05270 */
[----:B--234-:R-:W-:Y:S05]  /*1950*/  @!P0 BRA `(.L_x_155) ;  /* 0x0000000000108947 */ /* 0x01cfea0003800000 */
[----:B------:R-:W-:Y:S01]  /*1960*/  LEA R17, R5, R4, 0x8 ;  /* 0x0000000405117211 */ /* 0x000fe200078e40ff */
[----:B------:R-:W-:-:S04]  /*1970*/  IMAD.MOV.U32 R19, RZ, RZ, RZ ;  /* 0x000000ffff137224 */ /* 0x000fc800078e00ff */
[----:B0-----:R-:W-:-:S05]  /*1980*/  IMAD.WIDE.U32 R16, R17, 0x8, R2 ;  /* 0x0000000811107825 */ /* 0x001fca00078e0002 */
[----:B------:R1:W-:Y:S02]  /*1990*/  REDG.E.ADD.64.STRONG.GPU desc[UR20][R16.64], R18 ;  /* 0x000000121000798e */ /* 0x0003e4000c12e514 */
.L_x_155:
[----:B------:R-:W-:Y:S05]  /*19a0*/  BSYNC.RECONVERGENT B1 ;  /* 0x0000000000017941 */ /* 0x000fea0003800200 */
.L_x_154:
[----:B------:R-:W-:Y:S01]  /*19b0*/  ISETP.NE.AND P6, PT, R9, RZ, PT ;  /* 0x000000ff0900720c */ /* 0x000fe20003fc5270 */
[----:B------:R-:W-:Y:S01]  /*19c0*/  BSSY.RECONVERGENT B1, `(.L_x_156) ;  /* 0x000000e000017945 */ /* 0x000fe20003800200 */
[----:B------:R-:W-:Y:S02]  /*19d0*/  ISETP.NE.AND P0, PT, R22, RZ, PT ;  /* 0x000000ff1600720c */ /* 0x000fe40003f05270 */
[----:B0-----:R-:W-:Y:S02]  /*19e0*/  ISETP.NE.AND P1, PT, R14, RZ, PT ;  /* 0x000000ff0e00720c */ /* 0x001fe40003f25270 */
[----:B------:R-:W-:Y:S02]  /*19f0*/  ISETP.NE.AND P2, PT, R12, RZ, PT ;  /* 0x000000ff0c00720c */ /* 0x000fe40003f45270 */
[----:B------:R-:W-:Y:S02]  /*1a00*/  ISETP.NE.AND P3, PT, R6, RZ, PT ;  /* 0x000000ff0600720c */ /* 0x000fe40003f65270 */
[----:B------:R-:W-:-:S02]  /*1a10*/  ISETP.NE.AND P4, PT, R8, RZ, PT ;  /* 0x000000ff0800720c */ /* 0x000fc40003f85270 */
[----:B------:R-:W-:Y:S01]  /*1a20*/  ISETP.NE.AND P5, PT, R10, RZ, PT ;  /* 0x000000ff0a00720c */ /* 0x000fe20003fa5270 */
[----:B------:R-:W-:-:S12]  /*1a30*/  @!P6 BRA `(.L_x_157) ;  /* 0x000000000018e947 */ /* 0x000fd80003800000 */
[----:B-1----:R-:W-:Y:S02]  /*1a40*/  IMAD R17, R5, 0x100, R4 ;  /* 0x0000010005117824 */ /* 0x002fe400078e0204 */
[----:B------:R-:W-:Y:S02]  /*1a50*/  IMAD.MOV.U32 R18, RZ, RZ, R9 ;  /* 0x000000ffff127224 */ /* 0x000fe400078e0009 */
[----:B------:R-:W-:Y:S02]  /*1a60*/  VIADD R17, R17, 0x100 ;  /* 0x0000010011117836 */ /* 0x000fe40000000000 */
[----:B------:R-:W-:Y:S02]  /*1a70*/  IMAD.MOV.U32 R19, RZ, RZ, RZ ;  /* 0x000000ffff137224 */ /* 0x000fe400078e00ff */
[----:B------:R-:W-:-:S05]  /*1a80*/  IMAD.WIDE.U32 R16, R17, 0x8, R2 ;  /* 0x0000000811107825 */ /* 0x000fca00078e0002 */
[----:B------:R0:W-:Y:S02]  /*1a90*/  REDG.E.ADD.64.STRONG.GPU desc[UR20][R16.64], R18 ;  /* 0x000000121000798e */ /* 0x0001e4000c12e514 */
.L_x_157:
[----:B------:R-:W-:Y:S05]  /*1aa0*/  BSYNC.RECONVERGENT B1 ;  /* 0x0000000000017941 */ /* 0x000fea0003800200 */
.L_x_156:
[----:B------:R-:W-:Y:S04]  /*1ab0*/  BSSY.RECONVERGENT B1, `(.L_x_158) ;  /* 0x0000007000017945 */ /* 0x000fe80003800200 */
[----:B------:R-:W-:Y:S05]  /*1ac0*/  @!P0 BRA `(.L_x_159) ;  /* 0x0000000000148947 */ /* 0x000fea0003800000 */
[----:B01----:R-:W-:Y:S02]  /*1ad0*/  IMAD R17, R5, 0x100, R4 ;  /* 0x0000010005117824 */ /* 0x003fe400078e0204 */
[----:B------:R-:W-:-:S03]  /*1ae0*/  IMAD.MOV.U32 R23, RZ, RZ, RZ ;  /* 0x000000ffff177224 */ /* 0x000fc600078e00ff */
[----:B------:R-:W-:-:S05]  /*1af0*/  IADD3 R17, PT, PT, R17, 0x200, RZ ;  /* 0x0000020011117810 */ /* 0x000fca0007ffe0ff */
[----:B------:R-:W-:-:S05]  /*1b00*/  IMAD.WIDE.U32 R16, R17, 0x8, R2 ;  /* 0x0000000811107825 */ /* 0x000fca00078e0002 */
[----:B------:R2:W-:Y:S02]  /*1b10*/  REDG.E.ADD.64.STRONG.GPU desc[UR20][R16.64], R22 ;  /* 0x000000161000798e */ /* 0x0005e4000c12e514 */
.L_x_159:
[----:B------:R-:W-:Y:S05]  /*1b20*/  BSYNC.RECONVERGENT B1 ;  /* 0x0000000000017941 */ /* 0x000fea0003800200 */
.L_x_158:
[----:B------:R-:W-:Y:S04]  /*1b30*/  BSSY.RECONVERGENT B1, `(.L_x_160) ;  /* 0x0000007000017945 */ /* 0x000fe80003800200 */
[----:B------:R-:W-:Y:S05]  /*1b40*/  @!P1 BRA `(.L_x_161) ;  /* 0x0000000000149947 */ /* 0x000fea0003800000 */
[----:B012---:R-:W-:Y:S02]  /*1b50*/  IMAD R17, R5, 0x100, R4 ;  /* 0x0000010005117824 */ /* 0x007fe400078e0204 */
[----:B------:R-:W-:Y:S02]  /*1b60*/  IMAD.MOV.U32 R15, RZ, RZ, RZ ;  /* 0x000000ffff0f7224 */ /* 0x000fe400078e00ff */
[----:B------:R-:W-:-:S04]  /*1b70*/  VIADD R17, R17, 0x300 ;  /* 0x0000030011117836 */ /* 0x000fc80000000000 */
[----:B------:R-:W-:-:S05]  /*1b80*/  IMAD.WIDE.U32 R16, R17, 0x8, R2 ;  /* 0x0000000811107825 */ /* 0x000fca00078e0002 */
[----:B------:R3:W-:Y:S02]  /*1b90*/  REDG.E.ADD.64.STRONG.GPU desc[UR20][R16.64], R14 ;  /* 0x0000000e1000798e */ /* 0x0007e4000c12e514 */
.L_x_161:
[----:B------:R-:W-:Y:S05]  /*1ba0*/  BSYNC.RECONVERGENT B1 ;  /* 0x0000000000017941 */ /* 0x000fea0003800200 */
.L_x_160:
[----:B------:R-:W-:Y:S04]  /*1bb0*/  BSSY.RECONVERGENT B1, `(.L_x_162) ;  /* 0x0000007000017945 */ /* 0x000fe80003800200 */
[----:B------:R-:W-:Y:S05]  /*1bc0*/  @!P2 BRA `(.L_x_163) ;  /* 0x000000000014a947 */ /* 0x000fea0003800000 */
[----:B---3--:R-:W-:Y:S02]  /*1bd0*/  IMAD R15, R5, 0x100, R4 ;  /* 0x00000100050f7824 */ /* 0x008fe400078e0204 */
[----:B------:R-:W-:Y:S02]  /*1be0*/  HFMA2 R13, -RZ, RZ, 0, 0 ;  /* 0x00000000ff0d7431 */ /* 0x000fe400000001ff */
[----:B------:R-:W-:-:S04]  /*1bf0*/  VIADD R15, R15, 0x400 ;  /* 0x000004000f0f7836 */ /* 0x000fc80000000000 */
[----:B------:R-:W-:-:S05]  /*1c00*/  IMAD.WIDE.U32 R14, R15, 0x8, R2 ;  /* 0x000000080f0e7825 */ /* 0x000fca00078e0002 */
[----:B------:R4:W-:Y:S02]  /*1c10*/  REDG.E.ADD.64.STRONG.GPU desc[UR20][R14.64], R12 ;  /* 0x0000000c0e00798e */ /* 0x0009e4000c12e514 */
.L_x_163:
[----:B------:R-:W-:Y:S05]  /*1c20*/  BSYNC.RECONVERGENT B1 ;  /* 0x0000000000017941 */ /* 0x000fea0003800200 */
.L_x_162:
[----:B------:R-:W-:Y:S04]  /*1c30*/  BSSY.RECONVERGENT B1, `(.L_x_164) ;  /* 0x0000007000017945 */ /* 0x000fe80003800200 */
[----:B------:R-:W-:Y:S05]  /*1c40*/  @!P3 BRA `(.L_x_165) ;  /* 0x000000000014b947 */ /* 0x000fea0003800000 */
[----:B----4-:R-:W-:Y:S02]  /*1c50*/  IMAD R13, R5, 0x100, R4 ;  /* 0x00000100050d7824 */ /* 0x010fe400078e0204 */
[----:B------:R-:W-:Y:S02]  /*1c60*/  IMAD.MOV.U32 R7, RZ, RZ, RZ ;  /* 0x000000ffff077224 */ /* 0x000fe400078e00ff */
[----:B------:R-:W-:-:S04]  /*1c70*/  VIADD R13, R13, 0x500 ;  /* 0x000005000d0d7836 */ /* 0x000fc80000000000 */
[----:B------:R-:W-:-:S05]  /*1c80*/  IMAD.WIDE.U32 R12, R13, 0x8, R2 ;  /* 0x000000080d0c7825 */ /* 0x000fca00078e0002 */
[----:B------:R4:W-:Y:S02]  /*1c90*/  REDG.E.ADD.64.STRONG.GPU desc[UR20][R12.64], R6 ;  /* 0x000000060c00798e */ /* 0x0009e4000c12e514 */
.L_x_165:
[----:B------:R-:W-:Y:S05]  /*1ca0*/  BSYNC.RECONVERGENT B1 ;  /* 0x0000000000017941 */ /* 0x000fea0003800200 */
.L_x_164:
[----:B------:R-:W-:Y:S04]  /*1cb0*/  BSSY.RECONVERGENT B1, `(.L_x_166) ;  /* 0x0000007000017945 */ /* 0x000fe80003800200 */
[----:B------:R-:W-:Y:S05]  /*1cc0*/  @!P4 BRA `(.L_x_167) ;  /* 0x000000000014c947 */ /* 0x000fea0003800000 */
[----:B----4-:R-:W-:Y:S02]  /*1cd0*/  IMAD R7, R5, 0x100, R4 ;  /* 0x0000010005077824 */ /* 0x010fe400078e0204 */
[----:B------:R-:W-:Y:S02]  /*1ce0*/  IMAD.MOV.U32 R9, RZ, RZ, RZ ;  /* 0x000000ffff097224 */ /* 0x000fe400078e00ff */
[----:B------:R-:W-:-:S04]  /*1cf0*/  VIADD R7, R7, 0x600 ;  /* 0x0000060007077836 */ /* 0x000fc80000000000 */
[----:B------:R-:W-:-:S05]  /*1d00*/  IMAD.WIDE.U32 R6, R7, 0x8, R2 ;  /* 0x0000000807067825 */ /* 0x000fca00078e0002 */
[----:B------:R4:W-:Y:S02]  /*1d10*/  REDG.E.ADD.64.STRONG.GPU desc[UR20][R6.64], R8 ;  /* 0x000000080600798e */ /* 0x0009e4000c12e514 */
.L_x_167:
[----:B------:R-:W-:Y:S05]  /*1d20*/  BSYNC.RECONVERGENT B1 ;  /* 0x0000000000017941 */ /* 0x000fea0003800200 */
.L_x_166:
[----:B------:R-:W-:Y:S04]  /*1d30*/  BSSY.RECONVERGENT B1, `(.L_x_168) ;  /* 0x0000007000017945 */ /* 0x000fe80003800200 */
[----:B------:R-:W-:Y:S05]  /*1d40*/  @!P5 BRA `(.L_x_169) ;  /* 0x000000000014d947 */ /* 0x000fea0003800000 */
[----:B----4-:R-:W-:Y:S01]  /*1d50*/  LEA R7, R5, R4, 0x8 ;  /* 0x0000000405077211 */ /* 0x010fe200078e40ff */
[----:B------:R-:W-:-:S04]  /*1d60*/  IMAD.MOV.U32 R11, RZ, RZ, RZ ;  /* 0x000000ffff0b7224 */ /* 0x000fc800078e00ff */
[----:B------:R-:W-:-:S04]  /*1d70*/  VIADD R7, R7, 0x700 ;  /* 0x0000070007077836 */ /* 0x000fc80000000000 */
[----:B------:R-:W-:-:S05]  /*1d80*/  IMAD.WIDE.U32 R6, R7, 0x8, R2 ;  /* 0x0000000807067825 */ /* 0x000fca00078e0002 */
[----:B------:R4:W-:Y:S02]  /*1d90*/  REDG.E.ADD.64.STRONG.GPU desc[UR20][R6.64], R10 ;  /* 0x0000000a0600798e */ /* 0x0009e4000c12e514 */
.L_x_169:
[----:B------:R-:W-:Y:S05]  /*1da0*/  BSYNC.RECONVERGENT B1 ;  /* 0x0000000000017941 */ /* 0x000fea0003800200 */
.L_x_168:
[----:B------:R-:W-:-:S05]  /*1db0*/  VIADD R5, R5, 0x8 ;  /* 0x0000000805057836 */ /* 0x000fca0000000000 */
[----:B------:R-:W-:-:S13]  /*1dc0*/  ISETP.NE.AND P0, PT, R5, UR27, PT ;  /* 0x0000001b05007c0c */ /* 0x000fda000bf05270 */
[----:B------:R-:W-:Y:S05]  /*1dd0*/  @P0 BRA `(.L_x_170) ;  /* 0xfffffff800b00947 */ /* 0x000fea000383ffff */
[----:B------:R-:W-:-:S07]  /*1de0*/  IMAD.U32 R3, RZ, RZ, UR27 ;  /* 0x0000001bff037e24 */ /* 0x000fce000f8e00ff */
.L_x_153:
[----:B------:R-:W-:Y:S02]  /*1df0*/  UISETP.NE.AND UP0, UPT, UR24, URZ, UPT ;  /* 0x000000ff1800728c */ /* 0x000fe4000bf05270 */
[----:B----45:R-:W-:Y:S02]  /*1e00*/  IMAD.U32 R8, RZ, RZ, UR24 ;  /* 0x00000018ff087e24 */ /* 0x030fe4000f8e00ff */
[----:B-1----:R-:W-:-:S03]  /*1e10*/  IMAD.U32 R5, RZ, RZ, UR25 ;  /* 0x00000019ff057e24 */ /* 0x002fc6000f8e00ff */
[----:B------:R-:W-:Y:S01]  /*1e20*/  IADD3 R8, PT, PT, R8, -0x1, RZ ;  /* 0xffffffff08087810 */ /* 0x000fe20007ffe0ff */
[----:B------:R-:W-:Y:S01]  /*1e30*/  VIADD R5, R5, 0xffffffff ;  /* 0xffffffff05057836 */ /* 0x000fe20000000000 */
[----:B------:R-:W-:Y:S06]  /*1e40*/  BRA.U !UP0, `(.L_x_171) ;  /* 0x0000000508707547 */ /* 0x000fec000b800000 */
[----:B------:R-:W-:-:S13]  /*1e50*/  ISETP.GE.U32.AND P0, PT, R8, 0x3, PT ;  /* 0x000000030800780c */ /* 0x000fda0003f06070 */
[----:B------:R-:W-:Y:S05]  /*1e60*/  @!P0 BRA `(.L_x_172) ;  /* 0x0000000000bc8947 */ /* 0x000fea0003800000 */
[----:B------:R-:W-:Y:S01]  /*1e70*/  IMAD R7, R3, 0x400, R0 ;  /* 0x0000040003077824 */ /* 0x000fe200078e0200 */
[----:B------:R-:W-:Y:S04]  /*1e80*/  BSSY.RECONVERGENT B1, `(.L_x_173) ;  /* 0x000000f000017945 */ /* 0x000fe80003800200 */
[----:B------:R-:W1:Y:S04]  /*1e90*/  LDS R12, [R7] ;  /* 0x00000000070c7984 */ /* 0x000e680000000800 */
[----:B------:R-:W4:Y:S04]  /*1ea0*/  LDS R9, [R7+0x400] ;  /* 0x0004000007097984 */ /* 0x000f280000000800 */
[----:B------:R-:W5:Y:S04]  /*1eb0*/  LDS R6, [R7+0x800] ;  /* 0x0008000007067984 */ /* 0x000f680000000800 */
[----:B------:R-:W0:Y:S01]  /*1ec0*/  LDS R2, [R7+0xc00] ;  /* 0x000c000007027984 */ /* 0x000e220000000800 */
[----:B-1----:R-:W-:-:S02]  /*1ed0*/  ISETP.NE.AND P0, PT, R12, RZ, PT ;  /* 0x000000ff0c00720c */ /* 0x002fc40003f05270 */
[----:B----4-:R-:W-:Y:S02]  /*1ee0*/  ISETP.NE.AND P1, PT, R9, RZ, PT ;  /* 0x000000ff0900720c */ /* 0x010fe40003f25270 */
[----:B-----5:R-:W-:Y:S02]  /*1ef0*/  ISETP.NE.AND P2, PT, R6, RZ, PT ;  /* 0x000000ff0600720c */ /* 0x020fe40003f45270 */
[----:B0-----:R-:W-:-:S07]  /*1f00*/  ISETP.NE.AND P3, PT, R2, RZ, PT ;  /* 0x000000ff0200720c */ /* 0x001fce0003f65270 */
[----:B------:R-:W-:Y:S06]  /*1f10*/  @!P0 BRA `(.L_x_174) ;  /* 0x0000000000148947 */ /* 0x000fec0003800000 */
[----:B------:R-:W0:Y:S01]  /*1f20*/  LDC.64 R10, c[0x0][0x380] ;  /* 0x0000e000ff0a7b82 */ /* 0x000e220000000a00 */
[----:B------:R-:W-:Y:S02]  /*1f30*/  IMAD R7, R3, 0x100, R4 ;  /* 0x0000010003077824 */ /* 0x000fe400078e0204 */
[----:B------:R-:W-:Y:S02]  /*1f40*/  IMAD.MOV.U32 R13, RZ, RZ, RZ ;  /* 0x000000ffff0d7224 */ /* 0x000fe400078e00ff */
[----:B0-----:R-:W-:-:S05]  /*1f50*/  IMAD.WIDE.U32 R10, R7, 0x8, R10 ;  /* 0x00000008070a7825 */ /* 0x001fca00078e000a */
[----:B------:R0:W-:Y:S02]  /*1f60*/  REDG.E.ADD.64.STRONG.GPU desc[UR20][R10.64], R12 ;  /* 0x0000000c0a00798e */ /* 0x0001e4000c12e514 */
.L_x_174:
[----:B------:R-:W-:Y:S05]  /*1f70*/  BSYNC.RECONVERGENT B1 ;  /* 0x0000000000017941 */ /* 0x000fea0003800200 */
.L_x_173:
[----:B------:R-:W-:Y:S04]  /*1f80*/  BSSY.RECONVERGENT B1, `(.L_x_175) ;  /* 0x0000009000017945 */ /* 0x000fe80003800200 */
[----:B------:R-:W-:Y:S05]  /*1f90*/  @!P1 BRA `(.L_x_176) ;  /* 0x00000000001c9947 */ /* 0x000fea0003800000 */
[----:B0-----:R-:W0:Y:S01]  /*1fa0*/  LDC.64 R10, c[0x0][0x380] ;  /* 0x0000e000ff0a7b82 */ /* 0x001e220000000a00 */
[----:B------:R-:W-:Y:S01]  /*1fb0*/  IMAD R7, R3, 0x100, R4 ;  /* 0x0000010003077824 */ /* 0x000fe200078e0204 */
[----:B------:R-:W-:Y:S01]  /*1fc0*/  MOV R12, R9 ;  /* 0x00000009000c7202 */ /* 0x000fe20000000f00 */
[----:B------:R-:W-:Y:S02]  /*1fd0*/  IMAD.MOV.U32 R13, RZ, RZ, RZ ;  /* 0x000000ffff0d7224 */ /* 0x000fe400078e00ff */
[----:B------:R-:W-:-:S04]  /*1fe0*/  VIADD R7, R7, 0x100 ;  /* 0x0000010007077836 */ /* 0x000fc80000000000 */
[----:B0-----:R-:W-:-:S05]  /*1ff0*/  IMAD.WIDE.U32 R10, R7, 0x8, R10 ;  /* 0x00000008070a7825 */ /* 0x001fca00078e000a */
[----:B------:R1:W-:Y:S02]  /*2000*/  REDG.E.ADD.64.STRONG.GPU desc[UR20][R10.64], R12 ;  /* 0x0000000c0a00798e */ /* 0x0003e4000c12e514 */
.L_x_176:
[----:B------:R-:W-:Y:S05]  /*2010*/  BSYNC.RECONVERGENT B1 ;  /* 0x0000000000017941 */ /* 0x000fea0003800200 */
.L_x_175:
[----:B------:R-:W-:Y:S04]  /*2020*/  BSSY.RECONVERGENT B1, `(.L_x_177) ;  /* 0x0000008000017945 */ /* 0x000fe80003800200 */
[----:B------:R-:W-:Y:S05]  /*2030*/  @!P2 BRA `(.L_x_178) ;  /* 0x000000000018a947 */ /* 0x000fea0003800000 */
[----:B01----:R-:W0:Y:S01]  /*2040*/  LDC.64 R10, c[0x0][0x380] ;  /* 0x0000e000ff0a7b82 */ /* 0x003e220000000a00 */
[----:B------:R-:W-:-:S04]  /*2050*/  IMAD R7, R3, 0x100, R4 ;  /* 0x0000010003077824 */ /* 0x000fc800078e0204 */
[----:B------:R-:W-:-:S04]  /*2060*/  VIADD R7, R7, 0x200 ;  /* 0x0000020007077836 */ /* 0x000fc80000000000 */
[----:B0-----:R-:W-:-:S04]  /*2070*/  IMAD.WIDE.U32 R10, R7, 0x8, R10 ;  /* 0x00000008070a7825 */ /* 0x001fc800078e000a */
[----:B------:R-:W-:-:S05]  /*2080*/  IMAD.MOV.U32 R7, RZ, RZ, RZ ;  /* 0x000000ffff077224 */ /* 0x000fca00078e00ff */
[----:B------:R4:W-:Y:S02]  /*2090*/  REDG.E.ADD.64.STRONG.GPU desc[UR20][R10.64], R6 ;  /* 0x000000060a00798e */ /* 0x0009e4000c12e514 */
.L_x_178:
[----:B------:R-:W-:Y:S05]  /*20a0*/  BSYNC.RECONVERGENT B1 ;  /* 0x0000000000017941 */ /* 0x000fea0003800200 */
.L_x_177:
[----:B------:R-:W-:Y:S04]  /*20b0*/  BSSY.RECONVERGENT B1, `(.L_x_179) ;  /* 0x0000009000017945 */ /* 0x000fe80003800200 */
[----:B------:R-:W-:Y:S05]  /*20c0*/  @!P3 BRA `(.L_x_180) ;  /* 0x00000000001cb947 */ /* 0x000fea0003800000 */
[----:B----4-:R-:W4:Y:S01]  /*20d0*/  LDC.64 R6, c[0x0][0x380] ;  /* 0x0000e000ff067b82 */ /* 0x010f220000000a00 */
[----:B------:R-:W-:Y:S01]  /*20e0*/  IMAD R9, R3, 0x100, R4 ;  /* 0x0000010003097824 */ /* 0x000fe200078e0204 */
[----:B01----:R-:W-:Y:S01]  /*20f0*/  MOV R10, R2 ;  /* 0x00000002000a7202 */ /* 0x003fe20000000f00 */
[----:B------:R-:W-:Y:S02]  /*2100*/  IMAD.MOV.U32 R11, RZ, RZ, RZ ;  /* 0x000000ffff0b7224 */ /* 0x000fe400078e00ff */
[----:B------:R-:W-:-:S04]  /*2110*/  VIADD R9, R9, 0x300 ;  /* 0x0000030009097836 */ /* 0x000fc80000000000 */
[----:B----4-:R-:W-:-:S05]  /*2120*/  IMAD.WIDE.U32 R6, R9, 0x8, R6 ;  /* 0x0000000809067825 */ /* 0x010fca00078e0006 */
[----:B------:R0:W-:Y:S02]  /*2130*/  REDG.E.ADD.64.STRONG.GPU desc[UR20][R6.64], R10 ;  /* 0x0000000a0600798e */ /* 0x0001e4000c12e514 */
.L_x_180:
[----:B------:R-:W-:Y:S05]  /*2140*/  BSYNC.RECONVERGENT B1 ;  /* 0x0000000000017941 */ /* 0x000fea0003800200 */
.L_x_179:
[----:B------:R-:W-:-:S07]  /*2150*/  VIADD R3, R3, 0x4 ;  /* 0x0000000403037836 */ /* 0x000fce0000000000 */
.L_x_172:
[----:B------:R-:W-:Y:S01]  /*2160*/  UISETP.NE.AND UP0, UPT, UR25, URZ, UPT ;  /* 0x000000ff1900728c */ /* 0x000fe2000bf05270 */
[----:B------:R-:W-:Y:S08]  /*2170*/  BSSY.RECONVERGENT B1, `(.L_x_171) ;  /* 0x0000029000017945 */ /* 0x000ff00003800200 */
[----:B------:R-:W-:Y:S05]  /*2180*/  BRA.U !UP0, `(.L_x_181) ;  /* 0x00000001089c7547 */ /* 0x000fea000b800000 */
[----:B------:R-:W-:-:S13]  /*2190*/  ISETP.NE.AND P0, PT, R5, RZ, PT ;  /* 0x000000ff0500720c */ /* 0x000fda0003f05270 */
[----:B------:R-:W-:Y:S05]  /*21a0*/  @!P0 BRA `(.L_x_182) ;  /* 0x0000000000648947 */ /* 0x000fea0003800000 */
[----:B0---4-:R-:W-:Y:S01]  /*21b0*/  IMAD R6, R3, 0x400, R0 ;  /* 0x0000040003067824 */ /* 0x011fe200078e0200 */
[----:B------:R-:W-:Y:S04]  /*21c0*/  BSSY.RECONVERGENT B2, `(.L_x_183) ;  /* 0x000000c000027945 */ /* 0x000fe80003800200 */
[----:B------:R-:W0:Y:S04]  /*21d0*/  LDS R2, [R6] ;  /* 0x0000000006027984 */ /* 0x000e280000000800 */
[----:B------:R-:W4:Y:S01]  /*21e0*/  LDS R9, [R6+0x400] ;  /* 0x0004000006097984 */ /* 0x000f220000000800 */
[----:B0-----:R-:W-:-:S02]  /*21f0*/  ISETP.NE.AND P0, PT, R2, RZ, PT ;  /* 0x000000ff0200720c */ /* 0x001fc40003f05270 */
[----:B----4-:R-:W-:-:S11]  /*2200*/  ISETP.NE.AND P1, PT, R9, RZ, PT ;  /* 0x000000ff0900720c */ /* 0x010fd60003f25270 */
[----:B------:R-:W-:Y:S05]  /*2210*/  @!P0 BRA `(.L_x_184) ;  /* 0x0000000000188947 */ /* 0x000fea0003800000 */
[----:B------:R-:W0:Y:S01]  /*2220*/  LDC.64 R6, c[0x0][0x380] ;  /* 0x0000e000ff067b82 */ /* 0x000e220000000a00 */
[----:B-1----:R-:W-:-:S04]  /*2230*/  IMAD R11, R3, 0x100, R4 ;  /* 0x00000100030b7824 */ /* 0x002fc800078e0204 */
[----:B0-----:R-:W-:-:S04]  /*2240*/  IMAD.WIDE.U32 R10, R11, 0x8, R6 ;  /* 0x000000080b0a7825 */ /* 0x001fc800078e0006 */
[----:B------:R-:W-:Y:S02]  /*2250*/  IMAD.MOV.U32 R6, RZ, RZ, R2 ;  /* 0x000000ffff067224 */ /* 0x000fe400078e0002 */
[----:B------:R-:W-:-:S05]  /*2260*/  IMAD.MOV.U32 R7, RZ, RZ, RZ ;  /* 0x000000ffff077224 */ /* 0x000fca00078e00ff */
[----:B------:R0:W-:Y:S02]  /*2270*/  REDG.E.ADD.64.STRONG.GPU desc[UR20][R10.64], R6 ;  /* 0x000000060a00798e */ /* 0x0001e4000c12e514 */
.L_x_184:
[----:B------:R-:W-:Y:S05]  /*2280*/  BSYNC.RECONVERGENT B2 ;  /* 0x0000000000027941 */ /* 0x000fea0003800200 */
.L_x_183:
[----:B------:R-:W-:Y:S04]  /*2290*/  BSSY.RECONVERGENT B2, `(.L_x_185) ;  /* 0x0000009000027945 */ /* 0x000fe80003800200 */
[----:B------:R-:W-:Y:S05]  /*22a0*/  @!P1 BRA `(.L_x_186) ;  /* 0x00000000001c9947 */ /* 0x000fea0003800000 */
[----:B0-----:R-:W0:Y:S01]  /*22b0*/  LDC.64 R6, c[0x0][0x380] ;  /* 0x0000e000ff067b82 */ /* 0x001e220000000a00 */
[----:B------:R-:W-:-:S05]  /*22c0*/  LEA R2, R3, R4, 0x8 ;  /* 0x0000000403027211 */ /* 0x000fca00078e40ff */
[----:B-1----:R-:W-:-:S04]  /*22d0*/  VIADD R11, R2, 0x100 ;  /* 0x00000100020b7836 */ /* 0x002fc80000000000 */
[----:B0-----:R-:W-:-:S04]  /*22e0*/  IMAD.WIDE.U32 R10, R11, 0x8, R6 ;  /* 0x000000080b0a7825 */ /* 0x001fc800078e0006 */
[----:B------:R-:W-:Y:S02]  /*22f0*/  IMAD.MOV.U32 R6, RZ, RZ, R9 ;  /* 0x000000ffff067224 */ /* 0x000fe400078e0009 */
[----:B------:R-:W-:-:S05]  /*2300*/  IMAD.MOV.U32 R7, RZ, RZ, RZ ;  /* 0x000000ffff077224 */ /* 0x000fca00078e00ff */
[----:B------:R4:W-:Y:S02]  /*2310*/  REDG.E.ADD.64.STRONG.GPU desc[UR20][R10.64], R6 ;  /* 0x000000060a00798e */ /* 0x0009e4000c12e514 */
.L_x_186:
[----:B------:R-:W-:Y:S05]  /*2320*/  BSYNC.RECONVERGENT B2 ;  /* 0x0000000000027941 */ /* 0x000fea0003800200 */
.L_x_185:
[----:B------:R-:W-:-:S07]  /*2330*/  VIADD R3, R3, 0x2 ;  /* 0x0000000203037836 */ /* 0x000fce0000000000 */
.L_x_182:
[----:B------:R-:W-:-:S09]  /*2340*/  UISETP.NE.AND UP0, UPT, UR9, URZ, UPT ;  /* 0x000000ff0900728c */ /* 0x000fd2000bf05270 */
[----:B------:R-:W-:Y:S05]  /*2350*/  BRA.U !UP0, `(.L_x_181) ;  /* 0x0000000108287547 */ /* 0x000fea000b800000 */
[----:B------:R-:W-:-:S05]  /*2360*/  IMAD R2, R3, 0x400, R0 ;  /* 0x0000040003027824 */ /* 0x000fca00078e0200 */
[----:B------:R-:W5:Y:S02]  /*2370*/  LDS R9, [R2] ;  /* 0x0000000002097984 */ /* 0x000f640000000800 */
[----:B-----5:R-:W-:-:S13]  /*2380*/  ISETP.NE.AND P0, PT, R9, RZ, PT ;  /* 0x000000ff0900720c */ /* 0x020fda0003f05270 */
[----:B------:R-:W-:Y:S05]  /*2390*/  @!P0 BRA `(.L_x_181) ;  /* 0x0000000000188947 */ /* 0x000fea0003800000 */
[----:B0---4-:R-:W0:Y:S01]  /*23a0*/  LDC.64 R6, c[0x0][0x380] ;  /* 0x0000e000ff067b82 */ /* 0x011e220000000a00 */
[----:B------:R-:W-:-:S04]  /*23b0*/  IMAD R3, R3, 0x100, R4 ;  /* 0x0000010003037824 */ /* 0x000fc800078e0204 */
[----:B0-----:R-:W-:Y:S01]  /*23c0*/  IMAD.WIDE.U32 R2, R3, 0x8, R6 ;  /* 0x0000000803027825 */ /* 0x001fe200078e0006 */
[----:B------:R-:W-:-:S03]  /*23d0*/  MOV R6, R9 ;  /* 0x0000000900067202 */ /* 0x000fc60000000f00 */
[----:B------:R-:W-:-:S05]  /*23e0*/  IMAD.MOV.U32 R7, RZ, RZ, RZ ;  /* 0x000000ffff077224 */ /* 0x000fca00078e00ff */
[----:B------:R0:W-:Y:S02]  /*23f0*/  REDG.E.ADD.64.STRONG.GPU desc[UR20][R2.64], R6 ;  /* 0x000000060200798e */ /* 0x0001e4000c12e514 */
.L_x_181:
[----:B------:R-:W-:Y:S05]  /*2400*/  BSYNC.RECONVERGENT B1 ;  /* 0x0000000000017941 */ /* 0x000fea0003800200 */
.L_x_171:
[----:B------:R-:W-:-:S13]  /*2410*/  ISETP.GT.U32.AND P0, PT, R4, 0x7f, PT ;  /* 0x0000007f0400780c */ /* 0x000fda0003f04070 */
[----:B------:R-:W-:Y:S05]  /*2420*/  @P0 BRA `(.L_x_152) ;  /* 0x0000000800900947 */ /* 0x000fea0003800000 */
[----:B------:R-:W-:Y:S01]  /*2430*/  UISETP.GE.U32.AND UP0, UPT, UR22, 0x7, UPT ;  /* 0x000000071600788c */ /* 0x000fe2000bf06070 */
[----:B0-----:R-:W-:-:S08]  /*2440*/  IMAD.MOV.U32 R3, RZ, RZ, RZ ;  /* 0x000000ffff037224 */ /* 0x001fd000078e00ff */
[----:B------:R-:W-:Y:S05]  /*2450*/  BRA.U !UP0, `(.L_x_187) ;  /* 0x0000000508147547 */ /* 0x000fea000b800000 */
[----:B------:R-:W0:Y:S01]  /*2460*/  LDC.64 R2, c[0x0][0x380] ;  /* 0x0000e000ff027b82 */ /* 0x000e220000000a00 */
[----:B------:R-:W-:-:S07]  /*2470*/  IMAD.MOV.U32 R9, RZ, RZ, RZ ;  /* 0x000000ffff097224 */ /* 0x000fce00078e00ff */
.L_x_204:
[C---:B01--4-:R-:W-:Y:S01]  /*2480*/  IMAD R11, R9.reuse, 0x400, R0 ;  /* 0x00000400090b7824 */ /* 0x053fe200078e0200 */
[----:B------:R-:W-:Y:S01]  /*2490*/  BSSY.RECONVERGENT B1, `(.L_x_188) ;  /* 0x0000011000017945 */ /* 0x000fe20003800200 */
[C---:B--23--:R-:W-:Y:S02]  /*24a0*/  IMAD R7, R9.reuse, 0x100, R4 ;  /* 0x0000010009077824 */ /* 0x04cfe400078e0204 */
[----:B------:R-:W-:Y:S01]  /*24b0*/  VIADD R9, R9, 0x8 ;  /* 0x0000000809097836 */ /* 0x000fe20000000000 */
[----:B---3--:R-:W1:Y:S01]  /*24c0*/  LDS R14, [R11+0x200] ;  /* 0x000200000b0e7984 */ /* 0x008e620000000800 */
[----:B0-----:R-:W-:-:S03]  /*24d0*/  IMAD.WIDE.U32 R6, R7, 0x8, R2 ;  /* 0x0000000807067825 */ /* 0x001fc600078e0002 */
[----:B------:R-:W0:Y:S04]  /*24e0*/  LDS R13, [R11+0x600] ;  /* 0x000600000b0d7984 */ /* 0x000e280000000800 */
[----:B--2---:R2:W3:Y:S04]  /*24f0*/  LDS R17, [R11+0xa00] ;  /* 0x000a00000b117984 */ /* 0x0044e80000000800 */
[----:B------:R2:W4:Y:S04]  /*2500*/  LDS R18, [R11+0xe00] ;  /* 0x000e00000b127984 */ /* 0x0005280000000800 */
[----:B------:R2:W2:Y:S04]  /*2510*/  LDS R19, [R11+0x1200] ;  /* 0x001200000b137984 */ /* 0x0004a80000000800 */
[----:B------:R0:W2:Y:S04]  /*2520*/  LDS R16, [R11+0x1600] ;  /* 0x001600000b107984 */ /* 0x0000a80000000800 */
[----:B------:R0:W2:Y:S04]  /*2530*/  LDS R12, [R11+0x1a00] ;  /* 0x001a00000b0c7984 */ /* 0x0000a80000000800 */
[----:B------:R0:W2:Y:S01]  /*2540*/  LDS R10, [R11+0x1e00] ;  /* 0x001e00000b0a7984 */ /* 0x0000a20000000800 */
[----:B-1----:R-:W-:-:S02]  /*2550*/  ISETP.NE.AND P0, PT, R14, RZ, PT ;  /* 0x000000ff0e00720c */ /* 0x002fc40003f05270 */
[----:B0-----:R-:W-:-:S11]  /*2560*/  ISETP.NE.AND P1, PT, R13, RZ, PT ;  /* 0x000000ff0d00720c */ /* 0x001fd60003f25270 */
[----:B---34-:R-:W-:Y:S05]  /*2570*/  @!P0 BRA `(.L_x_189) ;  /* 0x0000000000088947 */ /* 0x018fea0003800000 */
[----:B------:R-:W-:-:S05]  /*2580*/  HFMA2 R15, -RZ, RZ, 0, 0 ;  /* 0x00000000ff0f7431 */ /* 0x000fca00000001ff */
[----:B------:R0:W-:Y:S02]  /*2590*/  REDG.E.ADD.64.STRONG.GPU desc[UR20][R6.64+0x400], R14 ;  /* 0x0004000e0600798e */ /* 0x0001e4000c12e514 */
.L_x_189:
[----:B------:R-:W-:Y:S05]  /*25a0*/  BSYNC.RECONVERGENT B1 ;  /* 0x0000000000017941 */ /* 0x000fea0003800200 */
.L_x_188:
[----:B------:R-:W-:Y:S04]  /*25b0*/  BSSY.RECONVERGENT B1, `(.L_x_190) ;  /* 0x0000005000017945 */ /* 0x000fe80003800200 */
[----:B------:R-:W-:Y:S05]  /*25c0*/  @!P1 BRA `(.L_x_191) ;  /* 0x00000000000c9947 */ /* 0x000fea0003800000 */
[----:B0-----:R-:W-:Y:S02]  /*25d0*/  IMAD.MOV.U32 R14, RZ, RZ, R13 ;  /* 0x000000ffff0e7224 */ /* 0x001fe400078e000d */
[----:B------:R-:W-:-:S05]  /*25e0*/  IMAD.MOV.U32 R15, RZ, RZ, RZ ;  /* 0x000000ffff0f7224 */ /* 0x000fca00078e00ff */
[----:B------:R1:W-:Y:S02]  /*25f0*/  REDG.E.ADD.64.STRONG.GPU desc[UR20][R6.64+0xc00], R14 ;  /* 0x000c000e0600798e */ /* 0x0003e4000c12e514 */
.L_x_191:
[----:B------:R-:W-:Y:S05]  /*2600*/  BSYNC.RECONVERGENT B1 ;  /* 0x0000000000017941 */ /* 0x000fea0003800200 */
.L_x_190:
[----:B------:R-:W-:Y:S01]  /*2610*/  ISETP.NE.AND P6, PT, R17, RZ, PT ;  /* 0x000000ff1100720c */ /* 0x000fe20003fc5270 */
[----:B------:R-:W-:Y:S01]  /*2620*/  BSSY.RECONVERGENT B1, `(.L_x_192) ;  /* 0x000000b000017945 */ /* 0x000fe20003800200 */
[----:B------:R-:W-:Y:S02]  /*2630*/  ISETP.NE.AND P0, PT, R9, UR27, PT ;  /* 0x0000001b09007c0c */ /* 0x000fe4000bf05270 */
[----:B------:R-:W-:Y:S02]  /*2640*/  ISETP.NE.AND P1, PT, R18, RZ, PT ;  /* 0x000000ff1200720c */ /* 0x000fe40003f25270 */
[----:B--2---:R-:W-:Y:S02]  /*2650*/  ISETP.NE.AND P2, PT, R19, RZ, PT ;  /* 0x000000ff1300720c */ /* 0x004fe40003f45270 */
[----:B------:R-:W-:Y:S02]  /*2660*/  ISETP.NE.AND P3, PT, R16, RZ, PT ;  /* 0x000000ff1000720c */ /* 0x000fe40003f65270 */
[----:B------:R-:W-:-:S02]  /*2670*/  ISETP.NE.AND P4, PT, R12, RZ, PT ;  /* 0x000000ff0c00720c */ /* 0x000fc40003f85270 */
[----:B------:R-:W-:Y:S01]  /*2680*/  ISETP.NE.AND P5, PT, R10, RZ, PT ;  /* 0x000000ff0a00720c */ /* 0x000fe20003fa5270 */
[----:B------:R-:W-:-:S12]  /*2690*/  @!P6 BRA `(.L_x_193) ;  /* 0x00000000000ce947 */ /* 0x000fd80003800000 */
[----:B01----:R-:W-:Y:S02]  /*26a0*/  IMAD.MOV.U32 R14, RZ, RZ, R17 ;  /* 0x000000ffff0e7224 */ /* 0x003fe400078e0011 */
[----:B------:R-:W-:-:S05]  /*26b0*/  IMAD.MOV.U32 R15, RZ, RZ, RZ ;  /* 0x000000ffff0f7224 */ /* 0x000fca00078e00ff */
[----:B------:R2:W-:Y:S02]  /*26c0*/  REDG.E.ADD.64.STRONG.GPU desc[UR20][R6.64+0x1400], R14 ;  /* 0x0014000e0600798e */ /* 0x0005e4000c12e514 */
.L_x_193:
[----:B------:R-:W-:Y:S05]  /*26d0*/  BSYNC.RECONVERGENT B1 ;  /* 0x0000000000017941 */ /* 0x000fea0003800200 */
.L_x_192:
[----:B------:R-:W-:Y:S04]  /*26e0*/  BSSY.RECONVERGENT B1, `(.L_x_194) ;  /* 0x0000005000017945 */ /* 0x000fe80003800200 */
[----:B------:R-:W-:Y:S05]  /*26f0*/  @!P1 BRA `(.L_x_195) ;  /* 0x00000000000c9947 */ /* 0x000fea0003800000 */
[----:B012---:R-:W-:Y:S02]  /*2700*/  IMAD.MOV.U32 R14, RZ, RZ, R18 ;  /* 0x000000ffff0e7224 */ /* 0x007fe400078e0012 */
[----:B------:R-:W-:-:S05]  /*2710*/  IMAD.MOV.U32 R15, RZ, RZ, RZ ;  /* 0x000000ffff0f7224 */ /* 0x000fca00078e00ff */
[----:B------:R3:W-:Y:S02]  /*2720*/  REDG.E.ADD.64.STRONG.GPU desc[UR20][R6.64+0x1c00], R14 ;  /* 0x001c000e0600798e */ /* 0x0007e4000c12e514 */
.L_x_195:
[----:B------:R-:W-:Y:S05]  /*2730*/  BSYNC.RECONVERGENT B1 ;  /* 0x0000000000017941 */ /* 0x000fea0003800200 */
.L_x_194:
[----:B------:R-:W-:Y:S04]  /*2740*/  BSSY.RECONVERGENT B1, `(.L_x_196) ;  /* 0x0000005000017945 */ /* 0x000fe80003800200 */
[----:B------:R-:W-:Y:S05]  /*2750*/  @!P2 BRA `(.L_x_197) ;  /* 0x00000000000ca947 */ /* 0x000fea0003800000 */
[----:B0123--:R-:W-:Y:S01]  /*2760*/  MOV R14, R19 ;  /* 0x00000013000e7202 */ /* 0x00ffe20000000f00 */
[----:B------:R-:W-:-:S05]  /*2770*/  IMAD.MOV.U32 R15, RZ, RZ, RZ ;  /* 0x000000ffff0f7224 */ /* 0x000fca00078e00ff */
[----:B------:R4:W-:Y:S02]  /*2780*/  REDG.E.ADD.64.STRONG.GPU desc[UR20][R6.64+0x2400], R14 ;  /* 0x0024000e0600798e */ /* 0x0009e4000c12e514 */
.L_x_197:
[----:B------:R-:W-:Y:S05]  /*2790*/  BSYNC.RECONVERGENT B1 ;  /* 0x0000000000017941 */ /* 0x000fea0003800200 */
.L_x_196:
[----:B------:R-:W-:Y:S04]  /*27a0*/  BSSY.RECONVERGENT B1, `(.L_x_198) ;  /* 0x0000004000017945 */ /* 0x000fe80003800200 */
[----:B------:R-:W-:Y:S05]  /*27b0*/  @!P3 BRA `(.L_x_199) ;  /* 0x000000000008b947 */ /* 0x000fea0003800000 */
[----:B------:R-:W-:-:S05]  /*27c0*/  IMAD.MOV.U32 R17, RZ, RZ, RZ ;  /* 0x000000ffff117224 */ /* 0x000fca00078e00ff */
[----:B------:R0:W-:Y:S02]  /*27d0*/  REDG.E.ADD.64.STRONG.GPU desc[UR20][R6.64+0x2c00], R16 ;  /* 0x002c00100600798e */ /* 0x0001e4000c12e514 */
.L_x_199:
[----:B------:R-:W-:Y:S05]  /*27e0*/  BSYNC.RECONVERGENT B1 ;  /* 0x0000000000017941 */ /* 0x000fea0003800200 */
.L_x_198:
[----:B------:R-:W-:Y:S04]  /*27f0*/  BSSY.RECONVERGENT B1, `(.L_x_200) ;  /* 0x0000004000017945 */ /* 0x000fe80003800200 */
[----:B------:R-:W-:Y:S05]  /*2800*/  @!P4 BRA `(.L_x_201) ;  /* 0x000000000008c947 */ /* 0x000fea0003800000 */
[----:B------:R-:W-:-:S05]  /*2810*/  IMAD.MOV.U32 R13, RZ, RZ, RZ ;  /* 0x000000ffff0d7224 */ /* 0x000fca00078e00ff */
[----:B------:R0:W-:Y:S02]  /*2820*/  REDG.E.ADD.64.STRONG.GPU desc[UR20][R6.64+0x3400], R12 ;  /* 0x0034000c0600798e */ /* 0x0001e4000c12e514 */
.L_x_201:
[----:B------:R-:W-:Y:S05]  /*2830*/  BSYNC.RECONVERGENT B1 ;  /* 0x0000000000017941 */ /* 0x000fea0003800200 */
.L_x_200:
[----:B------:R-:W-:Y:S04]  /*2840*/  BSSY.RECONVERGENT B1, `(.L_x_202) ;  /* 0x0000004000017945 */ /* 0x000fe80003800200 */
[----:B------:R-:W-:Y:S05]  /*2850*/  @!P5 BRA `(.L_x_203) ;  /* 0x000000000008d947 */ /* 0x000fea0003800000 */
[----:B------:R-:W-:-:S05]  /*2860*/  IMAD.MOV.U32 R11, RZ, RZ, RZ ;  /* 0x000000ffff0b7224 */ /* 0x000fca00078e00ff */
[----:B------:R0:W-:Y:S02]  /*2870*/  REDG.E.ADD.64.STRONG.GPU desc[UR20][R6.64+0x3c00], R10 ;  /* 0x003c000a0600798e */ /* 0x0001e4000c12e514 */
.L_x_203:
[----:B------:R-:W-:Y:S05]  /*2880*/  BSYNC.RECONVERGENT B1 ;  /* 0x0000000000017941 */ /* 0x000fea0003800200 */
.L_x_202:
[----:B------:R-:W-:Y:S05]  /*2890*/  @P0 BRA `(.L_x_204) ;  /* 0xfffffff800f80947 */ /* 0x000fea000383ffff */
[----:B------:R-:W-:-:S07]  /*28a0*/  IMAD.U32 R3, RZ, RZ, UR27 ;  /* 0x0000001bff037e24 */ /* 0x000fce000f8e00ff */
.L_x_187:
[----:B------:R-:W-:-:S09]  /*28b0*/  UISETP.NE.AND UP0, UPT, UR24, URZ, UPT ;  /* 0x000000ff1800728c */ /* 0x000fd2000bf05270 */
[----:B------:R-:W-:Y:S05]  /*28c0*/  BRA.U !UP0, `(.L_x_152) ;  /* 0x0000000508687547 */ /* 0x000fea000b800000 */
[----:B------:R-:W-:-:S13]  /*28d0*/  ISETP.GE.U32.AND P0, PT, R8, 0x3, PT ;  /* 0x000000030800780c */ /* 0x000fda0003f06070 */
[----:B------:R-:W-:Y:S05]  /*28e0*/  @!P0 BRA `(.L_x_205) ;  /* 0x0000000000bc8947 */ /* 0x000fea0003800000 */
[----:B01234-:R-:W-:Y:S01]  /*28f0*/  IMAD R7, R3, 0x400, R0 ;  /* 0x0000040003077824 */ /* 0x01ffe200078e0200 */
[----:B------:R-:W-:Y:S04]  /*2900*/  BSSY.RECONVERGENT B1, `(.L_x_206) ;  /* 0x000000f000017945 */ /* 0x000fe80003800200 */
[----:B------:R-:W0:Y:S04]  /*2910*/  LDS R10, [R7+0x200] ;  /* 0x00020000070a7984 */ /* 0x000e280000000800 */
[----:B------:R-:W1:Y:S04]  /*2920*/  LDS R12, [R7+0x600] ;  /* 0x00060000070c7984 */ /* 0x000e680000000800 */
[----:B------:R-:W2:Y:S04]  /*2930*/  LDS R6, [R7+0xa00] ;  /* 0x000a000007067984 */ /* 0x000ea80000000800 */
[----:B------:R-:W3:Y:S01]  /*2940*/  LDS R2, [R7+0xe00] ;  /* 0x000e000007027984 */ /* 0x000ee20000000800 */
[----:B0-----:R-:W-:-:S02]  /*2950*/  ISETP.NE.AND P0, PT, R10, RZ, PT ;  /* 0x000000ff0a00720c */ /* 0x001fc40003f05270 */
[----:B-1----:R-:W-:Y:S02]  /*2960*/  ISETP.NE.AND P1, PT, R12, RZ, PT ;  /* 0x000000ff0c00720c */ /* 0x002fe40003f25270 */
[----:B--2---:R-:W-:Y:S02]  /*2970*/  ISETP.NE.AND P2, PT, R6, RZ, PT ;  /* 0x000000ff0600720c */ /* 0x004fe40003f45270 */
[----:B---3--:R-:W-:-:S07]  /*2980*/  ISETP.NE.AND P3, PT, R2, RZ, PT ;  /* 0x000000ff0200720c */ /* 0x008fce0003f65270 */
[----:B------:R-:W-:Y:S06]  /*2990*/  @!P0 BRA `(.L_x_207) ;  /* 0x0000000000148947 */ /* 0x000fec0003800000 */
[----:B------:R-:W0:Y:S01]  /*29a0*/  LDC.64 R8, c[0x0][0x380] ;  /* 0x0000e000ff087b82 */ /* 0x000e220000000a00 */
[----:B------:R-:W-:Y:S01]  /*29b0*/  LEA R7, R3, R4, 0x8 ;  /* 0x0000000403077211 */ /* 0x000fe200078e40ff */
[----:B------:R-:W-:-:S04]  /*29c0*/  IMAD.MOV.U32 R11, RZ, RZ, RZ ;  /* 0x000000ffff0b7224 */ /* 0x000fc800078e00ff */
[----:B0-----:R-:W-:-:S05]  /*29d0*/  IMAD.WIDE.U32 R8, R7, 0x8, R8 ;  /* 0x0000000807087825 */ /* 0x001fca00078e0008 */
[----:B------:R0:W-:Y:S02]  /*29e0*/  REDG.E.ADD.64.STRONG.GPU desc[UR20][R8.64+0x400], R10 ;  /* 0x0004000a0800798e */ /* 0x0001e4000c12e514 */
.L_x_207:
[----:B------:R-:W-:Y:S05]  /*29f0*/  BSYNC.RECONVERGENT B1 ;  /* 0x0000000000017941 */ /* 0x000fea0003800200 */
.L_x_206:
[----:B------:R-:W-:Y:S04]  /*2a00*/  BSSY.RECONVERGENT B1, `(.L_x_208) ;  /* 0x0000009000017945 */ /* 0x000fe80003800200 */
[----:B------:R-:W-:Y:S05]  /*2a10*/  @!P1 BRA `(.L_x_209) ;  /* 0x00000000001c9947 */ /* 0x000fea0003800000 */
[----:B0-----:R-:W0:Y:S01]  /*2a20*/  LDC.64 R8, c[0x0][0x380] ;  /* 0x0000e000ff087b82 */ /* 0x001e220000000a00 */
[----:B------:R-:W-:Y:S02]  /*2a30*/  IMAD R7, R3, 0x100, R4 ;  /* 0x0000010003077824 */ /* 0x000fe400078e0204 */
[----:B------:R-:W-:Y:S02]  /*2a40*/  IMAD.MOV.U32 R10, RZ, RZ, R12 ;  /* 0x000000ffff0a7224 */ /* 0x000fe400078e000c */
[----:B------:R-:W-:Y:S02]  /*2a50*/  VIADD R7, R7, 0x100 ;  /* 0x0000010007077836 */ /* 0x000fe40000000000 */
[----:B------:R-:W-:Y:S02]  /*2a60*/  IMAD.MOV.U32 R11, RZ, RZ, RZ ;  /* 0x000000ffff0b7224 */ /* 0x000fe400078e00ff */
[----:B0-----:R-:W-:-:S05]  /*2a70*/  IMAD.WIDE.U32 R8, R7, 0x8, R8 ;  /* 0x0000000807087825 */ /* 0x001fca00078e0008 */
[----:B------:R1:W-:Y:S02]  /*2a80*/  REDG.E.ADD.64.STRONG.GPU desc[UR20][R8.64+0x400], R10 ;  /* 0x0004000a0800798e */ /* 0x0003e4000c12e514 */
.L_x_209:
[----:B------:R-:W-:Y:S05]  /*2a90*/  BSYNC.RECONVERGENT B1 ;  /* 0x0000000000017941 */ /* 0x000fea0003800200 */
.L_x_208:
[----:B------:R-:W-:Y:S04]  /*2aa0*/  BSSY.RECONVERGENT B1, `(.L_x_210) ;  /* 0x0000008000017945 */ /* 0x000fe80003800200 */
[----:B------:R-:W-:Y:S05]  /*2ab0*/  @!P2 BRA `(.L_x_211) ;  /* 0x000000000018a947 */ /* 0x000fea0003800000 */
[----:B01----:R-:W0:Y:S01]  /*2ac0*/  LDC.64 R8, c[0x0][0x380] ;  /* 0x0000e000ff087b82 */ /* 0x003e220000000a00 */
[----:B------:R-:W-:-:S05]  /*2ad0*/  IMAD R7, R3, 0x100, R4 ;  /* 0x0000010003077824 */ /* 0x000fca00078e0204 */
[----:B------:R-:W-:-:S05]  /*2ae0*/  IADD3 R7, PT, PT, R7, 0x200, RZ ;  /* 0x0000020007077810 */ /* 0x000fca0007ffe0ff */
[----:B0-----:R-:W-:-:S04]  /*2af0*/  IMAD.WIDE.U32 R8, R7, 0x8, R8 ;  /* 0x0000000807087825 */ /* 0x001fc800078e0008 */
[----:B------:R-:W-:-:S05]  /*2b00*/  IMAD.MOV.U32 R7, RZ, RZ, RZ ;  /* 0x000000ffff077224 */ /* 0x000fca00078e00ff */
[----:B------:R2:W-:Y:S02]  /*2b10*/  REDG.E.ADD.64.STRONG.GPU desc[UR20][R8.64+0x400], R6 ;  /* 0x000400060800798e */ /* 0x0005e4000c12e514 */
.L_x_211:
[----:B------:R-:W-:Y:S05]  /*2b20*/  BSYNC.RECONVERGENT B1 ;  /* 0x0000000000017941 */ /* 0x000fea0003800200 */
.L_x_210:
[----:B------:R-:W-:Y:S04]  /*2b30*/  BSSY.RECONVERGENT B1, `(.L_x_212) ;  /* 0x0000009000017945 */ /* 0x000fe80003800200 */
[----:B------:R-:W-:Y:S05]  /*2b40*/  @!P3 BRA `(.L_x_213) ;  /* 0x00000000001cb947 */ /* 0x000fea0003800000 */
[----:B--2---:R-:W2:Y:S01]  /*2b50*/  LDC.64 R6, c[0x0][0x380] ;  /* 0x0000e000ff067b82 */ /* 0x004ea20000000a00 */
[----:B01----:R-:W-:Y:S02]  /*2b60*/  IMAD R9, R3, 0x100, R4 ;  /* 0x0000010003097824 */ /* 0x003fe400078e0204 */
[----:B------:R-:W-:Y:S02]  /*2b70*/  IMAD.MOV.U32 R8, RZ, RZ, R2 ;  /* 0x000000ffff087224 */ /* 0x000fe400078e0002 */
[----:B------:R-:W-:-:S04]  /*2b80*/  VIADD R9, R9, 0x300 ;  /* 0x0000030009097836 */ /* 0x000fc80000000000 */
[----:B--2---:R-:W-:-:S04]  /*2b90*/  IMAD.WIDE.U32 R6, R9, 0x8, R6 ;  /* 0x0000000809067825 */ /* 0x004fc800078e0006 */
[----:B------:R-:W-:-:S05]  /*2ba0*/  IMAD.MOV.U32 R9, RZ, RZ, RZ ;  /* 0x000000ffff097224 */ /* 0x000fca00078e00ff */
[----:B------:R3:W-:Y:S02]  /*2bb0*/  REDG.E.ADD.64.STRONG.GPU desc[UR20][R6.64+0x400], R8 ;  /* 0x000400080600798e */ /* 0x0007e4000c12e514 */
.L_x_213:
[----:B------:R-:W-:Y:S05]  /*2bc0*/  BSYNC.RECONVERGENT B1 ;  /* 0x0000000000017941 */ /* 0x000fea0003800200 */
.L_x_212:
[----:B------:R-:W-:-:S07]  /*2bd0*/  VIADD R3, R3, 0x4 ;  /* 0x0000000403037836 */ /* 0x000fce0000000000 */
.L_x_205:
[----:B------:R-:W-:-:S09]  /*2be0*/  UISETP.NE.AND UP0, UPT, UR25, URZ, UPT ;  /* 0x000000ff1900728c */ /* 0x000fd2000bf05270 */
[----:B------:R-:W-:Y:S05]  /*2bf0*/  BRA.U !UP0, `(.L_x_152) ;  /* 0x00000001089c7547 */ /* 0x000fea000b800000 */
[----:B------:R-:W-:-:S13]  /*2c00*/  ISETP.NE.AND P0, PT, R5, RZ, PT ;  /* 0x000000ff0500720c */ /* 0x000fda0003f05270 */
[----:B------:R-:W-:Y:S05]  /*2c10*/  @!P0 BRA `(.L_x_214) ;  /* 0x0000000000648947 */ /* 0x000fea0003800000 */
[----:B01234-:R-:W-:Y:S01]  /*2c20*/  LEA R6, R3, R0, 0xa ;  /* 0x0000000003067211 */ /* 0x01ffe200078e50ff */
[----:B------:R-:W-:Y:S04]  /*2c30*/  BSSY.RECONVERGENT B1, `(.L_x_215) ;  /* 0x000000c000017945 */ /* 0x000fe80003800200 */
[----:B------:R-:W0:Y:S04]  /*2c40*/  LDS R2, [R6+0x200] ;  /* 0x0002000006027984 */ /* 0x000e280000000800 */
[----:B------:R-:W1:Y:S01]  /*2c50*/  LDS R5, [R6+0x600] ;  /* 0x0006000006057984 */ /* 0x000e620000000800 */
[----:B0-----:R-:W-:-:S02]  /*2c60*/  ISETP.NE.AND P0, PT, R2, RZ, PT ;  /* 0x000000ff0200720c */ /* 0x001fc40003f05270 */
[----:B-1----:R-:W-:-:S11]  /*2c70*/  ISETP.NE.AND P1, PT, R5, RZ, PT ;  /* 0x000000ff0500720c */ /* 0x002fd60003f25270 */
[----:B------:R-:W-:Y:S05]  /*2c80*/  @!P0 BRA `(.L_x_216) ;  /* 0x0000000000188947 */ /* 0x000fea0003800000 */
[----:B------:R-:W0:Y:S01]  /*2c90*/  LDC.64 R6, c[0x0][0x380] ;  /* 0x0000e000ff067b82 */ /* 0x000e220000000a00 */
[----:B------:R-:W-:-:S04]  /*2ca0*/  IMAD R9, R3, 0x100, R4 ;  /* 0x0000010003097824 */ /* 0x000fc800078e0204 */
[----:B0-----:R-:W-:-:S04]  /*2cb0*/  IMAD.WIDE.U32 R8, R9, 0x8, R6 ;  /* 0x0000000809087825 */ /* 0x001fc800078e0006 */
[----:B------:R-:W-:Y:S02]  /*2cc0*/  IMAD.MOV.U32 R6, RZ, RZ, R2 ;  /* 0x000000ffff067224 */ /* 0x000fe400078e0002 */
[----:B------:R-:W-:-:S05]  /*2cd0*/  IMAD.MOV.U32 R7, RZ, RZ, RZ ;  /* 0x000000ffff077224 */ /* 0x000fca00078e00ff */
[----:B------:R0:W-:Y:S02]  /*2ce0*/  REDG.E.ADD.64.STRONG.GPU desc[UR20][R8.64+0x400], R6 ;  /* 0x000400060800798e */ /* 0x0001e4000c12e514 */
.L_x_216:
[----:B------:R-:W-:Y:S05]  /*2cf0*/  BSYNC.RECONVERGENT B1 ;  /* 0x0000000000017941 */ /* 0x000fea0003800200 */
.L_x_215:
[----:B------:R-:W-:Y:S04]  /*2d00*/  BSSY.RECONVERGENT B1, `(.L_x_217) ;  /* 0x0000009000017945 */ /* 0x000fe80003800200 */
[----:B------:R-:W-:Y:S05]  /*2d10*/  @!P1 BRA `(.L_x_218) ;  /* 0x00000000001c9947 */ /* 0x000fea0003800000 */
[----:B0-----:R-:W0:Y:S01]  /*2d20*/  LDC.64 R6, c[0x0][0x380] ;  /* 0x0000e000ff067b82 */ /* 0x001e220000000a00 */
[----:B------:R-:W-:-:S04]  /*2d30*/  IMAD R2, R3, 0x100, R4 ;  /* 0x0000010003027824 */ /* 0x000fc800078e0204 */
[----:B------:R-:W-:-:S04]  /*2d40*/  VIADD R9, R2, 0x100 ;  /* 0x0000010002097836 */ /* 0x000fc80000000000 */
[----:B0-----:R-:W-:-:S04]  /*2d50*/  IMAD.WIDE.U32 R8, R9, 0x8, R6 ;  /* 0x0000000809087825 */ /* 0x001fc800078e0006 */
[----:B------:R-:W-:Y:S02]  /*2d60*/  HFMA2 R7, -RZ, RZ, 0, 0 ;  /* 0x00000000ff077431 */ /* 0x000fe400000001ff */
[----:B------:R-:W-:-:S05]  /*2d70*/  IMAD.MOV.U32 R6, RZ, RZ, R5 ;  /* 0x000000ffff067224 */ /* 0x000fca00078e0005 */
[----:B------:R1:W-:Y:S02]  /*2d80*/  REDG.E.ADD.64.STRONG.GPU desc[UR20][R8.64+0x400], R6 ;  /* 0x000400060800798e */ /* 0x0003e4000c12e514 */
.L_x_218:
[----:B------:R-:W-:Y:S05]  /*2d90*/  BSYNC.RECONVERGENT B1 ;  /* 0x0000000000017941 */ /* 0x000fea0003800200 */
.L_x_217:
[----:B------:R-:W-:-:S07]  /*2da0*/  VIADD R3, R3, 0x2 ;  /* 0x0000000203037836 */ /* 0x000fce0000000000 */
.L_x_214:
[----:B------:R-:W-:-:S09]  /*2db0*/  UISETP.NE.AND UP0, UPT, UR9, URZ, UPT ;  /* 0x000000ff0900728c */ /* 0x000fd2000bf05270 */
[----:B------:R-:W-:Y:S05]  /*2dc0*/  BRA.U !UP0, `(.L_x_152) ;  /* 0x0000000108287547 */ /* 0x000fea000b800000 */
[----:B------:R-:W-:-:S05]  /*2dd0*/  IMAD R2, R3, 0x400, R0 ;  /* 0x0000040003027824 */ /* 0x000fca00078e0200 */
[----:B------:R-:W5:Y:S02]  /*2de0*/  LDS R5, [R2+0x200] ;  /* 0x0002000002057984 */ /* 0x000f640000000800 */
[----:B-----5:R-:W-:-:S13]  /*2df0*/  ISETP.NE.AND P0, PT, R5, RZ, PT ;  /* 0x000000ff0500720c */ /* 0x020fda0003f05270 */
[----:B------:R-:W-:Y:S05]  /*2e00*/  @!P0 BRA `(.L_x_152) ;  /* 0x0000000000188947 */ /* 0x000fea0003800000 */
[----:B01234-:R-:W0:Y:S01]  /*2e10*/  LDC.64 R6, c[0x0][0x380] ;  /* 0x0000e000ff067b82 */ /* 0x01fe220000000a00 */
[----:B------:R-:W-:-:S04]  /*2e20*/  IMAD R3, R3, 0x100, R4 ;  /* 0x0000010003037824 */ /* 0x000fc800078e0204 */
[----:B0-----:R-:W-:-:S04]  /*2e30*/  IMAD.WIDE.U32 R2, R3, 0x8, R6 ;  /* 0x0000000803027825 */ /* 0x001fc800078e0006 */
[----:B------:R-:W-:Y:S02]  /*2e40*/  IMAD.MOV.U32 R6, RZ, RZ, R5 ;  /* 0x000000ffff067224 */ /* 0x000fe400078e0005 */
[----:B------:R-:W-:-:S05]  /*2e50*/  IMAD.MOV.U32 R7, RZ, RZ, RZ ;  /* 0x000000ffff077224 */ /* 0x000fca00078e00ff */
[----:B------:R0:W-:Y:S02]  /*2e60*/  REDG.E.ADD.64.STRONG.GPU desc[UR20][R2.64+0x400], R6 ;  /* 0x000400060200798e */ /* 0x0001e4000c12e514 */
.L_x_152:
[----:B------:R-:W-:Y:S05]  /*2e70*/  BSYNC.RECONVERGENT B0 ;  /* 0x0000000000007941 */ /* 0x000fea0003800200 */
.L_x_151:
[----:B------:R-:W-:Y:S01]  /*2e80*/  BAR.SYNC.DEFER_BLOCKING 0x0 ;  /* 0x0000000000007b1d */ /* 0x000fe20000010000 */
[----:B------:R-:W-:-:S04]  /*2e90*/  UIADD3 UR6, UP0, UPT, UR6, 0x1, URZ ;  /* 0x0000000106067890 */ /* 0x000fc8000ff1e0ff */
[----:B------:R-:W-:Y:S02]  /*2ea0*/  UIADD3.X UR7, UPT, UPT, URZ, UR7, URZ, UP0, !UPT ;  /* 0x00000007ff077290 */ /* 0x000fe400087fe4ff */
[----:B------:R-:W-:-:S04]  /*2eb0*/  UISETP.NE.U32.AND UP0, UPT, UR6, UR11, UPT ;  /* 0x0000000b0600728c */ /* 0x000fc8000bf05070 */
[----:B------:R-:W-:-:S09]  /*2ec0*/  UISETP.NE.AND.EX UP0, UPT, UR7, UR12, UPT, UP0 ;  /* 0x0000000c0700728c */ /* 0x000fd2000bf05300 */
[----:B------:R-:W-:Y:S05]  /*2ed0*/  BRA.U UP0, `(.L_x_219) ;  /* 0xffffffd100f07547 */ /* 0x000fea000b83ffff */
[----:B------:R-:W-:Y:S05]  /*2ee0*/  EXIT ;  /* 0x000000000000794d */ /* 0x000fea0003800000 */
.L_x_220:
        /* <DEDUP_REMOVED lines=9> */
.L_x_429:


//--------------------- .text._ZN3cub18CUB_300001_SM_10006detail10radix_sort31DeviceRadixSortSingleTileKernelINS1_5radix10policy_hubIiiyE10Policy1000ELNS0_9SortOrderE0EiiyNS1_21identity_decomposer_tEEEvPKT1_PSA_PKT2_PSE_T3_iiT4_ --------------------------
	.section	.text._ZN3cub18CUB_300001_SM_10006detail10radix_sort31DeviceRadixSortSingleTileKernelINS1_5radix10policy_hubIiiyE10Policy1000ELNS0_9SortOrderE0EiiyNS1_21identity_decomposer_tEEEvPKT1_PSA_PKT2_PSE_T3_iiT4_,"ax",@progbits
	.align	128
        .global         _ZN3cub18CUB_300001_SM_10006detail10radix_sort31DeviceRadixSortSingleTileKernelINS1_5radix10policy_hubIiiyE10Policy1000ELNS0_9SortOrderE0EiiyNS1_21identity_decomposer_tEEEvPKT1_PSA_PKT2_PSE_T3_iiT4_
        .type           _ZN3cub18CUB_300001_SM_10006detail10radix_sort31DeviceRadixSortSingleTileKernelINS1_5radix10policy_hubIiiyE10Policy1000ELNS0_9SortOrderE0EiiyNS1_21identity_decomposer_tEEEvPKT1_PSA_PKT2_PSE_T3_iiT4_,@function
        .size           _ZN3cub18CUB_300001_SM_10006detail10radix_sort31DeviceRadixSortSingleTileKernelINS1_5radix10policy_hubIiiyE10Policy1000ELNS0_9SortOrderE0EiiyNS1_21identity_decomposer_tEEEvPKT1_PSA_PKT2_PSE_T3_iiT4_,(.L_x_430 - _ZN3cub18CUB_300001_SM_10006detail10radix_sort31DeviceRadixSortSingleTileKernelINS1_5radix10policy_hubIiiyE10Policy1000ELNS0_9SortOrderE0EiiyNS1_21identity_decomposer_tEEEvPKT1_PSA_PKT2_PSE_T3_iiT4_)
        .other          _ZN3cub18CUB_300001_SM_10006detail10radix_sort31DeviceRadixSortSingleTileKernelINS1_5radix10policy_hubIiiyE10Policy1000ELNS0_9SortOrderE0EiiyNS1_21identity_decomposer_tEEEvPKT1_PSA_PKT2_PSE_T3_iiT4_,@"STO_CUDA_ENTRY STV_DEFAULT"
_ZN3cub18CUB_300001_SM_10006detail10radix_sort31DeviceRadixSortSingleTileKernelINS1_5radix10policy_hubIiiyE10Policy1000ELNS0_9SortOrderE0EiiyNS1_21identity_decomposer_tEEEvPKT1_PSA_PKT2_PSE_T3_iiT4_:
.text._ZN3cub18CUB_300001_SM_10006detail10radix_sort31DeviceRadixSortSingleTileKernelINS1_5radix10policy_hubIiiyE10Policy1000ELNS0_9SortOrderE0EiiyNS1_21identity_decomposer_tEEEvPKT1_PSA_PKT2_PSE_T3_iiT4_:
[----:B------:R-:W-:Y:S01]  /*0000*/  LDC R1, c[0x0][0x37c] ;  /* 0x0000df00ff017b82 */ /* 0x000fe20000000800 */
[----:B------:R-:W0:Y:S01]  /*0010*/  S2R R0, SR_TID.X ;  /* 0x0000000000007919 */ /* 0x000e220000002100 */
[----:B------:R-:W1:Y:S06]  /*0020*/  LDCU UR4, c[0x0][0x3a0] ;  /* 0x00007400ff0477ac */ /* 0x000e6c0008000800 */
[----:B------:R-:W2:Y:S01]  /*0030*/  LDC.64 R6, c[0x0][0x380] ;  /* 0x0000e000ff067b82 */ /* 0x000ea20000000a00 */
[----:B------:R-:W3:Y:S01]  /*0040*/  LDCU.64 UR8, c[0x0][0x358] ;  /* 0x00006b00ff0877ac */ /* 0x000ee20008000a00 */
[----:B------:R-:W4:Y:S01]  /*0050*/  LDCU UR10, c[0x0][0x3ac] ;  /* 0x00007580ff0a77ac */ /* 0x000f220008000800 */
[----:B0-----:R-:W-:-:S04]  /*0060*/  IMAD R9, R0, 0x13, RZ ;  /* 0x0000001300097824 */ /* 0x001fc800078e02ff */
[C---:B------:R-:W-:Y:S01]  /*0070*/  VIADD R4, R9.reuse, 0x1 ;  /* 0x0000000109047836 */ /* 0x040fe20000000000 */
[C---:B-1----:R-:W-:Y:S01]  /*0080*/  ISETP.GE.AND P6, PT, R9.reuse, UR4, PT ;  /* 0x0000000409007c0c */ /* 0x042fe2000bfc6270 */
[C---:B------:R-:W-:Y:S02]  /*0090*/  VIADD R8, R9.reuse, 0x5 ;  /* 0x0000000509087836 */ /* 0x040fe40000000000 */
[C---:B--2---:R-:W-:Y:S01]  /*00a0*/  IMAD.WIDE.U32 R6, R9.reuse, 0x4, R6 ;  /* 0x0000000409067825 */ /* 0x044fe200078e0006 */
[----:B------:R-:W-:Y:S02]  /*00b0*/  ISETP.GE.AND P5, PT, R4, UR4, PT ;  /* 0x0000000404007c0c */ /* 0x000fe4000bfa6270 */
[----:B------:R-:W-:Y:S01]  /*00c0*/  ISETP.GE.AND P1, PT, R8, UR4, PT ;  /* 0x0000000408007c0c */ /* 0x000fe2000bf26270 */
[C---:B------:R-:W-:Y:S01]  /*00d0*/  VIADD R5, R9.reuse, 0x2 ;  /* 0x0000000209057836 */ /* 0x040fe20000000000 */
[----:B------:R-:W-:Y:S01]  /*00e0*/  P2R R46, PR, RZ, 0x20 ;  /* 0x00000020ff2e7803 */ /* 0x000fe20000000000 */
[C---:B------:R-:W-:Y:S01]  /*00f0*/  VIADD R10, R9.reuse, 0x6 ;  /* 0x00000006090a7836 */ /* 0x040fe20000000000 */
[----:B------:R-:W-:Y:S01]  /*0100*/  P2R R49, PR, RZ, 0x2 ;  /* 0x00000002ff317803 */ /* 0x000fe20000000000 */
[----:B------:R-:W-:Y:S01]  /*0110*/  VIADD R4, R9, 0x3 ;  /* 0x0000000309047836 */ /* 0x000fe20000000000 */
[----:B------:R-:W-:Y:S01]  /*0120*/  ISETP.GE.AND P4, PT, R5, UR4, PT ;  /* 0x0000000405007c0c */ /* 0x000fe2000bf86270 */
[C---:B------:R-:W-:Y:S01]  /*0130*/  VIADD R5, R9.reuse, 0x4 ;  /* 0x0000000409057836 */ /* 0x040fe20000000000 */
[----:B------:R-:W-:Y:S01]  /*0140*/  ISETP.GE.AND P0, PT, R10, UR4, PT ;  /* 0x000000040a007c0c */ /* 0x000fe2000bf06270 */
[----:B------:R-:W-:Y:S01]  /*0150*/  VIADD R29, R9, 0x9 ;  /* 0x00000009091d7836 */ /* 0x000fe20000000000 */
[----:B------:R-:W-:Y:S01]  /*0160*/  ISETP.GE.AND P3, PT, R4, UR4, PT ;  /* 0x0000000404007c0c */ /* 0x000fe2000bf66270 */
[----:B---3--:R-:W2:Y:S01]  /*0170*/  @!P5 LDG.E R8, desc[UR8][R6.64+0x4] ;  /* 0x000004080608d981 */ /* 0x008ea2000c1e1900 */
[----:B------:R-:W-:Y:S01]  /*0180*/  ISETP.GE.AND P2, PT, R5, UR4, PT ;  /* 0x0000000405007c0c */ /* 0x000fe2000bf46270 */
[C---:B------:R-:W-:Y:S01]  /*0190*/  VIADD R4, R9.reuse, 0x7 ;  /* 0x0000000709047836 */ /* 0x040fe20000000000 */
[----:B------:R-:W-:Y:S01]  /*01a0*/  P2R R50, PR, RZ, 0x1 ;  /* 0x00000001ff327803 */ /* 0x000fe20000000000 */
[----:B------:R-:W3:Y:S01]  /*01b0*/  @!P1 LDG.E R35, desc[UR8][R6.64+0x14] ;  /* 0x0000140806239981 */ /* 0x000ee2000c1e1900 */
[C---:B------:R-:W-:Y:S01]  /*01c0*/  VIADD R5, R9.reuse, 0x8 ;  /* 0x0000000809057836 */ /* 0x040fe20000000000 */
[----:B------:R-:W-:Y:S01]  /*01d0*/  P2R R47, PR, RZ, 0x8 ;  /* 0x00000008ff2f7803 */ /* 0x000fe20000000000 */
[C---:B------:R-:W-:Y:S01]  /*01e0*/  VIADD R30, R9.reuse, 0xa ;  /* 0x0000000a091e7836 */ /* 0x040fe20000000000 */
[----:B------:R-:W4:Y:S01]  /*01f0*/  @!P4 LDG.E R10, desc[UR8][R6.64+0x8] ;  /* 0x00000808060ac981 */ /* 0x000f22000c1e1900 */
[C---:B------:R-:W-:Y:S01]  /*0200*/  VIADD R31, R9.reuse, 0xb ;  /* 0x0000000b091f7836 */ /* 0x040fe20000000000 */
[----:B------:R-:W-:Y:S01]  /*0210*/  P2R R48, PR, RZ, 0x4 ;  /* 0x00000004ff307803 */ /* 0x000fe20000000000 */
[C---:B------:R-:W-:Y:S01]  /*0220*/  VIADD R32, R9.reuse, 0xc ;  /* 0x0000000c09207836 */ /* 0x040fe20000000000 */
[----:B------:R-:W3:Y:S01]  /*0230*/  @!P3 LDG.E R11, desc[UR8][R6.64+0xc] ;  /* 0x00000c08060bb981 */ /* 0x000ee2000c1e1900 */
[----:B------:R-:W-:Y:S01]  /*0240*/  VIADD R33, R9, 0x10 ;  /* 0x0000001009217836 */ /* 0x000fe20000000000 */
[----:B------:R-:W-:-:S02]  /*0250*/  P2R R45, PR, RZ, 0x10 ;  /* 0x00000010ff2d7803 */ /* 0x000fc40000000000 */
[----:B------:R-:W3:Y:S04]  /*0260*/  @!P2 LDG.E R34, desc[UR8][R6.64+0x10] ;  /* 0x000010080622a981 */ /* 0x000ee8000c1e1900 */
[----:B------:R-:W3:Y:S01]  /*0270*/  @!P0 LDG.E R36, desc[UR8][R6.64+0x18] ;  /* 0x0000180806248981 */ /* 0x000ee2000c1e1900 */
[----:B------:R-:W-:-:S03]  /*0280*/  ISETP.GE.AND P0, PT, R4, UR4, PT ;  /* 0x0000000404007c0c */ /* 0x000fc6000bf06270 */
[----:B------:R-:W3:Y:S01]  /*0290*/  @!P6 LDG.E R61, desc[UR8][R6.64] ;  /* 0x00000008063de981 */ /* 0x000ee2000c1e1900 */
[----:B------:R-:W-:-:S09]  /*02a0*/  P2R R51, PR, RZ, 0x1 ;  /* 0x00000001ff337803 */ /* 0x000fd20000000000 */
[----:B------:R-:W3:Y:S01]  /*02b0*/  @!P0 LDG.E R37, desc[UR8][R6.64+0x1c] ;  /* 0x00001c0806258981 */ /* 0x000ee2000c1e1900 */
[----:B------:R-:W-:Y:S02]  /*02c0*/  ISETP.GE.AND P0, PT, R5, UR4, PT ;  /* 0x0000000405007c0c */ /* 0x000fe4000bf06270 */
[----:B------:R-:W0:Y:S02]  /*02d0*/  LDC.64 R4, c[0x0][0x390] ;  /* 0x0000e400ff047b82 */ /* 0x000e240000000a00 */
[----:B------:R-:W-:-:S09]  /*02e0*/  P2R R52, PR, RZ, 0x1 ;  /* 0x00000001ff347803 */ /* 0x000fd20000000000 */
[----:B------:R-:W3:Y:S01]  /*02f0*/  @!P0 LDG.E R38, desc[UR8][R6.64+0x20] ;  /* 0x0000200806268981 */ /* 0x000ee2000c1e1900 */
[----:B------:R-:W-:-:S04]  /*0300*/  ISETP.GE.AND P0, PT, R29, UR4, PT ;  /* 0x000000041d007c0c */ /* 0x000fc8000bf06270 */
[----:B------:R-:W-:-:S09]  /*0310*/  P2R R53, PR, RZ, 0x1 ;  /* 0x00000001ff357803 */ /* 0x000fd20000000000 */
[----:B------:R-:W3:Y:S01]  /*0320*/  @!P0 LDG.E R39, desc[UR8][R6.64+0x24] ;  /* 0x0000240806278981 */ /* 0x000ee2000c1e1900 */
[----:B------:R-:W-:Y:S01]  /*0330*/  ISETP.GE.AND P0, PT, R30, UR4, PT ;  /* 0x000000041e007c0c */ /* 0x000fe2000bf06270 */
[----:B------:R-:W-:-:S05]  /*0340*/  VIADD R30, R9, 0xd ;  /* 0x0000000d091e7836 */ /* 0x000fca0000000000 */
[----:B------:R-:W-:Y:S02]  /*0350*/  ISETP.GE.AND P1, PT, R30, UR4, PT ;  /* 0x000000041e007c0c */ /* 0x000fe4000bf26270 */
[----:B------:R-:W-:Y:S02]  /*0360*/  P2R R54, PR, RZ, 0x1 ;  /* 0x00000001ff367803 */ /* 0x000fe40000000000 */
[----:B------:R-:W-:-:S03]  /*0370*/  P2R R58, PR, RZ, 0x2 ;  /* 0x00000002ff3a7803 */ /* 0x000fc60000000000 */
[----:B------:R-:W3:Y:S01]  /*0380*/  @!P0 LDG.E R40, desc[UR8][R6.64+0x28] ;  /* 0x0000280806288981 */ /* 0x000ee2000c1e1900 */
[----:B------:R-:W-:-:S05]  /*0390*/  ISETP.GE.AND P0, PT, R31, UR4, PT ;  /* 0x000000041f007c0c */ /* 0x000fca000bf06270 */
[----:B------:R-:W3:Y:S01]  /*03a0*/  @!P1 LDG.E R62, desc[UR8][R6.64+0x34] ;  /* 0x00003408063e9981 */ /* 0x000ee2000c1e1900 */
[----:B------:R-:W-:-:S04]  /*03b0*/  ISETP.NE.AND P1, PT, R54, RZ, PT ;  /* 0x000000ff3600720c */ /* 0x000fc80003f25270 */
[----:B------:R-:W-:Y:S02]  /*03c0*/  P2R R57, PR, RZ, 0x2 ;  /* 0x00000002ff397803 */ /* 0x000fe40000000000 */
[----:B------:R-:W-:Y:S01]  /*03d0*/  ISETP.NE.AND P1, PT, R53, RZ, PT ;  /* 0x000000ff3500720c */ /* 0x000fe20003f25270 */
[----:B------:R-:W3:Y:S03]  /*03e0*/  @!P0 LDG.E R41, desc[UR8][R6.64+0x2c] ;  /* 0x00002c0806298981 */ /* 0x000ee6000c1e1900 */
[----:B------:R-:W-:Y:S02]  /*03f0*/  P2R R56, PR, RZ, 0x2 ;  /* 0x00000002ff387803 */ /* 0x000fe40000000000 */
[----:B------:R-:W-:Y:S02]  /*0400*/  ISETP.NE.AND P1, PT, R52, RZ, PT ;  /* 0x000000ff3400720c */ /* 0x000fe40003f25270 */
[----:B------:R-:W-:-:S02]  /*0410*/  P2R R60, PR, RZ, 0x1 ;  /* 0x00000001ff3c7803 */ /* 0x000fc40000000000 */
[----:B------:R-:W-:Y:S02]  /*0420*/  P2R R55, PR, RZ, 0x2 ;  /* 0x00000002ff377803 */ /* 0x000fe40000000000 */
[----:B------:R-:W-:Y:S02]  /*0430*/  ISETP.GE.AND P0, PT, R32, UR4, PT ;  /* 0x0000000420007c0c */ /* 0x000fe4000bf06270 */
[----:B------:R-:W-:Y:S01]  /*0440*/  ISETP.NE.AND P1, PT, R51, RZ, PT ;  /* 0x000000ff3300720c */ /* 0x000fe20003f25270 */
[----:B------:R-:W-:-:S03]  /*0450*/  VIADD R32, R9, 0xf ;  /* 0x0000000f09207836 */ /* 0x000fc60000000000 */
[----:B------:R-:W-:Y:S02]  /*0460*/  P2R R54, PR, RZ, 0x2 ;  /* 0x00000002ff367803 */ /* 0x000fe40000000000 */
[----:B------:R-:W-:Y:S02]  /*0470*/  ISETP.NE.AND P1, PT, R50, RZ, PT ;  /* 0x000000ff3200720c */ /* 0x000fe40003f25270 */
[----:B------:R-:W-:Y:S02]  /*0480*/  ISETP.GE.AND P3, PT, R32, UR4, PT ;  /* 0x0000000420007c0c */ /* 0x000fe4000bf66270 */
[----:B------:R-:W-:Y:S01]  /*0490*/  P2R R53, PR, RZ, 0x2 ;  /* 0x00000002ff357803 */ /* 0x000fe20000000000 */
[----:B------:R-:W3:Y:S01]  /*04a0*/  @!P0 LDG.E R42, desc[UR8][R6.64+0x30] ;  /* 0x00003008062a8981 */ /* 0x000ee2000c1e1900 */
[----:B------:R-:W-:Y:S01]  /*04b0*/  ISETP.NE.AND P1, PT, R49, RZ, PT ;  /* 0x000000ff3100720c */ /* 0x000fe20003f25270 */
[----:B------:R-:W-:-:S03]  /*04c0*/  VIADD R31, R9, 0xe ;  /* 0x0000000e091f7836 */ /* 0x000fc60000000000 */
[----:B------:R-:W-:Y:S01]  /*04d0*/  P2R R51, PR, RZ, 0x2 ;  /* 0x00000002ff337803 */ /* 0x000fe20000000000 */
[C---:B------:R-:W-:Y:S01]  /*04e0*/  VIADD R43, R9.reuse, 0x11 ;  /* 0x00000011092b7836 */ /* 0x040fe20000000000 */
[----:B------:R-:W-:Y:S01]  /*04f0*/  ISETP.NE.AND P1, PT, R48, RZ, PT ;  /* 0x000000ff3000720c */ /* 0x000fe20003f25270 */
[----:B------:R-:W-:Y:S01]  /*0500*/  VIADD R44, R9, 0x12 ;  /* 0x00000012092c7836 */ /* 0x000fe20000000000 */
[----:B------:R-:W-:Y:S02]  /*0510*/  ISETP.GE.AND P2, PT, R31, UR4, PT ;  /* 0x000000041f007c0c */ /* 0x000fe4000bf46270 */
[----:B------:R-:W-:Y:S02]  /*0520*/  P2R R49, PR, RZ, 0x2 ;  /* 0x00000002ff317803 */ /* 0x000fe40000000000 */
[----:B------:R-:W-:Y:S02]  /*0530*/  ISETP.NE.AND P1, PT, R47, RZ, PT ;  /* 0x000000ff2f00720c */ /* 0x000fe40003f25270 */
[----:B------:R-:W-:Y:S01]  /*0540*/  ISETP.GE.AND P4, PT, R33, UR4, PT ;  /* 0x0000000421007c0c */ /* 0x000fe2000bf86270 */
[----:B------:R-:W3:Y:S01]  /*0550*/  @!P3 LDG.E R47, desc[UR8][R6.64+0x3c] ;  /* 0x00003c08062fb981 */ /* 0x000ee2000c1e1900 */
[----:B------:R-:W-:-:S02]  /*0560*/  ISETP.GE.AND P5, PT, R43, UR4, PT ;  /* 0x000000042b007c0c */ /* 0x000fc4000bfa6270 */
[----:B------:R-:W-:Y:S02]  /*0570*/  ISETP.GE.AND P6, PT, R44, UR4, PT ;  /* 0x000000042c007c0c */ /* 0x000fe4000bfc6270 */
[----:B------:R-:W-:Y:S02]  /*0580*/  P2R R48, PR, RZ, 0x2 ;  /* 0x00000002ff307803 */ /* 0x000fe40000000000 */
[----:B------:R-:W-:-:S04]  /*0590*/  ISETP.NE.AND P1, PT, R45, RZ, PT ;  /* 0x000000ff2d00720c */ /* 0x000fc80003f25270 */
[----:B------:R-:W-:Y:S01]  /*05a0*/  P2R R45, PR, RZ, 0x2 ;  /* 0x00000002ff2d7803 */ /* 0x000fe20000000000 */
[----:B0-----:R-:W-:Y:S01]  /*05b0*/  IMAD.WIDE.U32 R4, R9, 0x4, R4 ;  /* 0x0000000409047825 */ /* 0x001fe200078e0004 */
[----:B------:R-:W-:Y:S01]  /*05c0*/  ISETP.NE.AND P1, PT, R46, RZ, PT ;  /* 0x000000ff2e00720c */ /* 0x000fe20003f25270 */
[----:B------:R-:W3:Y:S01]  /*05d0*/  @!P4 LDG.E R50, desc[UR8][R6.64+0x40] ;  /* 0x000040080632c981 */ /* 0x000ee2000c1e1900 */
[----:B------:R-:W-:-:S03]  /*05e0*/  P2R R59, PR, RZ, 0x1 ;  /* 0x00000001ff3b7803 */ /* 0x000fc60000000000 */
[----:B------:R-:W3:Y:S01]  /*05f0*/  @!P2 LDG.E R46, desc[UR8][R6.64+0x38] ;  /* 0x00003808062ea981 */ /* 0x000ee2000c1e1900 */
[----:B------:R-:W-:Y:S01]  /*0600*/  ISETP.GE.AND P0, PT, R9, UR4, PT ;  /* 0x0000000409007c0c */ /* 0x000fe2000bf06270 */
[----:B------:R-:W-:Y:S01]  /*0610*/  IMAD.MOV.U32 R30, RZ, RZ, -0x1 ;  /* 0xffffffffff1e7424 */ /* 0x000fe200078e00ff */
[----:B------:R-:W0:Y:S01]  /*0620*/  S2UR UR6, SR_CgaCtaId ;  /* 0x00000000000679c3 */ /* 0x000e220000008800 */
[----:B------:R-:W3:Y:S01]  /*0630*/  @!P5 LDG.E R9, desc[UR8][R6.64+0x44] ;  /* 0x000044080609d981 */ /* 0x000ee2000c1e1900 */
[----:B------:R-:W-:Y:S01]  /*0640*/  IMAD.MOV.U32 R31, RZ, RZ, -0x1 ;  /* 0xffffffffff1f7424 */ /* 0x000fe200078e00ff */
[----:B------:R-:W1:Y:S02]  /*0650*/  LDCU.64 UR4, c[0x0][0x3a8] ;  /* 0x00007500ff0477ac */ /* 0x000e640008000a00 */
[----:B------:R-:W3:Y:S03]  /*0660*/  @!P6 LDG.E R52, desc[UR8][R6.64+0x48] ;  /* 0x000048080634e981 */ /* 0x000ee6000c1e1900 */
[----:B------:R-:W-:Y:S06]  /*0670*/  BAR.SYNC.DEFER_BLOCKING 0x0 ;  /* 0x0000000000007b1d */ /* 0x000fec0000010000 */
[----:B------:R0:W5:Y:S01]  /*0680*/  @!P1 LDG.E R3, desc[UR8][R4.64+0x4] ;  /* 0x0000040804039981 */ /* 0x000162000c1e1900 */
[----:B------:R-:W-:-:S02]  /*0690*/  IMAD.MOV.U32 R32, RZ, RZ, -0x1 ;  /* 0xffffffffff207424 */ /* 0x000fc400078e00ff */
[----:B------:R-:W-:Y:S01]  /*06a0*/  IMAD.MOV.U32 R33, RZ, RZ, -0x1 ;  /* 0xffffffffff217424 */ /* 0x000fe200078e00ff */
[----:B------:R0:W5:Y:S01]  /*06b0*/  @!P0 LDG.E R2, desc[UR8][R4.64] ;  /* 0x0000000804028981 */ /* 0x000162000c1e1900 */
[----:B--2---:R-:W-:Y:S01]  /*06c0*/  @!P1 LOP3.LUT R30, R8, 0x80000000, RZ, 0x3c, !PT ;  /* 0x80000000081e9812 */ /* 0x004fe200078e3cff */
[----:B------:R-:W-:Y:S01]  /*06d0*/  IMAD.MOV.U32 R29, RZ, RZ, -0x1 ;  /* 0xffffffffff1d7424 */ /* 0x000fe200078e00ff */
[----:B------:R-:W-:Y:S01]  /*06e0*/  ISETP.NE.AND P1, PT, R45, RZ, PT ;  /* 0x000000ff2d00720c */ /* 0x000fe20003f25270 */
[----:B------:R2:W5:Y:S01]  /*06f0*/  @!P2 LDG.E R24, desc[UR8][R4.64+0x38] ;  /* 0x000038080418a981 */ /* 0x000562000c1e1900 */
[----:B-1----:R-:W-:-:S03]  /*0700*/  UIADD3 UR7, UPT, UPT, UR4, 0x6, URZ ;  /* 0x0000000604077890 */ /* 0x002fc6000fffe0ff */
[----:B------:R2:W5:Y:S01]  /*0710*/  @!P3 LDG.E R25, desc[UR8][R4.64+0x3c] ;  /* 0x00003c080419b981 */ /* 0x000562000c1e1900 */
[----:B------:R-:W-:-:S03]  /*0720*/  UIADD3 UR5, UPT, UPT, -UR4, UR5, URZ ;  /* 0x0000000504057290 */ /* 0x000fc6000fffe1ff */
[----:B------:R2:W5:Y:S04]  /*0730*/  @!P4 LDG.E R26, desc[UR8][R4.64+0x40] ;  /* 0x00004008041ac981 */ /* 0x000568000c1e1900 */
[----:B----4-:R-:W-:Y:S01]  /*0740*/  @!P1 LOP3.LUT R31, R10, 0x80000000, RZ, 0x3c, !PT ;  /* 0x800000000a1f9812 */ /* 0x010fe200078e3cff */
[----:B------:R2:W5:Y:S01]  /*0750*/  @!P1 LDG.E R12, desc[UR8][R4.64+0x8] ;  /* 0x00000808040c9981 */ /* 0x000562000c1e1900 */
[----:B------:R-:W-:-:S03]  /*0760*/  ISETP.NE.AND P1, PT, R48, RZ, PT ;  /* 0x000000ff3000720c */ /* 0x000fc60003f25270 */
[----:B------:R2:W5:Y:S04]  /*0770*/  @!P5 LDG.E R27, desc[UR8][R4.64+0x44] ;  /* 0x00004408041bd981 */ /* 0x000568000c1e1900 */
[----:B------:R2:W5:Y:S06]  /*0780*/  @!P6 LDG.E R28, desc[UR8][R4.64+0x48] ;  /* 0x00004808041ce981 */ /* 0x00056c000c1e1900 */
[----:B---3--:R-:W-:Y:S01]  /*0790*/  @!P1 LOP3.LUT R32, R11, 0x80000000, RZ, 0x3c, !PT ;  /* 0x800000000b209812 */ /* 0x008fe200078e3cff */
[----:B------:R2:W5:Y:S01]  /*07a0*/  @!P1 LDG.E R13, desc[UR8][R4.64+0xc] ;  /* 0x00000c08040d9981 */ /* 0x000562000c1e1900 */
[----:B------:R-:W-:-:S13]  /*07b0*/  ISETP.NE.AND P1, PT, R49, RZ, PT ;  /* 0x000000ff3100720c */ /* 0x000fda0003f25270 */
[----:B------:R-:W-:Y:S01]  /*07c0*/  @!P1 LOP3.LUT R33, R34, 0x80000000, RZ, 0x3c, !PT ;  /* 0x8000000022219812 */ /* 0x000fe200078e3cff */
[----:B------:R2:W5:Y:S01]  /*07d0*/  @!P1 LDG.E R14, desc[UR8][R4.64+0x10] ;  /* 0x00001008040e9981 */ /* 0x000562000c1e1900 */
[----:B------:R-:W-:Y:S01]  /*07e0*/  ISETP.NE.AND P1, PT, R51, RZ, PT ;  /* 0x000000ff3300720c */ /* 0x000fe20003f25270 */
[----:B------:R-:W-:-:S12]  /*07f0*/  IMAD.MOV.U32 R34, RZ, RZ, -0x1 ;  /* 0xffffffffff227424 */ /* 0x000fd800078e00ff */
        /* <DEDUP_REMOVED lines=15> */
[----:B------:R-:W-:Y:S01]  /*08f0*/  IMAD.MOV.U32 R38, RZ, RZ, -0x1 ;  /* 0xffffffffff267424 */ /* 0x000fe200078e00ff */
[----:B------:R-:W-:Y:S02]  /*0900*/  @!P0 LOP3.LUT R29, R61, 0x80000000, RZ, 0x3c, !PT ;  /* 0x800000003d1d8812 */ /* 0x000fe400078e3cff */
[----:B------:R-:W-:-:S09]  /*0910*/  ISETP.NE.AND P0, PT, R60, RZ, PT ;  /* 0x000000ff3c00720c */ /* 0x000fd20003f05270 */
[----:B------:R-:W-:Y:S01]  /*0920*/  @!P1 LOP3.LUT R38, R39, 0x80000000, RZ, 0x3c, !PT ;  /* 0x8000000027269812 */ /* 0x000fe200078e3cff */
[----:B------:R2:W5:Y:S01]  /*0930*/  @!P1 LDG.E R19, desc[UR8][R4.64+0x24] ;  /* 0x0000240804139981 */ /* 0x000562000c1e1900 */
[----:B------:R-:W-:Y:S01]  /*0940*/  ISETP.NE.AND P1, PT, R57, RZ, PT ;  /* 0x000000ff3900720c */ /* 0x000fe20003f25270 */
[----:B------:R-:W-:Y:S02]  /*0950*/  IMAD.MOV.U32 R39, RZ, RZ, -0x1 ;  /* 0xffffffffff277424 */ /* 0x000fe400078e00ff */
[----:B------:R2:W5:Y:S10]  /*0960*/  @!P0 LDG.E R21, desc[UR8][R4.64+0x2c] ;  /* 0x00002c0804158981 */ /* 0x000574000c1e1900 */
[----:B------:R-:W-:Y:S01]  /*0970*/  @!P1 LOP3.LUT R39, R40, 0x80000000, RZ, 0x3c, !PT ;  /* 0x8000000028279812 */ /* 0x000fe200078e3cff */
[----:B------:R-:W-:Y:S01]  /*0980*/  IMAD.MOV.U32 R40, RZ, RZ, -0x1 ;  /* 0xffffffffff287424 */ /* 0x000fe200078e00ff */
[----:B------:R2:W5:Y:S01]  /*0990*/  @!P1 LDG.E R20, desc[UR8][R4.64+0x28] ;  /* 0x0000280804149981 */ /* 0x000562000c1e1900 */
[----:B------:R-:W-:-:S02]  /*09a0*/  @!P0 LOP3.LUT R40, R41, 0x80000000, RZ, 0x3c, !PT ;  /* 0x8000000029288812 */ /* 0x000fc400078e3cff */
[----:B------:R-:W-:Y:S02]  /*09b0*/  ISETP.NE.AND P1, PT, R58, RZ, PT ;  /* 0x000000ff3a00720c */ /* 0x000fe40003f25270 */
[----:B------:R-:W-:Y:S01]  /*09c0*/  ISETP.NE.AND P0, PT, R59, RZ, PT ;  /* 0x000000ff3b00720c */ /* 0x000fe20003f05270 */
[----:B------:R-:W-:Y:S01]  /*09d0*/  IMAD.MOV.U32 R41, RZ, RZ, -0x1 ;  /* 0xffffffffff297424 */ /* 0x000fe200078e00ff */
[----:B------:R-:W-:Y:S02]  /*09e0*/  UMOV UR4, 0x400 ;  /* 0x0000040000047882 */ /* 0x000fe40000000000 */
[----:B0-----:R-:W-:-:S07]  /*09f0*/  ULEA UR4, UR6, UR4, 0x18 ;  /* 0x0000000406047291 */ /* 0x001fce000f8ec0ff */
[----:B------:R2:W5:Y:S02]  /*0a00*/  @!P1 LDG.E R23, desc[UR8][R4.64+0x34] ;  /* 0x0000340804179981 */ /* 0x000564000c1e1900 */
[----:B------:R-:W-:Y:S02]  /*0a10*/  @!P0 LOP3.LUT R41, R42, 0x80000000, RZ, 0x3c, !PT ;  /* 0x800000002a298812 */ /* 0x000fe400078e3cff */
[----:B------:R2:W5:Y:S01]  /*0a20*/  @!P0 LDG.E R22, desc[UR8][R4.64+0x30] ;  /* 0x0000300804168981 */ /* 0x000562000c1e1900 */
[----:B------:R-:W0:Y:S01]  /*0a30*/  S2R R42, SR_LANEID ;  /* 0x00000000002a7919 */ /* 0x000e220000000000 */
[----:B------:R-:W-:Y:S01]  /*0a40*/  IMAD.MOV.U32 R45, RZ, RZ, -0x1 ;  /* 0xffffffffff2d7424 */ /* 0x000fe200078e00ff */
[----:B------:R-:W-:Y:S02]  /*0a50*/  @!P3 LOP3.LUT R45, R47, 0x80000000, RZ, 0x3c, !PT ;  /* 0x800000002f2db812 */ /* 0x000fe400078e3cff */
[----:B------:R-:W-:Y:S01]  /*0a60*/  LEA R47, R0, UR4, 0x2 ;  /* 0x00000004002f7c11 */ /* 0x000fe2000f8e10ff */
[----:B------:R-:W-:Y:S01]  /*0a70*/  IMAD.MOV.U32 R44, RZ, RZ, -0x1 ;  /* 0xffffffffff2c7424 */ /* 0x000fe200078e00ff */
[----:B------:R-:W-:-:S02]  /*0a80*/  SHF.R.U32.HI R124, RZ, 0x5, R0 ;  /* 0x00000005ff7c7819 */ /* 0x000fc40000011600 */
[----:B------:R-:W-:Y:S01]  /*0a90*/  @!P2 LOP3.LUT R44, R46, 0x80000000, RZ, 0x3c, !PT ;  /* 0x800000002e2ca812 */ /* 0x000fe200078e3cff */
[----:B------:R-:W-:Y:S02]  /*0aa0*/  IMAD R51, R0, 0x80, R47 ;  /* 0x0000008000337824 */ /* 0x000fe400078e022f */
[----:B------:R-:W-:Y:S01]  /*0ab0*/  IMAD.MOV.U32 R46, RZ, RZ, -0x1 ;  /* 0xffffffffff2e7424 */ /* 0x000fe200078e00ff */
[----:B------:R-:W-:Y:S01]  /*0ac0*/  @!P4 LOP3.LUT R46, R50, 0x80000000, RZ, 0x3c, !PT ;  /* 0x80000000322ec812 */ /* 0x000fe200078e3cff */
[----:B------:R-:W-:Y:S01]  /*0ad0*/  IMAD.MOV.U32 R43, RZ, RZ, -0x1 ;  /* 0xffffffffff2b7424 */ /* 0x000fe200078e00ff */
[----:B------:R-:W-:Y:S01]  /*0ae0*/  @!P1 LOP3.LUT R43, R62, 0x80000000, RZ, 0x3c, !PT ;  /* 0x800000003e2b9812 */ /* 0x000fe200078e3cff */
[----:B------:R-:W-:Y:S01]  /*0af0*/  IMAD.MOV.U32 R48, RZ, RZ, -0x1 ;  /* 0xffffffffff307424 */ /* 0x000fe200078e00ff */
[----:B------:R-:W-:Y:S01]  /*0b00*/  @!P5 LOP3.LUT R48, R9, 0x80000000, RZ, 0x3c, !PT ;  /* 0x800000000930d812 */ /* 0x000fe200078e3cff */
[----:B------:R-:W-:Y:S01]  /*0b10*/  IMAD.MOV.U32 R49, RZ, RZ, -0x1 ;  /* 0xffffffffff317424 */ /* 0x000fe200078e00ff */
[----:B------:R-:W-:Y:S01]  /*0b20*/  @!P6 LOP3.LUT R49, R52, 0x80000000, RZ, 0x3c, !PT ;  /* 0x800000003431e812 */ /* 0x000fe200078e3cff */
[----:B------:R-:W-:Y:S01]  /*0b30*/  IMAD R53, R0, -0x38, R51 ;  /* 0xffffffc800357824 */ /* 0x000fe200078e0233 */
[----:B------:R-:W-:Y:S01]  /*0b40*/  LEA R50, R124, UR4, 0x2 ;  /* 0x000000047c327c11 */ /* 0x000fe2000f8e10ff */
[----:B--2---:R-:W-:Y:S06]  /*0b50*/  BAR.SYNC.DEFER_BLOCKING 0x0 ;  /* 0x0000000000007b1d */ /* 0x004fec0000010000 */
.L_x_222:
[----:B------:R-:W-:Y:S01]  /*0b60*/  UISETP.LT.AND UP0, UPT, UR5, 0x6, UPT ;  /* 0x000000060500788c */ /* 0x000fe2000bf01270 */
[----:B------:R-:W-:Y:S01]  /*0b70*/  STS [R47], RZ ;  /* 0x000000ff2f007388 */ /* 0x000fe20000000800 */
[----:B------:R-:W-:Y:S01]  /*0b80*/  UIADD3 UR6, UPT, UPT, UR7, -0x6, URZ ;  /* 0xfffffffa07067890 */ /* 0x000fe2000fffe0ff */
[----:B0-----:R-:W-:Y:S01]  /*0b90*/  ISETP.NE.AND P1, PT, R42, 0x1f, PT ;  /* 0x0000001f2a00780c */ /* 0x001fe20003f25270 */
[----:B------:R-:W-:Y:S01]  /*0ba0*/  USEL UR4, UR5, 0x6, UP0 ;  /* 0x0000000605047887 */ /* 0x000fe20008000000 */
[----:B------:R-:W-:Y:S01]  /*0bb0*/  STS [R47+0x400], RZ ;  /* 0x000400ff2f007388 */ /* 0x000fe20000000800 */
[C---:B------:R-:W-:Y:S01]  /*0bc0*/  ISETP.NE.AND P2, PT, R124.reuse, 0x6, PT ;  /* 0x000000067c00780c */ /* 0x040fe20003f45270 */
[----:B------:R-:W-:Y:S01]  /*0bd0*/  UISETP.GE.AND UP0, UPT, UR7, UR10, UPT ;  /* 0x0000000a0700728c */ /* 0x000fe2000bf06270 */
[----:B-1----:R-:W-:Y:S01]  /*0be0*/  SHF.R.U32.HI R4, RZ, UR6, R29 ;  /* 0x00000006ff047c19 */ /* 0x002fe2000801161d */
[----:B------:R-:W-:Y:S01]  /*0bf0*/  UBMSK UR4, URZ, UR4 ;  /* 0x00000004ff04729b */ /* 0x000fe20008000000 */
[----:B------:R-:W-:Y:S01]  /*0c00*/  STS [R47+0x800], RZ ;  /* 0x000800ff2f007388 */ /* 0x000fe20000000800 */
[----:B------:R-:W-:-:S03]  /*0c10*/  ISETP.NE.AND P3, PT, R124, 0x7, PT ;  /* 0x000000077c00780c */ /* 0x000fc60003f65270 */
[----:B------:R-:W-:Y:S01]  /*0c20*/  STS [R47+0xc00], RZ ;  /* 0x000c00ff2f007388 */ /* 0x000fe20000000800 */
[----:B------:R-:W-:-:S03]  /*0c30*/  LOP3.LUT R4, R4, UR4, RZ, 0xc0, !PT ;  /* 0x0000000404047c12 */ /* 0x000fc6000f8ec0ff */
[----:B------:R-:W-:Y:S02]  /*0c40*/  STS [R47+0x1000], RZ ;  /* 0x001000ff2f007388 */ /* 0x000fe40000000800 */
[----:B------:R-:W-:Y:S01]  /*0c50*/  IMAD.SHL.U32 R5, R4, 0x400, RZ ;  /* 0x0000040004057824 */ /* 0x000fe200078e00ff */
[----:B------:R-:W-:Y:S01]  /*0c60*/  SHF.R.U32.HI R4, RZ, 0x4, R4 ;  /* 0x00000004ff047819 */ /* 0x000fe20000011604 */
[----:B------:R-:W-:Y:S03]  /*0c70*/  STS [R47+0x1400], RZ ;  /* 0x001400ff2f007388 */ /* 0x000fe60000000800 */
[----:B------:R-:W-:Y:S01]  /*0c80*/  LOP3.LUT R54, R5, 0x7c00, RZ, 0xc0, !PT ;  /* 0x00007c0005367812 */ /* 0x000fe200078ec0ff */
[----:B------:R-:W-:Y:S01]  /*0c90*/  STS [R47+0x1800], RZ ;  /* 0x001800ff2f007388 */ /* 0x000fe20000000800 */
[----:B------:R-:W-:-:S03]  /*0ca0*/  LOP3.LUT R4, R4, 0xffffffe, RZ, 0xc0, !PT ;  /* 0x0ffffffe04047812 */ /* 0x000fc600078ec0ff */
[----:B------:R-:W-:Y:S01]  /*0cb0*/  STS [R47+0x1c00], RZ ;  /* 0x001c00ff2f007388 */ /* 0x000fe20000000800 */
[----:B------:R-:W-:Y:S02]  /*0cc0*/  IADD3 R54, PT, PT, R4, R47, R54 ;  /* 0x0000002f04367210 */ /* 0x000fe40007ffe036 */
[----:B------:R-:W-:Y:S01]  /*0cd0*/  SHF.R.U32.HI R4, RZ, UR6, R30 ;  /* 0x00000006ff047c19 */ /* 0x000fe2000801161e */
[----:B------:R-:W-:Y:S03]  /*0ce0*/  STS [R47+0x2000], RZ ;  /* 0x002000ff2f007388 */ /* 0x000fe60000000800 */
[----:B------:R-:W-:Y:S01]  /*0cf0*/  LOP3.LUT R4, R4, UR4, RZ, 0xc0, !PT ;  /* 0x0000000404047c12 */ /* 0x000fe2000f8ec0ff */
[----:B------:R-:W-:Y:S04]  /*0d00*/  STS [R47+0x2400], RZ ;  /* 0x002400ff2f007388 */ /* 0x000fe80000000800 */
[----:B------:R-:W-:Y:S01]  /*0d10*/  STS [R47+0x2800], RZ ;  /* 0x002800ff2f007388 */ /* 0x000fe20000000800 */
[----:B------:R-:W-:Y:S01]  /*0d20*/  IMAD.SHL.U32 R5, R4, 0x400, RZ ;  /* 0x0000040004057824 */ /* 0x000fe200078e00ff */
[----:B------:R-:W-:-:S02]  /*0d30*/  SHF.R.U32.HI R4, RZ, 0x4, R4 ;  /* 0x00000004ff047819 */ /* 0x000fc40000011604 */
[----:B------:R-:W-:Y:S02]  /*0d40*/  STS [R47+0x2c00], RZ ;  /* 0x002c00ff2f007388 */ /* 0x000fe40000000800 */
[----:B------:R-:W-:Y:S02]  /*0d50*/  LOP3.LUT R56, R5, 0x7c00, RZ, 0xc0, !PT ;  /* 0x00007c0005387812 */ /* 0x000fe400078ec0ff */
        /* <DEDUP_REMOVED lines=32> */
[----:B------:R-:W0:Y:S02]  /*0f60*/  LDS.U16 R52, [R54] ;  /* 0x0000000036347984 */ /* 0x000e240000000400 */
[----:B0-----:R-:W-:-:S05]  /*0f70*/  VIADD R5, R52, 0x1 ;  /* 0x0000000134057836 */ /* 0x001fca0000000000 */
[----:B------:R0:W-:Y:S04]  /*0f80*/  STS.U16 [R54], R5 ;  /* 0x0000000536007388 */ /* 0x0001e80000000400 */
[----:B------:R-:W1:Y:S01]  /*0f90*/  LDS.U16 R57, [R56] ;  /* 0x0000000038397984 */ /* 0x000e620000000400 */
[----:B0-----:R-:W-:Y:S01]  /*0fa0*/  IMAD.SHL.U32 R5, R4, 0x400, RZ ;  /* 0x0000040004057824 */ /* 0x001fe200078e00ff */
[----:B------:R-:W-:-:S04]  /*0fb0*/  SHF.R.U32.HI R4, RZ, 0x4, R4 ;  /* 0x00000004ff047819 */ /* 0x000fc80000011604 */
[----:B------:R-:W-:Y:S02]  /*0fc0*/  LOP3.LUT R60, R5, 0x7c00, RZ, 0xc0, !PT ;  /* 0x00007c00053c7812 */ /* 0x000fe400078ec0ff */
[----:B------:R-:W-:-:S04]  /*0fd0*/  LOP3.LUT R4, R4, 0xffffffe, RZ, 0xc0, !PT ;  /* 0x0ffffffe04047812 */ /* 0x000fc800078ec0ff */
[----:B------:R-:W-:Y:S02]  /*0fe0*/  IADD3 R60, PT, PT, R4, R47, R60 ;  /* 0x0000002f043c7210 */ /* 0x000fe40007ffe03c */
[----:B------:R-:W-:-:S04]  /*0ff0*/  SHF.R.U32.HI R4, RZ, UR6, R33 ;  /* 0x00000006ff047c19 */ /* 0x000fc80008011621 */
[----:B------:R-:W-:-:S05]  /*1000*/  LOP3.LUT R4, R4, UR4, RZ, 0xc0, !PT ;  /* 0x0000000404047c12 */ /* 0x000fca000f8ec0ff */
[----:B------:R-:W-:Y:S01]  /*1010*/  IMAD.SHL.U32 R6, R4, 0x400, RZ ;  /* 0x0000040004067824 */ /* 0x000fe200078e00ff */
[----:B------:R-:W-:-:S04]  /*1020*/  SHF.R.U32.HI R4, RZ, 0x4, R4 ;  /* 0x00000004ff047819 */ /* 0x000fc80000011604 */
[----:B------:R-:W-:Y:S02]  /*1030*/  LOP3.LUT R6, R6, 0x7c00, RZ, 0xc0, !PT ;  /* 0x00007c0006067812 */ /* 0x000fe400078ec0ff */
[----:B------:R-:W-:-:S04]  /*1040*/  LOP3.LUT R4, R4, 0xffffffe, RZ, 0xc0, !PT ;  /* 0x0ffffffe04047812 */ /* 0x000fc800078ec0ff */
[----:B------:R-:W-:Y:S01]  /*1050*/  IADD3 R62, PT, PT, R4, R47, R6 ;  /* 0x0000002f043e7210 */ /* 0x000fe20007ffe006 */
[----:B-1----:R-:W-:Y:S01]  /*1060*/  VIADD R7, R57, 0x1 ;  /* 0x0000000139077836 */ /* 0x002fe20000000000 */
[----:B------:R-:W-:-:S04]  /*1070*/  SHF.R.U32.HI R4, RZ, UR6, R34 ;  /* 0x00000006ff047c19 */ /* 0x000fc80008011622 */
[----:B------:R-:W-:Y:S01]  /*1080*/  STS.U16 [R56], R7 ;  /* 0x0000000738007388 */ /* 0x000fe20000000400 */
[----:B------:R-:W-:-:S03]  /*1090*/  LOP3.LUT R4, R4, UR4, RZ, 0xc0, !PT ;  /* 0x0000000404047c12 */ /* 0x000fc6000f8ec0ff */
        /* <DEDUP_REMOVED lines=129> */
[----:B------:R-:W-:Y:S01]  /*18b0*/  SHF.R.U32.HI R4, RZ, UR6, R49 ;  /* 0x00000006ff047c19 */ /* 0x000fe20008011631 */
[----:B------:R-:W0:Y:S03]  /*18c0*/  S2UR UR6, SR_CgaCtaId ;  /* 0x00000000000679c3 */ /* 0x000e260000008800 */
[----:B------:R-:W-:Y:S01]  /*18d0*/  LOP3.LUT R4, R4, UR4, RZ, 0xc0, !PT ;  /* 0x0000000404047c12 */ /* 0x000fe2000f8ec0ff */
[----:B------:R-:W-:-:S04]  /*18e0*/  UMOV UR4, 0x400 ;  /* 0x0000040000047882 */ /* 0x000fc80000000000 */
[----:B------:R-:W-:Y:S01]  /*18f0*/  IMAD.SHL.U32 R6, R4, 0x400, RZ ;  /* 0x0000040004067824 */ /* 0x000fe200078e00ff */
[----:B------:R-:W-:-:S04]  /*1900*/  SHF.R.U32.HI R4, RZ, 0x4, R4 ;  /* 0x00000004ff047819 */ /* 0x000fc80000011604 */
[----:B------:R-:W-:Y:S02]  /*1910*/  LOP3.LUT R6, R6, 0x7c00, RZ, 0xc0, !PT ;  /* 0x00007c0006067812 */ /* 0x000fe400078ec0ff */
[----:B------:R-:W-:-:S04]  /*1920*/  LOP3.LUT R4, R4, 0xffffffe, RZ, 0xc0, !PT ;  /* 0x0ffffffe04047812 */ /* 0x000fc800078ec0ff */
[----:B------:R-:W-:Y:S01]  /*1930*/  IADD3 R90, PT, PT, R4, R47, R6 ;  /* 0x0000002f045a7210 */ /* 0x000fe20007ffe006 */
[----:B-1----:R-:W-:Y:S01]  /*1940*/  VIADD R7, R85, 0x1 ;  /* 0x0000000155077836 */ /* 0x002fe20000000000 */
[----:B0-----:R-:W-:-:S04]  /*1950*/  ULEA UR4, UR6, UR4, 0x18 ;  /* 0x0000000406047291 */ /* 0x001fc8000f8ec0ff */
[----:B------:R-:W-:Y:S04]  /*1960*/  STS.U16 [R84], R7 ;  /* 0x0000000754007388 */ /* 0x000fe80000000400 */
[----:B------:R-:W0:Y:S02]  /*1970*/  LDS.U16 R87, [R86] ;  /* 0x0000000056577984 */ /* 0x000e240000000400 */
[----:B0-----:R-:W-:-:S05]  /*1980*/  VIADD R5, R87, 0x1 ;  /* 0x0000000157057836 */ /* 0x001fca0000000000 */
[----:B------:R-:W-:Y:S04]  /*1990*/  STS.U16 [R86], R5 ;  /* 0x0000000556007388 */ /* 0x000fe80000000400 */
[----:B------:R-:W0:Y:S02]  /*19a0*/  LDS.U16 R89, [R88] ;  /* 0x0000000058597984 */ /* 0x000e240000000400 */
[----:B0-----:R-:W-:-:S05]  /*19b0*/  VIADD R7, R89, 0x1 ;  /* 0x0000000159077836 */ /* 0x001fca0000000000 */
[----:B------:R-:W-:Y:S04]  /*19c0*/  STS.U16 [R88], R7 ;  /* 0x0000000758007388 */ /* 0x000fe80000000400 */
[----:B------:R-:W0:Y:S02]  /*19d0*/  LDS.U16 R91, [R90] ;  /* 0x000000005a5b7984 */ /* 0x000e240000000400 */
[----:B0-----:R-:W-:-:S05]  /*19e0*/  VIADD R5, R91, 0x1 ;  /* 0x000000015b057836 */ /* 0x001fca0000000000 */
[----:B------:R-:W-:Y:S01]  /*19f0*/  STS.U16 [R90], R5 ;  /* 0x000000055a007388 */ /* 0x000fe20000000400 */
[----:B------:R-:W-:Y:S06]  /*1a00*/  BAR.SYNC.DEFER_BLOCKING 0x0 ;  /* 0x0000000000007b1d */ /* 0x000fec0000010000 */
[----:B------:R-:W-:Y:S04]  /*1a10*/  LDS R92, [R51] ;  /* 0x00000000335c7984 */ /* 0x000fe80000000800 */
[----:B------:R-:W0:Y:S04]  /*1a20*/  LDS R93, [R51+0x4] ;  /* 0x00000400335d7984 */ /* 0x000e280000000800 */
[----:B------:R-:W1:Y:S04]  /*1a30*/  LDS R94, [R51+0x8] ;  /* 0x00000800335e7984 */ /* 0x000e680000000800 */
[----:B------:R-:W2:Y:S04]  /*1a40*/  LDS R95, [R51+0xc] ;  /* 0x00000c00335f7984 */ /* 0x000ea80000000800 */
[----:B------:R-:W3:Y:S04]  /*1a50*/  LDS R96, [R51+0x10] ;  /* 0x0000100033607984 */ /* 0x000ee80000000800 */
[----:B------:R-:W4:Y:S04]  /*1a60*/  LDS R97, [R51+0x14] ;  /* 0x0000140033617984 */ /* 0x000f280000000800 */
[----:B------:R-:W4:Y:S04]  /*1a70*/  LDS R98, [R51+0x18] ;  /* 0x0000180033627984 */ /* 0x000f280000000800 */
[----:B------:R-:W4:Y:S04]  /*1a80*/  LDS R99, [R51+0x1c] ;  /* 0x00001c0033637984 */ /* 0x000f280000000800 */
[----:B------:R-:W4:Y:S04]  /*1a90*/  LDS R100, [R51+0x20] ;  /* 0x0000200033647984 */ /* 0x000f280000000800 */
[----:B------:R-:W4:Y:S04]  /*1aa0*/  LDS R101, [R51+0x24] ;  /* 0x0000240033657984 */ /* 0x000f280000000800 */
[----:B------:R-:W4:Y:S04]  /*1ab0*/  LDS R102, [R51+0x28] ;  /* 0x0000280033667984 */ /* 0x000f280000000800 */
[----:B------:R-:W4:Y:S01]  /*1ac0*/  LDS R103, [R51+0x2c] ;  /* 0x00002c0033677984 */ /* 0x000f220000000800 */
[----:B0-----:R-:W-:-:S03]  /*1ad0*/  IMAD.IADD R93, R92, 0x1, R93 ;  /* 0x000000015c5d7824 */ /* 0x001fc600078e025d */
[----:B------:R-:W0:Y:S01]  /*1ae0*/  LDS R104, [R51+0x30] ;  /* 0x0000300033687984 */ /* 0x000e220000000800 */
[----:B-1----:R-:W-:-:S03]  /*1af0*/  IMAD.IADD R94, R94, 0x1, R93 ;  /* 0x000000015e5e7824 */ /* 0x002fc600078e025d */
[----:B------:R-:W1:Y:S01]  /*1b00*/  LDS R105, [R51+0x34] ;  /* 0x0000340033697984 */ /* 0x000e620000000800 */
[----:B--2---:R-:W-:-:S03]  /*1b10*/  IMAD.IADD R95, R95, 0x1, R94 ;  /* 0x000000015f5f7824 */ /* 0x004fc600078e025e */
[----:B------:R-:W2:Y:S01]  /*1b20*/  LDS R106, [R51+0x38] ;  /* 0x00003800336a7984 */ /* 0x000ea20000000800 */
[----:B---3--:R-:W-:-:S03]  /*1b30*/  IMAD.IADD R96, R96, 0x1, R95 ;  /* 0x0000000160607824 */ /* 0x008fc600078e025f */
[----:B------:R-:W3:Y:S01]  /*1b40*/  LDS R107, [R51+0x3c] ;  /* 0x00003c00336b7984 */ /* 0x000ee20000000800 */
[----:B----4-:R-:W-:-:S03]  /*1b50*/  IMAD.IADD R97, R97, 0x1, R96 ;  /* 0x0000000161617824 */ /* 0x010fc600078e0260 */
[----:B------:R-:W4:Y:S01]  /*1b60*/  LDS R108, [R51+0x40] ;  /* 0x00004000336c7984 */ /* 0x000f220000000800 */
[----:B------:R-:W-:-:S03]  /*1b70*/  IMAD.IADD R98, R98, 0x1, R97 ;  /* 0x0000000162627824 */ /* 0x000fc600078e0261 */
        /* <DEDUP_REMOVED lines=31> */
[----:B------:R-:W-:-:S04]  /*1d70*/  IMAD.IADD R114, R114, 0x1, R113 ;  /* 0x0000000172727824 */ /* 0x000fc800078e0271 */
[----:B0-----:R-:W-:-:S04]  /*1d80*/  IMAD.IADD R115, R115, 0x1, R114 ;  /* 0x0000000173737824 */ /* 0x001fc800078e0272 */
[----:B-1----:R-:W-:-:S04]  /*1d90*/  IMAD.IADD R116, R116, 0x1, R115 ;  /* 0x0000000174747824 */ /* 0x002fc800078e0273 */
[----:B--2---:R-:W-:-:S04]  /*1da0*/  IMAD.IADD R117, R117, 0x1, R116 ;  /* 0x0000000175757824 */ /* 0x004fc800078e0274 */
[----:B---3--:R-:W-:-:S04]  /*1db0*/  IMAD.IADD R118, R118, 0x1, R117 ;  /* 0x0000000176767824 */ /* 0x008fc800078e0275 */
[----:B----4-:R-:W-:-:S04]  /*1dc0*/  IMAD.IADD R119, R119, 0x1, R118 ;  /* 0x0000000177777824 */ /* 0x010fc800078e0276 */
[----:B------:R-:W-:-:S04]  /*1dd0*/  IMAD.IADD R120, R120, 0x1, R119 ;  /* 0x0000000178787824 */ /* 0x000fc800078e0277 */
[----:B------:R-:W-:-:S04]  /*1de0*/  IMAD.IADD R121, R121, 0x1, R120 ;  /* 0x0000000179797824 */ /* 0x000fc800078e0278 */
[----:B------:R-:W-:-:S04]  /*1df0*/  IMAD.IADD R122, R122, 0x1, R121 ;  /* 0x000000017a7a7824 */ /* 0x000fc800078e0279 */
[----:B------:R-:W-:-:S04]  /*1e00*/  IMAD.IADD R123, R123, 0x1, R122 ;  /* 0x000000017b7b7824 */ /* 0x000fc800078e027a */
[----:B------:R-:W-:-:S05]  /*1e10*/  IMAD.IADD R125, R4, 0x1, R123 ;  /* 0x00000001047d7824 */ /* 0x000fca00078e027b */
        /* <DEDUP_REMOVED lines=8> */
[----:B------:R-:W0:Y:S02]  /*1ea0*/  SHFL.UP P0, R126, R127, 0x10, RZ ;  /* 0x060000007f7e7989 */ /* 0x000e2400000000ff */
[----:B0-----:R-:W-:Y:S01]  /*1eb0*/  @P0 IMAD.IADD R126, R127, 0x1, R126 ;  /* 0x000000017f7e0824 */ /* 0x001fe200078e027e */
[----:B------:R-:W-:-:S03]  /*1ec0*/  ISETP.NE.AND P0, PT, R124, 0x1, PT ;  /* 0x000000017c00780c */ /* 0x000fc60003f05270 */
[----:B------:R-:W-:Y:S01]  /*1ed0*/  IMAD.IADD R125, R126, 0x1, -R125 ;  /* 0x000000017e7d7824 */ /* 0x000fe200078e0a7d */
[----:B------:R-:W-:Y:S01]  /*1ee0*/  @!P1 STS [R50+0x8400], R126 ;  /* 0x0084007e32009388 */ /* 0x000fe20000000800 */
[----:B------:R-:W-:Y:S01]  /*1ef0*/  BAR.SYNC.DEFER_BLOCKING 0x0 ;  /* 0x0000000000007b1d */ /* 0x000fe20000010000 */
[----:B------:R-:W-:-:S05]  /*1f00*/  ISETP.NE.AND P1, PT, R124, 0x4, PT ;  /* 0x000000047c00780c */ /* 0x000fca0003f25270 */
[----:B------:R-:W0:Y:S04]  /*1f10*/  LDS.128 R4, [UR4+0x8400] ;  /* 0x00840004ff047984 */ /* 0x000e280008000c00 */
[----:B------:R-:W1:Y:S01]  /*1f20*/  LDS.128 R8, [UR4+0x8410] ;  /* 0x00841004ff087984 */ /* 0x000e620008000c00 */
[C---:B0-----:R-:W-:Y:S01]  /*1f30*/  SEL R55, R4.reuse, R55, !P0 ;  /* 0x0000003704377207 */ /* 0x041fe20004000000 */
[----:B------:R-:W-:Y:S01]  /*1f40*/  IMAD.IADD R5, R4, 0x1, R5 ;  /* 0x0000000104057824 */ /* 0x000fe200078e0205 */
[----:B------:R-:W-:-:S03]  /*1f50*/  ISETP.NE.AND P0, PT, R124, 0x2, PT ;  /* 0x000000027c00780c */ /* 0x000fc60003f05270 */
[----:B------:R-:W-:Y:S01]  /*1f60*/  IMAD.IADD R6, R6, 0x1, R5 ;  /* 0x0000000106067824 */ /* 0x000fe200078e0205 */
[----:B------:R-:W-:Y:S02]  /*1f70*/  SEL R55, R5, R55, !P0 ;  /* 0x0000003705377207 */ /* 0x000fe40004000000 */
[----:B------:R-:W-:Y:S01]  /*1f80*/  ISETP.NE.AND P0, PT, R124, 0x3, PT ;  /* 0x000000037c00780c */ /* 0x000fe20003f05270 */
[----:B------:R-:W-:-:S03]  /*1f90*/  IMAD.IADD R7, R7, 0x1, R6 ;  /* 0x0000000107077824 */ /* 0x000fc600078e0206 */
[----:B------:R-:W-:Y:S01]  /*1fa0*/  SEL R55, R6, R55, !P0 ;  /* 0x0000003706377207 */ /* 0x000fe20004000000 */
[C---:B-1----:R-:W-:Y:S01]  /*1fb0*/  IMAD.IADD R8, R7.reuse, 0x1, R8 ;  /* 0x0000000107087824 */ /* 0x042fe200078e0208 */
[----:B------:R-:W-:Y:S02]  /*1fc0*/  ISETP.NE.AND P0, PT, R124, 0x5, PT ;  /* 0x000000057c00780c */ /* 0x000fe40003f05270 */
[----:B------:R-:W-:Y:S01]  /*1fd0*/  SEL R55, R7, R55, !P1 ;  /* 0x0000003707377207 */ /* 0x000fe20004800000 */
[----:B------:R-:W-:Y:S01]  /*1fe0*/  IMAD.IADD R9, R9, 0x1, R8 ;  /* 0x0000000109097824 */ /* 0x000fe200078e0208 */
[----:B------:R-:W-:Y:S02]  /*1ff0*/  ISETP.NE.AND P1, PT, R42, RZ, PT ;  /* 0x000000ff2a00720c */ /* 0x000fe40003f25270 */
[----:B------:R-:W-:Y:S01]  /*2000*/  SEL R55, R8, R55, !P0 ;  /* 0x0000003708377207 */ /* 0x000fe20004000000 */
[----:B------:R-:W-:Y:S01]  /*2010*/  IMAD.IADD R10, R10, 0x1, R9 ;  /* 0x000000010a0a7824 */ /* 0x000fe200078e0209 */
[----:B------:R-:W-:-:S02]  /*2020*/  ISETP.GT.U32.AND P0, PT, R0, 0x1f, PT ;  /* 0x0000001f0000780c */ /* 0x000fc40003f04070 */
[----:B------:R-:W-:Y:S01]  /*2030*/  SEL R55, R9, R55, !P2 ;  /* 0x0000003709377207 */ /* 0x000fe20005000000 */
[----:B------:R-:W-:Y:S01]  /*2040*/  IMAD.IADD R11, R11, 0x1, R10 ;  /* 0x000000010b0b7824 */ /* 0x000fe200078e020a */
[----:B------:R-:W-:Y:S02]  /*2050*/  ISETP.GT.U32.OR P2, PT, R0, 0x1f, P1 ;  /* 0x0000001f0000780c */ /* 0x000fe40000f44470 */
[----:B------:R-:W-:Y:S02]  /*2060*/  SEL R4, R125, RZ, P1 ;  /* 0x000000ff7d047207 */ /* 0x000fe40000800000 */
[----:B------:R-:W-:-:S05]  /*2070*/  SEL R55, R10, R55, !P3 ;  /* 0x000000370a377207 */ /* 0x000fca0005800000 */
[----:B------:R-:W-:Y:S01]  /*2080*/  @P0 IMAD.IADD R125, R55, 0x1, R4 ;  /* 0x00000001377d0824 */ /* 0x000fe200078e0204 */
[----:B------:R-:W-:-:S03]  /*2090*/  ISETP.NE.AND P0, PT, R0, RZ, PT ;  /* 0x000000ff0000720c */ /* 0x000fc60003f05270 */
[----:B------:R-:W-:-:S05]  /*20a0*/  @!P2 IMAD.U32 R125, R11, 0x10000, RZ ;  /* 0x000100000b7da824 */ /* 0x000fca00078e00ff */
[----:B------:R-:W-:Y:S01]  /*20b0*/  @!P2 STS [UR4+0x8428], R125 ;  /* 0x0084287dff00a988 */ /* 0x000fe20008000804 */
[----:B------:R-:W-:Y:S06]  /*20c0*/  BAR.SYNC.DEFER_BLOCKING 0x0 ;  /* 0x0000000000007b1d */ /* 0x000fec0000010000 */
[----:B------:R-:W0:Y:S02]  /*20d0*/  LDS R4, [UR4+0x8428] ;  /* 0x00842804ff047984 */ /* 0x000e240008000800 */
[----:B0-----:R-:W-:-:S05]  /*20e0*/  SEL R4, R4, RZ, P0 ;  /* 0x000000ff04047207 */ /* 0x001fca0000000000 */
[----:B------:R-:W-:-:S04]  /*20f0*/  IMAD.IADD R4, R4, 0x1, R125 ;  /* 0x0000000104047824 */ /* 0x000fc800078e027d */
[--C-:B------:R-:W-:Y:S01]  /*2100*/  IMAD.IADD R92, R92, 0x1, R4.reuse ;  /* 0x000000015c5c7824 */ /* 0x100fe200078e0204 */
[----:B------:R-:W-:Y:S01]  /*2110*/  STS [R51], R4 ;  /* 0x0000000433007388 */ /* 0x000fe20000000800 */
[--C-:B------:R-:W-:Y:S02]  /*2120*/  IMAD.IADD R6, R93, 0x1, R4.reuse ;  /* 0x000000015d067824 */ /* 0x100fe400078e0204 */
[--C-:B------:R-:W-:Y:S01]  /*2130*/  IMAD.IADD R94, R94, 0x1, R4.reuse ;  /* 0x000000015e5e7824 */ /* 0x100fe200078e0204 */
[----:B------:R-:W-:Y:S01]  /*2140*/  STS [R51+0x4], R92 ;  /* 0x0000045c33007388 */ /* 0x000fe20000000800 */
[--C-:B------:R-:W-:Y:S02]  /*2150*/  IMAD.IADD R8, R95, 0x1, R4.reuse ;  /* 0x000000015f087824 */ /* 0x100fe400078e0204 */
[--C-:B------:R-:W-:Y:S01]  /*2160*/  IMAD.IADD R96, R96, 0x1, R4.reuse ;  /* 0x0000000160607824 */ /* 0x100fe200078e0204 */
[----:B------:R-:W-:Y:S01]  /*2170*/  STS [R51+0x8], R6 ;  /* 0x0000080633007388 */ /* 0x000fe20000000800 */
[----:B------:R-:W-:-:S02]  /*2180*/  IMAD.IADD R10, R97, 0x1, R4 ;  /* 0x00000001610a7824 */ /* 0x000fc400078e0204 */
[--C-:B------:R-:W-:Y:S01]  /*2190*/  IMAD.IADD R98, R98, 0x1, R4.reuse ;  /* 0x0000000162627824 */ /* 0x100fe200078e0204 */
[----:B------:R-:W-:Y:S01]  /*21a0*/  STS [R51+0xc], R94 ;  /* 0x00000c5e33007388 */ /* 0x000fe20000000800 */
        /* <DEDUP_REMOVED lines=36> */
[----:B------:R-:W-:-:S03]  /*23f0*/  IMAD.IADD R150, R123, 0x1, R4 ;  /* 0x000000017b967824 */ /* 0x000fc600078e0204 */
[----:B------:R-:W-:Y:S04]  /*2400*/  STS [R51+0x40], R134 ;  /* 0x0000408633007388 */ /* 0x000fe80000000800 */
        /* <DEDUP_REMOVED lines=15> */
[----:B------:R-:W-:Y:S01]  /*2500*/  STS [R51+0x80], R150 ;  /* 0x0000809633007388 */ /* 0x000fe20000000800 */
[----:B------:R-:W-:Y:S06]  /*2510*/  BAR.SYNC.DEFER_BLOCKING 0x0 ;  /* 0x0000000000007b1d */ /* 0x000fec0000010000 */
[----:B------:R-:W0:Y:S04]  /*2520*/  LDS.U16 R5, [R54] ;  /* 0x0000000036057984 */ /* 0x000e280000000400 */
[----:B------:R-:W1:Y:S04]  /*2530*/  LDS.U16 R56, [R56] ;  /* 0x0000000038387984 */ /* 0x000e680000000400 */
[----:B------:R-:W2:Y:S04]  /*2540*/  LDS.U16 R58, [R58] ;  /* 0x000000003a3a7984 */ /* 0x000ea80000000400 */
[----:B------:R-:W3:Y:S04]  /*2550*/  LDS.U16 R60, [R60] ;  /* 0x000000003c3c7984 */ /* 0x000ee80000000400 */
[----:B------:R-:W4:Y:S04]  /*2560*/  LDS.U16 R62, [R62] ;  /* 0x000000003e3e7984 */ /* 0x000f280000000400 */
[----:B------:R-:W4:Y:S04]  /*2570*/  LDS.U16 R64, [R64] ;  /* 0x0000000040407984 */ /* 0x000f280000000400 */
[----:B------:R-:W4:Y:S04]  /*2580*/  LDS.U16 R66, [R66] ;  /* 0x0000000042427984 */ /* 0x000f280000000400 */
[----:B------:R-:W4:Y:S04]  /*2590*/  LDS.U16 R68, [R68] ;  /* 0x0000000044447984 */ /* 0x000f280000000400 */
[----:B------:R-:W4:Y:S04]  /*25a0*/  LDS.U16 R70, [R70] ;  /* 0x0000000046467984 */ /* 0x000f280000000400 */
[----:B------:R-:W4:Y:S04]  /*25b0*/  LDS.U16 R72, [R72] ;  /* 0x0000000048487984 */ /* 0x000f280000000400 */
[----:B------:R-:W4:Y:S01]  /*25c0*/  LDS.U16 R74, [R74] ;  /* 0x000000004a4a7984 */ /* 0x000f220000000400 */
[----:B0-----:R-:W-:-:S03]  /*25d0*/  IMAD.IADD R5, R52, 0x1, R5 ;  /* 0x0000000134057824 */ /* 0x001fc600078e0205 */
[----:B------:R-:W0:Y:S01]  /*25e0*/  LDS.U16 R76, [R76] ;  /* 0x000000004c4c7984 */ /* 0x000e220000000400 */
[----:B-1----:R-:W-:-:S03]  /*25f0*/  IMAD.IADD R56, R57, 0x1, R56 ;  /* 0x0000000139387824 */ /* 0x002fc600078e0238 */
[----:B------:R-:W1:Y:S01]  /*2600*/  LDS.U16 R78, [R78] ;  /* 0x000000004e4e7984 */ /* 0x000e620000000400 */
[----:B--2---:R-:W-:-:S03]  /*2610*/  IMAD.IADD R58, R59, 0x1, R58 ;  /* 0x000000013b3a7824 */ /* 0x004fc600078e023a */
[----:B------:R-:W2:Y:S01]  /*2620*/  LDS.U16 R80, [R80] ;  /* 0x0000000050507984 */ /* 0x000ea20000000400 */
[----:B---3--:R-:W-:-:S03]  /*2630*/  IMAD.IADD R60, R61, 0x1, R60 ;  /* 0x000000013d3c7824 */ /* 0x008fc600078e023c */
[----:B------:R-:W3:Y:S01]  /*2640*/  LDS.U16 R82, [R82] ;  /* 0x0000000052527984 */ /* 0x000ee20000000400 */
[----:B----4-:R-:W-:-:S03]  /*2650*/  IMAD.IADD R62, R63, 0x1, R62 ;  /* 0x000000013f3e7824 */ /* 0x010fc600078e023e */
[----:B------:R-:W4:Y:S01]  /*2660*/  LDS.U16 R84, [R84] ;  /* 0x0000000054547984 */ /* 0x000f220000000400 */
[----:B------:R-:W-:-:S03]  /*2670*/  IMAD.IADD R64, R65, 0x1, R64 ;  /* 0x0000000141407824 */ /* 0x000fc600078e0240 */
[----:B------:R-:W4:Y:S01]  /*2680*/  LDS.U16 R86, [R86] ;  /* 0x0000000056567984 */ /* 0x000f220000000400 */
[----:B------:R-:W-:-:S03]  /*2690*/  IMAD.IADD R66, R67, 0x1, R66 ;  /* 0x0000000143427824 */ /* 0x000fc600078e0242 */
[----:B------:R-:W4:Y:S01]  /*26a0*/  LDS.U16 R88, [R88] ;  /* 0x0000000058587984 */ /* 0x000f220000000400 */
[----:B------:R-:W-:-:S03]  /*26b0*/  IMAD.IADD R68, R69, 0x1, R68 ;  /* 0x0000000145447824 */ /* 0x000fc600078e0244 */
[----:B------:R-:W4:Y:S01]  /*26c0*/  LDS.U16 R90, [R90] ;  /* 0x000000005a5a7984 */ /* 0x000f220000000400 */
[----:B------:R-:W-:Y:S02]  /*26d0*/  IMAD.IADD R70, R71, 0x1, R70 ;  /* 0x0000000147467824 */ /* 0x000fe400078e0246 */
[----:B------:R-:W-:Y:S02]  /*26e0*/  IMAD.IADD R72, R73, 0x1, R72 ;  /* 0x0000000149487824 */ /* 0x000fe400078e0248 */
[----:B------:R-:W-:Y:S02]  /*26f0*/  IMAD.IADD R74, R75, 0x1, R74 ;  /* 0x000000014b4a7824 */ /* 0x000fe400078e024a */
[----:B0-----:R-:W-:Y:S02]  /*2700*/  IMAD.IADD R76, R77, 0x1, R76 ;  /* 0x000000014d4c7824 */ /* 0x001fe400078e024c */
[----:B-1----:R-:W-:Y:S02]  /*2710*/  IMAD.IADD R78, R79, 0x1, R78 ;  /* 0x000000014f4e7824 */ /* 0x002fe400078e024e */
[----:B--2---:R-:W-:-:S02]  /*2720*/  IMAD.IADD R80, R81, 0x1, R80 ;  /* 0x0000000151507824 */ /* 0x004fc400078e0250 */
[----:B---3--:R-:W-:Y:S02]  /*2730*/  IMAD.IADD R82, R83, 0x1, R82 ;  /* 0x0000000153527824 */ /* 0x008fe400078e0252 */
[----:B----4-:R-:W-:Y:S02]  /*2740*/  IMAD.IADD R84, R85, 0x1, R84 ;  /* 0x0000000155547824 */ /* 0x010fe400078e0254 */
[----:B------:R-:W-:Y:S02]  /*2750*/  IMAD.IADD R86, R87, 0x1, R86 ;  /* 0x0000000157567824 */ /* 0x000fe400078e0256 */
[----:B------:R-:W-:Y:S02]  /*2760*/  IMAD.IADD R88, R89, 0x1, R88 ;  /* 0x0000000159587824 */ /* 0x000fe400078e0258 */
[----:B------:R-:W-:Y:S01]  /*2770*/  IMAD.IADD R90, R91, 0x1, R90 ;  /* 0x000000015b5a7824 */ /* 0x000fe200078e025a */
[----:B------:R-:W-:Y:S06]  /*2780*/  BAR.SYNC.DEFER_BLOCKING 0x0 ;  /* 0x0000000000007b1d */ /* 0x000fec0000010000 */
[----:B------:R-:W-:Y:S05]  /*2790*/  BRA.U UP0, `(.L_x_221) ;  /* 0x0000000500987547 */ /* 0x000fea000b800000 */
[----:B------:R-:W-:Y:S01]  /*27a0*/  LEA R4, R5, UR4, 0x2 ;  /* 0x0000000405047c11 */ /* 0x000fe2000f8e10ff */
[----:B------:R-:W-:Y:S01]  /*27b0*/  UIADD3 UR7, UPT, UPT, UR7, 0x6, URZ ;  /* 0x0000000607077890 */ /* 0x000fe2000fffe0ff */
[----:B------:R-:W-:Y:S01]  /*27c0*/  LEA R5, R56, UR4, 0x2 ;  /* 0x0000000438057c11 */ /* 0x000fe2000f8e10ff */
[----:B------:R-:W-:Y:S01]  /*27d0*/  UIADD3 UR5, UPT, UPT, UR5, -0x6, URZ ;  /* 0xfffffffa05057890 */ /* 0x000fe2000fffe0ff */
[----:B------:R-:W-:Y:S01]  /*27e0*/  LEA R6, R58, UR4, 0x2 ;  /* 0x000000043a067c11 */ /* 0x000fe2000f8e10ff */
[----:B------:R1:W-:Y:S01]  /*27f0*/  STS [R4], R29 ;  /* 0x0000001d04007388 */ /* 0x0003e20000000800 */
[----:B------:R-:W-:Y:S02]  /*2800*/  LEA R7, R60, UR4, 0x2 ;  /* 0x000000043c077c11 */ /* 0x000fe4000f8e10ff */
[----:B------:R-:W-:Y:S01]  /*2810*/  LEA R8, R62, UR4, 0x2 ;  /* 0x000000043e087c11 */ /* 0x000fe2000f8e10ff */
[----:B------:R1:W-:Y:S01]  /*2820*/  STS [R5], R30 ;  /* 0x0000001e05007388 */ /* 0x0003e20000000800 */
[----:B------:R-:W-:-:S02]  /*2830*/  LEA R9, R64, UR4, 0x2 ;  /* 0x0000000440097c11 */ /* 0x000fc4000f8e10ff */
[----:B------:R-:W-:Y:S01]  /*2840*/  LEA R10, R66, UR4, 0x2 ;  /* 0x00000004420a7c11 */ /* 0x000fe2000f8e10ff */
[----:B------:R1:W-:Y:S01]  /*2850*/  STS [R6], R31 ;  /* 0x0000001f06007388 */ /* 0x0003e20000000800 */
[----:B------:R-:W-:Y:S02]  /*2860*/  LEA R11, R68, UR4, 0x2 ;  /* 0x00000004440b7c11 */ /* 0x000fe4000f8e10ff */
        /* <DEDUP_REMOVED lines=16> */
[----:B------:R1:W-:Y:S04]  /*2970*/  STS [R52], R37 ;  /* 0x0000002534007388 */ /* 0x0003e80000000800 */
        /* <DEDUP_REMOVED lines=9> */
[----:B------:R1:W-:Y:S01]  /*2a10*/  STS [R64], R49 ;  /* 0x0000003140007388 */ /* 0x0003e20000000800 */
[----:B------:R-:W-:Y:S06]  /*2a20*/  BAR.SYNC.DEFER_BLOCKING 0x0 ;  /* 0x0000000000007b1d */ /* 0x000fec0000010000 */
[----:B------:R1:W2:Y:S04]  /*2a30*/  LDS R29, [R53] ;  /* 0x00000000351d7984 */ /* 0x0002a80000000800 */
[----:B------:R1:W3:Y:S04]  /*2a40*/  LDS R30, [R53+0x4] ;  /* 0x00000400351e7984 */ /* 0x0002e80000000800 */
[----:B------:R1:W4:Y:S04]  /*2a50*/  LDS R31, [R53+0x8] ;  /* 0x00000800351f7984 */ /* 0x0003280000000800 */
[----:B------:R1:W0:Y:S04]  /*2a60*/  LDS R32, [R53+0xc] ;  /* 0x00000c0035207984 */ /* 0x0002280000000800 */
        /* <DEDUP_REMOVED lines=14> */
[----:B------:R1:W0:Y:S01]  /*2b50*/  LDS R49, [R53+0x48] ;  /* 0x0000480035317984 */ /* 0x0002220000000800 */
[----:B------:R-:W-:Y:S06]  /*2b60*/  BAR.SYNC.DEFER_BLOCKING 0x0 ;  /* 0x0000000000007b1d */ /* 0x000fec0000010000 */
[----:B-----5:R1:W-:Y:S04]  /*2b70*/  STS [R4], R2 ;  /* 0x0000000204007388 */ /* 0x0203e80000000800 */
        /* <DEDUP_REMOVED lines=19> */
[----:B------:R1:W0:Y:S04]  /*2cb0*/  LDS R2, [R53] ;  /* 0x0000000035027984 */ /* 0x0002280000000800 */
        /* <DEDUP_REMOVED lines=19> */
[----:B--234-:R-:W-:Y:S05]  /*2df0*/  BRA `(.L_x_222) ;  /* 0xffffffdc00587947 */ /* 0x01cfea000383ffff */
.L_x_221:
[----:B------:R-:W-:Y:S01]  /*2e00*/  LEA R5, R5, UR4, 0x2 ;  /* 0x0000000405057c11 */ /* 0x000fe2000f8e10ff */
[----:B------:R-:W-:Y:S01]  /*2e10*/  IMAD R53, R0, -0x48, R53 ;  /* 0xffffffb800357824 */ /* 0x000fe200078e0235 */
[----:B------:R-:W-:Y:S01]  /*2e20*/  LEA R56, R56, UR4, 0x2 ;  /* 0x0000000438387c11 */ /* 0x000fe2000f8e10ff */
[----:B------:R-:W0:Y:S01]  /*2e30*/  LDCU.64 UR6, c[0x0][0x3a0] ;  /* 0x00007400ff0677ac */ /* 0x000e220008000a00 */
[----:B------:R-:W-:Y:S01]  /*2e40*/  LEA R58, R58, UR4, 0x2 ;  /* 0x000000043a3a7c11 */ /* 0x000fe2000f8e10ff */
[----:B------:R-:W-:Y:S01]  /*2e50*/  STS [R5], R29 ;  /* 0x0000001d05007388 */ /* 0x000fe20000000800 */
[----:B------:R-:W-:Y:S02]  /*2e60*/  LEA R60, R60, UR4, 0x2 ;  /* 0x000000043c3c7c11 */ /* 0x000fe4000f8e10ff */
[----:B------:R-:W-:Y:S01]  /*2e70*/  LEA R62, R62, UR4, 0x2 ;  /* 0x000000043e3e7c11 */ /* 0x000fe2000f8e10ff */
[----:B------:R-:W-:Y:S01]  /*2e80*/  STS [R56], R30 ;  /* 0x0000001e38007388 */ /* 0x000fe20000000800 */
[----:B------:R-:W-:-:S02]  /*2e90*/  LEA R64, R64, UR4, 0x2 ;  /* 0x0000000440407c11 */ /* 0x000fc4000f8e10ff */
[----:B------:R-:W-:Y:S01]  /*2ea0*/  LEA R66, R66, UR4, 0x2 ;  /* 0x0000000442427c11 */ /* 0x000fe2000f8e10ff */
[----:B------:R-:W-:Y:S01]  /*2eb0*/  STS [R58], R31 ;  /* 0x0000001f3a007388 */ /* 0x000fe20000000800 */
[----:B------:R-:W-:Y:S02]  /*2ec0*/  LEA R68, R68, UR4, 0x2 ;  /* 0x0000000444447c11 */ /* 0x000fe4000f8e10ff */
[----:B------:R-:W-:Y:S01]  /*2ed0*/  LEA R70, R70, UR4, 0x2 ;  /* 0x0000000446467c11 */ /* 0x000fe2000f8e10ff */
[----:B------:R-:W-:Y:S01]  /*2ee0*/  STS [R60], R32 ;  /* 0x000000203c007388 */ /* 0x000fe20000000800 */
[----:B------:R-:W-:Y:S02]  /*2ef0*/  LEA R72, R72, UR4, 0x2 ;  /* 0x0000000448487c11 */ /* 0x000fe4000f8e10ff */
[----:B------:R-:W-:Y:S01]  /*2f00*/  LEA R74, R74, UR4, 0x2 ;  /* 0x000000044a4a7c11 */ /* 0x000fe2000f8e10ff */
[----:B------:R-:W-:Y:S01]  /*2f10*/  STS [R62], R33 ;  /* 0x000000213e007388 */ /* 0x000fe20000000800 */
[----:B------:R-:W-:Y:S01]  /*2f20*/  LEA R76, R76, UR4, 0x2 ;  /* 0x000000044c4c7c11 */ /* 0x000fe2000f8e10ff */
[----:B0-----:R-:W-:Y:S01]  /*2f30*/  IMAD.U32 R4, RZ, RZ, UR7 ;  /* 0x00000007ff047e24 */ /* 0x001fe2000f8e00ff */
        /* <DEDUP_REMOVED lines=11> */
[----:B------:R-:W-:-:S03]  /*2ff0*/  ISETP.LT.U32.AND P2, PT, R0, UR6, PT ;  /* 0x0000000600007c0c */ /* 0x000fc6000bf41070 */
[----:B------:R-:W-:Y:S01]  /*3000*/  STS [R72], R38 ;  /* 0x0000002648007388 */ /* 0x000fe20000000800 */
[----:B------:R-:W-:-:S03]  /*3010*/  ISETP.GT.U32.AND.EX P2, PT, R4, RZ, PT, P2 ;  /* 0x000000ff0400720c */ /* 0x000fc60003f44120 */
[----:B------:R-:W-:Y:S04]  /*3020*/  STS [R74], R39 ;  /* 0x000000274a007388 */ /* 0x000fe80000000800 */
[----:B------:R-:W-:Y:S04]  /*3030*/  STS [R76], R40 ;  /* 0x000000284c007388 */ /* 0x000fe80000000800 */
[----:B------:R-:W-:Y:S04]  /*3040*/  STS [R78], R41 ;  /* 0x000000294e007388 */ /* 0x000fe80000000800 */
[----:B------:R-:W-:Y:S04]  /*3050*/  STS [R80], R43 ;  /* 0x0000002b50007388 */ /* 0x000fe80000000800 */
[----:B------:R-:W-:Y:S04]  /*3060*/  STS [R47], R44 ;  /* 0x0000002c2f007388 */ /* 0x000fe80000000800 */
[----:B------:R-:W-:Y:S04]  /*3070*/  STS [R84], R45 ;  /* 0x0000002d54007388 */ /* 0x000fe80000000800 */
[----:B------:R-:W-:Y:S04]  /*3080*/  STS [R51], R46 ;  /* 0x0000002e33007388 */ /* 0x000fe80000000800 */
[----:B------:R-:W-:Y:S04]  /*3090*/  STS [R88], R48 ;  /* 0x0000003058007388 */ /* 0x000fe80000000800 */
[----:B------:R-:W-:Y:S01]  /*30a0*/  STS [R90], R49 ;  /* 0x000000315a007388 */ /* 0x000fe20000000800 */
[----:B------:R-:W-:Y:S06]  /*30b0*/  BAR.SYNC.DEFER_BLOCKING 0x0 ;  /* 0x0000000000007b1d */ /* 0x000fec0000010000 */
[----:B------:R-:W0:Y:S04]  /*30c0*/  LDS R6, [R53] ;  /* 0x0000000035067984 */ /* 0x000e280000000800 */
[----:B------:R-:W1:Y:S04]  /*30d0*/  LDS R7, [R53+0x400] ;  /* 0x0004000035077984 */ /* 0x000e680000000800 */
[----:B------:R-:W2:Y:S04]  /*30e0*/  LDS R8, [R53+0x800] ;  /* 0x0008000035087984 */ /* 0x000ea80000000800 */
[----:B------:R-:W-:Y:S04]  /*30f0*/  LDS R9, [R53+0xc00] ;  /* 0x000c000035097984 */ /* 0x000fe80000000800 */
[----:B------:R-:W-:Y:S04]  /*3100*/  LDS R10, [R53+0x1000] ;  /* 0x00100000350a7984 */ /* 0x000fe80000000800 */
[----:B------:R-:W-:Y:S04]  /*3110*/  LDS R11, [R53+0x1400] ;  /* 0x00140000350b7984 */ /* 0x000fe80000000800 */
[----:B------:R-:W3:Y:S04]  /*3120*/  LDS R29, [R53+0x1800] ;  /* 0x00180000351d7984 */ /* 0x000ee80000000800 */
[----:B------:R-:W-:Y:S04]  /*3130*/  LDS R30, [R53+0x1c00] ;  /* 0x001c0000351e7984 */ /* 0x000fe80000000800 */
        /* <DEDUP_REMOVED lines=10> */
[----:B------:R-:W-:Y:S01]  /*31e0*/  LDS R41, [R53+0x4800] ;  /* 0x0048000035297984 */ /* 0x000fe20000000800 */
[----:B------:R-:W-:Y:S06]  /*31f0*/  BAR.SYNC.DEFER_BLOCKING 0x0 ;  /* 0x0000000000007b1d */ /* 0x000fec0000010000 */
[----:B-----5:R4:W-:Y:S04]  /*3200*/  STS [R5], R2 ;  /* 0x0000000205007388 */ /* 0x0209e80000000800 */
[----:B------:R0:W-:Y:S04]  /*3210*/  STS [R56], R3 ;  /* 0x0000000338007388 */ /* 0x0001e80000000800 */
[----:B------:R1:W-:Y:S01]  /*3220*/  STS [R58], R12 ;  /* 0x0000000c3a007388 */ /* 0x0003e20000000800 */
[----:B----4-:R-:W4:Y:S03]  /*3230*/  LDC.64 R4, c[0x0][0x398] ;  /* 0x0000e600ff047b82 */ /* 0x010f260000000a00 */
[----:B------:R-:W-:Y:S04]  /*3240*/  STS [R60], R13 ;  /* 0x0000000d3c007388 */ /* 0x000fe80000000800 */
[----:B------:R2:W-:Y:S01]  /*3250*/  STS [R62], R14 ;  /* 0x0000000e3e007388 */ /* 0x0005e20000000800 */
[----:B0-----:R-:W0:Y:S01]  /*3260*/  LDC.64 R2, c[0x0][0x388] ;  /* 0x0000e200ff027b82 */ /* 0x001e220000000a00 */
[----:B-1----:R-:W-:-:S02]  /*3270*/  VIADD R12, R0, 0x100 ;  /* 0x00000100000c7836 */ /* 0x002fc40000000000 */
[----:B------:R-:W-:Y:S04]  /*3280*/  STS [R64], R15 ;  /* 0x0000000f40007388 */ /* 0x000fe80000000800 */
[----:B------:R1:W-:Y:S01]  /*3290*/  STS [R66], R16 ;  /* 0x0000001042007388 */ /* 0x0003e20000000800 */
[----:B------:R-:W-:Y:S01]  /*32a0*/  ISETP.LT.U32.AND P4, PT, R12, UR6, PT ;  /* 0x000000060c007c0c */ /* 0x000fe2000bf81070 */
[C---:B--2---:R-:W-:Y:S01]  /*32b0*/  VIADD R14, R0.reuse, 0x200 ;  /* 0x00000200000e7836 */ /* 0x044fe20000000000 */
[----:B------:R-:W-:Y:S01]  /*32c0*/  LOP3.LUT R12, R0, 0x400, RZ, 0xfc, !PT ;  /* 0x00000400000c7812 */ /* 0x000fe200078efcff */
[----:B------:R-:W-:Y:S03]  /*32d0*/  STS [R68], R17 ;  /* 0x0000001144007388 */ /* 0x000fe60000000800 */
[----:B------:R-:W-:Y:S01]  /*32e0*/  ISETP.LT.U32.AND P3, PT, R14, UR6, PT ;  /* 0x000000060e007c0c */ /* 0x000fe2000bf61070 */
[----:B------:R-:W-:Y:S01]  /*32f0*/  STS [R70], R18 ;  /* 0x0000001246007388 */ /* 0x000fe20000000800 */
[----:B------:R-:W-:Y:S01]  /*3300*/  VIADD R14, R0, 0x500 ;  /* 0x00000500000e7836 */ /* 0x000fe20000000000 */
[----:B------:R-:W-:Y:S01]  /*3310*/  ISETP.LT.U32.AND P0, PT, R12, UR6, PT ;  /* 0x000000060c007c0c */ /* 0x000fe2000bf01070 */
[C---:B-1----:R-:W-:Y:S01]  /*3320*/  VIADD R16, R0.reuse, 0x300 ;  /* 0x0000030000107836 */ /* 0x042fe20000000000 */
[----:B------:R-:W-:Y:S01]  /*3330*/  STS [R72], R19 ;  /* 0x0000001348007388 */ /* 0x000fe20000000800 */
[----:B------:R-:W-:Y:S01]  /*3340*/  VIADD R12, R0, 0x600 ;  /* 0x00000600000c7836 */ /* 0x000fe20000000000 */
[----:B------:R-:W-:Y:S01]  /*3350*/  ISETP.LT.U32.AND P1, PT, R14, UR6, PT ;  /* 0x000000060e007c0c */ /* 0x000fe2000bf21070 */
[----:B------:R-:W-:Y:S01]  /*3360*/  IMAD.U32 R14, RZ, RZ, UR7 ;  /* 0x00000007ff0e7e24 */ /* 0x000fe2000f8e00ff */
[----:B------:R-:W-:Y:S01]  /*3370*/  STS [R74], R20 ;  /* 0x000000144a007388 */ /* 0x000fe20000000800 */
[----:B------:R-:W-:Y:S01]  /*3380*/  ISETP.LT.U32.AND P5, PT, R16, UR6, PT ;  /* 0x0000000610007c0c */ /* 0x000fe2000bfa1070 */
[----:B------:R-:W-:Y:S01]  /*3390*/  IMAD.U32 R16, RZ, RZ, UR7 ;  /* 0x00000007ff107e24 */ /* 0x000fe2000f8e00ff */
[----:B------:R-:W-:Y:S01]  /*33a0*/  ISETP.LT.U32.AND P6, PT, R12, UR6, PT ;  /* 0x000000060c007c0c */ /* 0x000fe2000bfc1070 */
[----:B------:R-:W-:Y:S01]  /*33b0*/  STS [R76], R21 ;  /* 0x000000154c007388 */ /* 0x000fe20000000800 */
[----:B0-----:R-:W-:Y:S01]  /*33c0*/  IMAD.WIDE.U32 R2, R0, 0x4, R2 ;  /* 0x0000000400027825 */ /* 0x001fe200078e0002 */
[----:B------:R-:W-:-:S02]  /*33d0*/  ISETP.GT.U32.AND.EX P3, PT, R14, RZ, PT, P3 ;  /* 0x000000ff0e00720c */ /* 0x000fc40003f64130 */
[----:B------:R-:W-:Y:S01]  /*33e0*/  STS [R78], R22 ;  /* 0x000000164e007388 */ /* 0x000fe20000000800 */
[----:B------:R-:W-:Y:S01]  /*33f0*/  ISETP.GT.U32.AND.EX P4, PT, R16, RZ, PT, P4 ;  /* 0x000000ff1000720c */ /* 0x000fe20003f84140 */
[----:B----4-:R-:W-:Y:S02]  /*3400*/  IMAD.WIDE.U32 R4, R0, 0x4, R4 ;  /* 0x0000000400047825 */ /* 0x010fe400078e0004 */
[----:B------:R0:W-:Y:S02]  /*3410*/  STS [R80], R23 ;  /* 0x0000001750007388 */ /* 0x0001e40000000800 */
[----:B------:R-:W-:Y:S02]  /*3420*/  IMAD.U32 R12, RZ, RZ, UR7 ;  /* 0x00000007ff0c7e24 */ /* 0x000fe4000f8e00ff */
[----:B------:R-:W-:Y:S03]  /*3430*/  STS [R47], R24 ;  /* 0x000000182f007388 */ /* 0x000fe60000000800 */
[----:B------:R-:W-:Y:S01]  /*3440*/  ISETP.GT.U32.AND.EX P5, PT, R12, RZ, PT, P5 ;  /* 0x000000ff0c00720c */ /* 0x000fe20003fa4150 */
[----:B------:R1:W-:Y:S01]  /*3450*/  STS [R84], R25 ;  /* 0x0000001954007388 */ /* 0x0003e20000000800 */
[----:B0-----:R-:W-:Y:S01]  /*3460*/  @P2 LOP3.LUT R23, R6, 0x80000000, RZ, 0x3c, !PT ;  /* 0x8000000006172812 */ /* 0x001fe200078e3cff */
[----:B------:R-:W-:-:S02]  /*3470*/  VIADD R6, R0, 0x700 ;  /* 0x0000070000067836 */ /* 0x000fc40000000000 */
[----:B------:R-:W-:Y:S04]  /*3480*/  STS [R51], R26 ;  /* 0x0000001a33007388 */ /* 0x000fe80000000800 */
[----:B------:R0:W-:Y:S01]  /*3490*/  STS [R88], R27 ;  /* 0x0000001b58007388 */ /* 0x0001e20000000800 */
[----:B-1----:R-:W-:-:S03]  /*34a0*/  @P4 LOP3.LUT R25, R7, 0x80000000, RZ, 0x3c, !PT ;  /* 0x8000000007194812 */ /* 0x002fc600078e3cff */
[----:B------:R-:W-:Y:S01]  /*34b0*/  STS [R90], R28 ;  /* 0x0000001c5a007388 */ /* 0x000fe20000000800 */
[----:B------:R-:W-:Y:S01]  /*34c0*/  BAR.SYNC.DEFER_BLOCKING 0x0 ;  /* 0x0000000000007b1d */ /* 0x000fe20000010000 */
[----:B0-----:R-:W-:Y:S01]  /*34d0*/  @P3 LOP3.LUT R27, R8, 0x80000000, RZ, 0x3c, !PT ;  /* 0x80000000081b3812 */ /* 0x001fe200078e3cff */
[----:B------:R-:W-:-:S05]  /*34e0*/  IMAD.U32 R8, RZ, RZ, UR7 ;  /* 0x00000007ff087e24 */ /* 0x000fca000f8e00ff */
[C---:B------:R-:W-:Y:S02]  /*34f0*/  ISETP.GT.U32.AND.EX P1, PT, R8.reuse, RZ, PT, P1 ;  /* 0x000000ff0800720c */ /* 0x040fe40003f24110 */
[----:B------:R-:W-:-:S13]  /*3500*/  ISETP.GT.U32.AND.EX P6, PT, R8, RZ, PT, P6 ;  /* 0x000000ff0800720c */ /* 0x000fda0003fc4160 */
[----:B---3--:R-:W-:Y:S01]  /*3510*/  @P6 LOP3.LUT R29, R29, 0x80000000, RZ, 0x3c, !PT ;  /* 0x800000001d1d6812 */ /* 0x008fe200078e3cff */
[----:B------:R-:W0:Y:S04]  /*3520*/  @P2 LDS R43, [R53] ;  /* 0x00000000352b2984 */ /* 0x000e280000000800 */
[----:B------:R-:W1:Y:S04]  /*3530*/  LDS R13, [R53+0x400] ;  /* 0x00040000350d7984 */ /* 0x000e680000000800 */
[----:B------:R-:W2:Y:S04]  /*3540*/  LDS R15, [R53+0x800] ;  /* 0x00080000350f7984 */ /* 0x000ea80000000800 */
[----:B------:R-:W3:Y:S04]  /*3550*/  LDS R17, [R53+0xc00] ;  /* 0x000c000035117984 */ /* 0x000ee80000000800 */
[----:B------:R-:W4:Y:S04]  /*3560*/  LDS R19, [R53+0x1000] ;  /* 0x0010000035137984 */ /* 0x000f280000000800 */
[----:B------:R-:W-:Y:S04]  /*3570*/  @P2 STG.E desc[UR8][R2.64], R23 ;  /* 0x0000001702002986 */ /* 0x000fe8000c101908 */
[----:B------:R-:W4:Y:S04]  /*3580*/  LDS R21, [R53+0x1400] ;  /* 0x0014000035157984 */ /* 0x000f280000000800 */
[----:B------:R-:W4:Y:S04]  /*3590*/  LDS R7, [R53+0x1800] ;  /* 0x0018000035077984 */ /* 0x000f280000000800 */
[----:B------:R-:W4:Y:S04]  /*35a0*/  LDS R23, [R53+0x1c00] ;  /* 0x001c000035177984 */ /* 0x000f280000000800 */
[----:B0-----:R0:W-:Y:S01]  /*35b0*/  @P2 STG.E desc[UR8][R4.64], R43 ;  /* 0x0000002b04002986 */ /* 0x0011e2000c101908 */
[----:B------:R-:W-:Y:S01]  /*35c0*/  ISETP.LT.U32.AND P2, PT, R6, UR6, PT ;  /* 0x0000000606007c0c */ /* 0x000fe2000bf41070 */
[----:B------:R-:W-:-:S02]  /*35d0*/  IMAD.U32 R6, RZ, RZ, UR7 ;  /* 0x00000007ff067e24 */ /* 0x000fc4000f8e00ff */
[----:B------:R2:W-:Y:S01]  /*35e0*/  @P4 STG.E desc[UR8][R2.64+0x400], R25 ;  /* 0x0004001902004986 */ /* 0x0005e2000c101908 */
[----:B------:R-:W-:Y:S02]  /*35f0*/  ISETP.GT.U32.AND.EX P2, PT, R8, RZ, PT, P2 ;  /* 0x000000ff0800720c */ /* 0x000fe40003f44120 */
[----:B------:R-:W-:Y:S01]  /*3600*/  ISETP.GT.U32.AND.EX P0, PT, R6, RZ, PT, P0 ;  /* 0x000000ff0600720c */ /* 0x000fe20003f04100 */
[----:B-1----:R-:W-:Y:S01]  /*3610*/  @P4 STG.E desc[UR8][R4.64+0x400], R13 ;  /* 0x0004000d04004986 */ /* 0x002fe2000c101908 */
[----:B------:R-:W-:Y:S02]  /*3620*/  LOP3.LUT R6, R0, 0x800, RZ, 0xfc, !PT ;  /* 0x0000080000067812 */ /* 0x000fe400078efcff */
[----:B0-----:R-:W-:Y:S01]  /*3630*/  @P5 LOP3.LUT R43, R9, 0x80000000, RZ, 0x3c, !PT ;  /* 0x80000000092b5812 */ /* 0x001fe200078e3cff */
[----:B------:R-:W-:Y:S01]  /*3640*/  @P3 STG.E desc[UR8][R2.64+0x800], R27 ;  /* 0x0008001b02003986 */ /* 0x000fe2000c101908 */
[----:B------:R-:W-:Y:S01]  /*3650*/  ISETP.LT.U32.AND P4, PT, R6, UR6, PT ;  /* 0x0000000606007c0c */ /* 0x000fe2000bf81070 */
[----:B------:R-:W-:-:S02]  /*3660*/  VIADD R6, R0, 0x900 ;  /* 0x0000090000067836 */ /* 0x000fc40000000000 */
[----:B------:R-:W0:Y:S04]  /*3670*/  LDS R9, [R53+0x2000] ;  /* 0x0020000035097984 */ /* 0x000e280000000800 */
[----:B--2---:R-:W-:Y:S01]  /*3680*/  @P0 LOP3.LUT R25, R10, 0x80000000, RZ, 0x3c, !PT ;  /* 0x800000000a190812 */ /* 0x004fe200078e3cff */
[----:B------:R-:W-:Y:S01]  /*3690*/  @P3 STG.E desc[UR8][R4.64+0x800], R15 ;  /* 0x0008000f04003986 */ /* 0x000fe2000c101908 */
[----:B------:R-:W-:Y:S01]  /*36a0*/  ISETP.LT.U32.AND P3, PT, R6, UR6, PT ;  /* 0x0000000606007c0c */ /* 0x000fe2000bf61070 */
[----:B------:R-:W-:Y:S02]  /*36b0*/  VIADD R6, R0, 0xa00 ;  /* 0x00000a0000067836 */ /* 0x000fe40000000000 */
[----:B------:R-:W-:Y:S01]  /*36c0*/  @P5 STG.E desc[UR8][R2.64+0xc00], R43 ;  /* 0x000c002b02005986 */ /* 0x000fe2000c101908 */
[----:B------:R-:W-:Y:S01]  /*36d0*/  ISETP.GT.U32.AND.EX P3, PT, R8, RZ, PT, P3 ;  /* 0x000000ff0800720c */ /* 0x000fe20003f64130 */
[----:B------:R-:W-:-:S02]  /*36e0*/  IMAD.U32 R10, RZ, RZ, UR7 ;  /* 0x00000007ff0a7e24 */ /* 0x000fc4000f8e00ff */
[----:B---3--:R1:W-:Y:S01]  /*36f0*/  @P5 STG.E desc[UR8][R4.64+0xc00], R17 ;  /* 0x000c001104005986 */ /* 0x0083e2000c101908 */
[----:B------:R-:W-:Y:S01]  /*3700*/  ISETP.LT.U32.AND P5, PT, R6, UR6, PT ;  /* 0x0000000606007c0c */ /* 0x000fe2000bfa1070 */
[----:B------:R-:W-:Y:S02]  /*3710*/  VIADD R6, R0, 0xb00 ;  /* 0x00000b0000067836 */ /* 0x000fe40000000000 */
[----:B------:R-:W2:Y:S01]  /*3720*/  LDS R13, [R53+0x2400] ;  /* 0x00240000350d7984 */ /* 0x000ea20000000800 */
[----:B------:R-:W-:-:S03]  /*3730*/  ISETP.GT.U32.AND.EX P5, PT, R8, RZ, PT, P5 ;  /* 0x000000ff0800720c */ /* 0x000fc60003fa4150 */
[----:B------:R-:W-:Y:S04]  /*3740*/  @P0 STG.E desc[UR8][R2.64+0x1000], R25 ;  /* 0x0010001902000986 */ /* 0x000fe8000c101908 */
[----:B----4-:R3:W-:Y:S01]  /*3750*/  @P0 STG.E desc[UR8][R4.64+0x1000], R19 ;  /* 0x0010001304000986 */ /* 0x0107e2000c101908 */
[----:B-1----:R-:W-:Y:S02]  /*3760*/  @P1 LOP3.LUT R17, R11, 0x80000000, RZ, 0x3c, !PT ;  /* 0x800000000b111812 */ /* 0x002fe400078e3cff */
[----:B------:R-:W-:Y:S01]  /*3770*/  ISETP.LT.U32.AND P0, PT, R6, UR6, PT ;  /* 0x0000000606007c0c */ /* 0x000fe2000bf01070 */
[----:B------:R-:W1:Y:S01]  /*3780*/  LDS R11, [R53+0x2800] ;  /* 0x00280000350b7984 */ /* 0x000e620000000800 */
[----:B------:R-:W-:Y:S01]  /*3790*/  IMAD.U32 R6, RZ, RZ, UR7 ;  /* 0x00000007ff067e24 */ /* 0x000fe2000f8e00ff */
[----:B------:R-:W-:-:S02]  /*37a0*/  @P5 LOP3.LUT R33, R33, 0x80000000, RZ, 0x3c, !PT ;  /* 0x8000000021215812 */ /* 0x000fc400078e3cff */
[----:B------:R-:W4:Y:S01]  /*37b0*/  LDS R15, [R53+0x2c00] ;  /* 0x002c0000350f7984 */ /* 0x000f220000000800 */
[----:B------:R-:W-:Y:S02]  /*37c0*/  ISETP.GT.U32.AND.EX P0, PT, R8, RZ, PT, P0 ;  /* 0x000000ff0800720c */ /* 0x000fe40003f04100 */
[----:B------:R-:W-:Y:S01]  /*37d0*/  ISETP.GT.U32.AND.EX P4, PT, R6, RZ, PT, P4 ;  /* 0x000000ff0600720c */ /* 0x000fe20003f84140 */
[----:B------:R-:W-:Y:S01]  /*37e0*/  @P1 STG.E desc[UR8][R2.64+0x1400], R17 ;  /* 0x0014001102001986 */ /* 0x000fe2000c101908 */
[----:B------:R-:W-:Y:S02]  /*37f0*/  LOP3.LUT R6, R0, 0xc00, RZ, 0xfc, !PT ;  /* 0x00000c0000067812 */ /* 0x000fe400078efcff */
[----:B---3--:R-:W-:Y:S01]  /*3800*/  @P2 LOP3.LUT R19, R30, 0x80000000, RZ, 0x3c, !PT ;  /* 0x800000001e132812 */ /* 0x008fe200078e3cff */
[----:B------:R-:W-:Y:S01]  /*3810*/  @P1 STG.E desc[UR8][R4.64+0x1400], R21 ;  /* 0x0014001504001986 */ /* 0x000fe2000c101908 */
[----:B------:R-:W-:Y:S01]  /*3820*/  ISETP.LT.U32.AND P1, PT, R6, UR6, PT ;  /* 0x0000000606007c0c */ /* 0x000fe2000bf21070 */
[----:B------:R-:W-:Y:S01]  /*3830*/  VIADD R6, R0, 0xd00 ;  /* 0x00000d0000067836 */ /* 0x000fe20000000000 */
[----:B------:R-:W-:Y:S01]  /*3840*/  @P3 LOP3.LUT R25, R32, 0x80000000, RZ, 0x3c, !PT ;  /* 0x8000000020193812 */ /* 0x000fe200078e3cff */
[----:B------:R-:W-:Y:S01]  /*3850*/  @P6 STG.E desc[UR8][R2.64+0x1800], R29 ;  /* 0x0018001d02006986 */ /* 0x000fe2000c101908 */
[----:B------:R-:W-:-:S03]  /*3860*/  ISETP.GT.U32.AND.EX P1, PT, R8, RZ, PT, P1 ;  /* 0x000000ff0800720c */ /* 0x000fc60003f24110 */
[----:B------:R-:W-:Y:S01]  /*3870*/  @P6 STG.E desc[UR8][R4.64+0x1800], R7 ;  /* 0x0018000704006986 */ /* 0x000fe2000c101908 */
[----:B------:R-:W-:Y:S01]  /*3880*/  ISETP.LT.U32.AND P6, PT, R6, UR6, PT ;  /* 0x0000000606007c0c */ /* 0x000fe2000bfc1070 */
[----:B------:R-:W-:Y:S01]  /*3890*/  VIADD R6, R0, 0xe00 ;  /* 0x00000e0000067836 */ /* 0x000fe20000000000 */
[----:B------:R-:W-:Y:S01]  /*38a0*/  @P4 LOP3.LUT R31, R31, 0x80000000, RZ, 0x3c, !PT ;  /* 0x800000001f1f4812 */ /* 0x000fe200078e3cff */
[----:B------:R-:W3:Y:S01]  /*38b0*/  LDS R7, [R53+0x3000] ;  /* 0x0030000035077984 */ /* 0x000ee20000000800 */
[----:B------:R-:W-:-:S03]  /*38c0*/  ISETP.GT.U32.AND.EX P6, PT, R10, RZ, PT, P6 ;  /* 0x000000ff0a00720c */ /* 0x000fc60003fc4160 */
[----:B------:R-:W-:Y:S02]  /*38d0*/  @P2 STG.E desc[UR8][R2.64+0x1c00], R19 ;  /* 0x001c001302002986 */ /* 0x000fe4000c101908 */
[----:B------:R-:W-:Y:S02]  /*38e0*/  @P1 LOP3.LUT R35, R35, 0x80000000, RZ, 0x3c, !PT ;  /* 0x8000000023231812 */ /* 0x000fe400078e3cff */
[----:B------:R-:W3:Y:S04]  /*38f0*/  LDS R17, [R53+0x3400] ;  /* 0x0034000035117984 */ /* 0x000ee80000000800 */
[----:B------:R-:W-:Y:S01]  /*3900*/  @P2 STG.E desc[UR8][R4.64+0x1c00], R23 ;  /* 0x001c001704002986 */ /* 0x000fe2000c101908 */
[----:B------:R-:W-:Y:S01]  /*3910*/  ISETP.LT.U32.AND P2, PT, R6, UR6, PT ;  /* 0x0000000606007c0c */ /* 0x000fe2000bf41070 */
[----:B------:R-:W-:-:S02]  /*3920*/  VIADD R6, R0, 0xf00 ;  /* 0x00000f0000067836 */ /* 0x000fc40000000000 */
[----:B------:R-:W-:Y:S01]  /*3930*/  @P4 STG.E desc[UR8][R2.64+0x2000], R31 ;  /* 0x0020001f02004986 */ /* 0x000fe2000c101908 */
[----:B------:R-:W-:-:S03]  /*3940*/  ISETP.GT.U32.AND.EX P2, PT, R12, RZ, PT, P2 ;  /* 0x000000ff0c00720c */ /* 0x000fc60003f44120 */
[----:B------:R-:W3:Y:S04]  /*3950*/  LDS R19, [R53+0x3800] ;  /* 0x0038000035137984 */ /* 0x000ee80000000800 */
[----:B0-----:R-:W-:Y:S01]  /*3960*/  @P4 STG.E desc[UR8][R4.64+0x2000], R9 ;  /* 0x0020000904004986 */ /* 0x001fe2000c101908 */
[----:B------:R-:W-:Y:S02]  /*3970*/  ISETP.LT.U32.AND P4, PT, R6, UR6, PT ;  /* 0x0000000606007c0c */ /* 0x000fe4000bf81070 */
[----:B------:R-:W-:Y:S01]  /*3980*/  LOP3.LUT R6, R0, 0x1000, RZ, 0xfc, !PT ;  /* 0x0000100000067812 */ /* 0x000fe200078efcff */
[----:B------:R-:W0:Y:S02]  /*3990*/  LDS R9, [R53+0x3c00] ;  /* 0x003c000035097984 */ /* 0x000e240000000800 */
[----:B------:R-:W-:-:S02]  /*39a0*/  @P2 LOP3.LUT R37, R37, 0x80000000, RZ, 0x3c, !PT ;  /* 0x8000000025252812 */ /* 0x000fc400078e3cff */
[----:B------:R-:W0:Y:S04]  /*39b0*/  LDS R21, [R53+0x4000] ;  /* 0x0040000035157984 */ /* 0x000e280000000800 */
[----:B------:R-:W0:Y:S04]  /*39c0*/  LDS R23, [R53+0x4400] ;  /* 0x0044000035177984 */ /* 0x000e280000000800 */
[----:B------:R-:W-:Y:S04]  /*39d0*/  @P3 STG.E desc[UR8][R2.64+0x2400], R25 ;  /* 0x0024001902003986 */ /* 0x000fe8000c101908 */
[----:B--2---:R2:W-:Y:S01]  /*39e0*/  @P3 STG.E desc[UR8][R4.64+0x2400], R13 ;  /* 0x0024000d04003986 */ /* 0x0045e2000c101908 */
[----:B------:R-:W-:Y:S01]  /*39f0*/  ISETP.LT.U32.AND P3, PT, R6, UR6, PT ;  /* 0x0000000606007c0c */ /* 0x000fe2000bf61070 */
[----:B------:R-:W-:-:S02]  /*3a00*/  VIADD R6, R0, 0x1100 ;  /* 0x0000110000067836 */ /* 0x000fc40000000000 */
[----:B------:R-:W-:Y:S01]  /*3a10*/  @P5 STG.E desc[UR8][R2.64+0x2800], R33 ;  /* 0x0028002102005986 */ /* 0x000fe2000c101908 */
[----:B------:R-:W-:Y:S01]  /*3a20*/  VIADD R0, R0, 0x1200 ;  /* 0x0000120000007836 */ /* 0x000fe20000000000 */
[----:B------:R-:W-:Y:S02]  /*3a30*/  ISETP.GT.U32.AND.EX P3, PT, R8, RZ, PT, P3 ;  /* 0x000000ff0800720c */ /* 0x000fe40003f64130 */
[----:B-1----:R1:W-:Y:S01]  /*3a40*/  @P5 STG.E desc[UR8][R4.64+0x2800], R11 ;  /* 0x0028000b04005986 */ /* 0x0023e2000c101908 */
[----:B------:R-:W-:Y:S01]  /*3a50*/  ISETP.LT.U32.AND P5, PT, R6, UR6, PT ;  /* 0x0000000606007c0c */ /* 0x000fe2000bfa1070 */
[----:B------:R-:W-:Y:S01]  /*3a60*/  IMAD.U32 R6, RZ, RZ, UR7 ;  /* 0x00000007ff067e24 */ /* 0x000fe2000f8e00ff */
[----:B--2---:R-:W-:-:S04]  /*3a70*/  @P0 LOP3.LUT R13, R34, 0x80000000, RZ, 0x3c, !PT ;  /* 0x80000000220d0812 */ /* 0x004fc800078e3cff */
[----:B------:R-:W-:Y:S01]  /*3a80*/  ISETP.GT.U32.AND.EX P4, PT, R6, RZ, PT, P4 ;  /* 0x000000ff0600720c */ /* 0x000fe20003f84140 */
[----:B------:R2:W-:Y:S03]  /*3a90*/  @P0 STG.E desc[UR8][R2.64+0x2c00], R13 ;  /* 0x002c000d02000986 */ /* 0x0005e6000c101908 */
[----:B------:R-:W-:Y:S01]  /*3aa0*/  @P3 LOP3.LUT R39, R39, 0x80000000, RZ, 0x3c, !PT ;  /* 0x8000000027273812 */ /* 0x000fe200078e3cff */
[----:B----4-:R4:W-:Y:S01]  /*3ab0*/  @P0 STG.E desc[UR8][R4.64+0x2c00], R15 ;  /* 0x002c000f04000986 */ /* 0x0109e2000c101908 */
[----:B------:R-:W-:Y:S01]  /*3ac0*/  ISETP.LT.U32.AND P0, PT, R0, UR6, PT ;  /* 0x0000000600007c0c */ /* 0x000fe2000bf01070 */
[----:B------:R-:W-:Y:S01]  /*3ad0*/  IMAD.U32 R0, RZ, RZ, UR7 ;  /* 0x00000007ff007e24 */ /* 0x000fe2000f8e00ff */
[----:B-1----:R-:W-:Y:S01]  /*3ae0*/  @P6 LOP3.LUT R11, R36, 0x80000000, RZ, 0x3c, !PT ;  /* 0x80000000240b6812 */ /* 0x002fe200078e3cff */
[----:B------:R1:W-:Y:S01]  /*3af0*/  @P1 STG.E desc[UR8][R2.64+0x3000], R35 ;  /* 0x0030002302001986 */ /* 0x0003e2000c101908 */
[----:B------:R-:W-:-:S02]  /*3b00*/  ISETP.GT.U32.AND.EX P0, PT, R6, RZ, PT, P0 ;  /* 0x000000ff0600720c */ /* 0x000fc40003f04100 */
[----:B------:R-:W-:Y:S01]  /*3b10*/  ISETP.GT.U32.AND.EX P5, PT, R0, RZ, PT, P5 ;  /* 0x000000ff0000720c */ /* 0x000fe20003fa4150 */
[----:B---3--:R1:W-:Y:S01]  /*3b20*/  @P1 STG.E desc[UR8][R4.64+0x3000], R7 ;  /* 0x0030000704001986 */ /* 0x0083e2000c101908 */
[----:B--2---:R-:W-:-:S03]  /*3b30*/  @P4 LOP3.LUT R13, R38, 0x80000000, RZ, 0x3c, !PT ;  /* 0x80000000260d4812 */ /* 0x004fc600078e3cff */
[----:B------:R1:W-:Y:S04]  /*3b40*/  @P6 STG.E desc[UR8][R2.64+0x3400], R11 ;  /* 0x0034000b02006986 */ /* 0x0003e8000c101908 */
[----:B------:R1:W-:Y:S04]  /*3b50*/  @P6 STG.E desc[UR8][R4.64+0x3400], R17 ;  /* 0x0034001104006986 */ /* 0x0003e8000c101908 */
[----:B------:R1:W-:Y:S01]  /*3b60*/  @P2 STG.E desc[UR8][R2.64+0x3800], R37 ;  /* 0x0038002502002986 */ /* 0x0003e2000c101908 */
[----:B----4-:R-:W-:-:S03]  /*3b70*/  @P5 LOP3.LUT R15, R40, 0x80000000, RZ, 0x3c, !PT ;  /* 0x80000000280f5812 */ /* 0x010fc600078e3cff */
[----:B------:R1:W-:Y:S04]  /*3b80*/  @P2 STG.E desc[UR8][R4.64+0x3800], R19 ;  /* 0x0038001304002986 */ /* 0x0003e8000c101908 */
[----:B------:R1:W-:Y:S04]  /*3b90*/  @P4 STG.E desc[UR8][R2.64+0x3c00], R13 ;  /* 0x003c000d02004986 */ /* 0x0003e8000c101908 */
[----:B0-----:R1:W-:Y:S04]  /*3ba0*/  @P4 STG.E desc[UR8][R4.64+0x3c00], R9 ;  /* 0x003c000904004986 */ /* 0x0013e8000c101908 */
[----:B------:R1:W-:Y:S04]  /*3bb0*/  @P3 STG.E desc[UR8][R2.64+0x4000], R39 ;  /* 0x0040002702003986 */ /* 0x0003e8000c101908 */
[----:B------:R1:W-:Y:S04]  /*3bc0*/  @P3 STG.E desc[UR8][R4.64+0x4000], R21 ;  /* 0x0040001504003986 */ /* 0x0003e8000c101908 */
[----:B------:R1:W-:Y:S04]  /*3bd0*/  @P5 STG.E desc[UR8][R2.64+0x4400], R15 ;  /* 0x0044000f02005986 */ /* 0x0003e8000c101908 */
[----:B------:R1:W-:Y:S01]  /*3be0*/  @P5 STG.E desc[UR8][R4.64+0x4400], R23 ;  /* 0x0044001704005986 */ /* 0x0003e2000c101908 */
[----:B------:R-:W-:Y:S05]  /*3bf0*/  @!P0 EXIT ;  /* 0x000000000000894d */ /* 0x000fea0003800000 */
[----:B------:R-:W0:Y:S01]  /*3c00*/  LDS R53, [R53+0x4800] ;  /* 0x0048000035357984 */ /* 0x000e220000000800 */
[----:B------:R-:W-:-:S05]  /*3c10*/  LOP3.LUT R41, R41, 0x80000000, RZ, 0x3c, !PT ;  /* 0x8000000029297812 */ /* 0x000fca00078e3cff */
[----:B------:R-:W-:Y:S04]  /*3c20*/  STG.E desc[UR8][R2.64+0x4800], R41 ;  /* 0x0048002902007986 */ /* 0x000fe8000c101908 */
[----:B0-----:R-:W-:Y:S01]  /*3c30*/  STG.E desc[UR8][R4.64+0x4800], R53 ;  /* 0x0048003504007986 */ /* 0x001fe2000c101908 */
[----:B------:R-:W-:Y:S05]  /*3c40*/  EXIT ;  /* 0x000000000000794d */ /* 0x000fea0003800000 */
.L_x_223:
        /* <DEDUP_REMOVED lines=11> */
.L_x_430:


//--------------------- .text._ZN3cub18CUB_300001_SM_10006detail4scan16DeviceScanKernelINS2_10policy_hubIiiimN4cuda3std3__44plusIvEEE10Policy1000EN6thrust24THRUST_300001_SM_1000_NS6detail15normal_iteratorINSD_10device_ptrIiEEEESI_NS0_13ScanTileStateIiLb1EEES9_NS1_10InputValueIiPiEEmiLb0EiEEvT0_T1_T2_iT3_T4_T5_ --------------------------
	.section	.text._ZN3cub18CUB_300001_SM_10006detail4scan16DeviceScanKernelINS2_10policy_hubIiiimN4cuda3std3__44plusIvEEE10Policy1000EN6thrust24THRUST_300001_SM_1000_NS6detail15normal_iteratorINSD_10device_ptrIiEEEESI_NS0_13ScanTileStateIiLb1EEES9_NS1_10InputValueIiPiEEmiLb0EiEEvT0_T1_T2_iT3_T4_T5_,"ax",@progbits
	.align	128
        .global         _ZN3cub18CUB_300001_SM_10006detail4scan16DeviceScanKernelINS2_10policy_hubIiiimN4cuda3std3__44plusIvEEE10Policy1000EN6thrust24THRUST_300001_SM_1000_NS6detail15normal_iteratorINSD_10device_ptrIiEEEESI_NS0_13ScanTileStateIiLb1EEES9_NS1_10InputValueIiPiEEmiLb0EiEEvT0_T1_T2_iT3_T4_T5_
        .type           _ZN3cub18CUB_300001_SM_10006detail4scan16DeviceScanKernelINS2_10policy_hubIiiimN4cuda3std3__44plusIvEEE10Policy1000EN6thrust24THRUST_300001_SM_1000_NS6detail15normal_iteratorINSD_10device_ptrIiEEEESI_NS0_13ScanTileStateIiLb1EEES9_NS1_10InputValueIiPiEEmiLb0EiEEvT0_T1_T2_iT3_T4_T5_,@function
        .size           _ZN3cub18CUB_300001_SM_10006detail4scan16DeviceScanKernelINS2_10policy_hubIiiimN4cuda3std3__44plusIvEEE10Policy1000EN6thrust24THRUST_300001_SM_1000_NS6detail15normal_iteratorINSD_10device_ptrIiEEEESI_NS0_13ScanTileStateIiLb1EEES9_NS1_10InputValueIiPiEEmiLb0EiEEvT0_T1_T2_iT3_T4_T5_,(.L_x_431 - _ZN3cub18CUB_300001_SM_10006detail4scan16DeviceScanKernelINS2_10policy_hubIiiimN4cuda3std3__44plusIvEEE10Policy1000EN6thrust24THRUST_300001_SM_1000_NS6detail15normal_iteratorINSD_10device_ptrIiEEEESI_NS0_13ScanTileStateIiLb1EEES9_NS1_10InputValueIiPiEEmiLb0EiEEvT0_T1_T2_iT3_T4_T5_)
        .other          _ZN3cub18CUB_300001_SM_10006detail4scan16DeviceScanKernelINS2_10policy_hubIiiimN4cuda3std3__44plusIvEEE10Policy1000EN6thrust24THRUST_300001_SM_1000_NS6detail15normal_iteratorINSD_10device_ptrIiEEEESI_NS0_13ScanTileStateIiLb1EEES9_NS1_10InputValueIiPiEEmiLb0EiEEvT0_T1_T2_iT3_T4_T5_,@"STO_CUDA_ENTRY STV_DEFAULT"
_ZN3cub18CUB_300001_SM_10006detail4scan16DeviceScanKernelINS2_10policy_hubIiiimN4cuda3std3__44plusIvEEE10Policy1000EN6thrust24THRUST_300001_SM_1000_NS6detail15normal_iteratorINSD_10device_ptrIiEEEESI_NS0_13ScanTileStateIiLb1EEES9_NS1_10InputValueIiPiEEmiLb0EiEEvT0_T1_T2_iT3_T4_T5_:
.text._ZN3cub18CUB_300001_SM_10006detail4scan16DeviceScanKernelINS2_10policy_hubIiiimN4cuda3std3__44plusIvEEE10Policy1000EN6thrust24THRUST_300001_SM_1000_NS6detail15normal_iteratorINSD_10device_ptrIiEEEESI_NS0_13ScanTileStateIiLb1EEES9_NS1_10InputValueIiPiEEmiLb0EiEEvT0_T1_T2_iT3_T4_T5_:
[----:B------:R-:W-:Y:S01]  /*0000*/  LDC R1, c[0x0][0x37c] ;  /* 0x0000df00ff017b82 */ /* 0x000fe20000000800 */
[----:B------:R-:W0:Y:S01]  /*0010*/  LDCU UR4, c[0x0][0x3a0] ;  /* 0x00007400ff0477ac */ /* 0x000e220008000800 */
[----:B------:R-:W1:Y:S06]  /*0020*/  LDCU.64 UR12, c[0x0][0x358] ;  /* 0x00006b00ff0c77ac */ /* 0x000e6c0008000a00 */
[----:B------:R-:W2:Y:S01]  /*0030*/  S2UR UR6, SR_CTAID.X ;  /* 0x00000000000679c3 */ /* 0x000ea20000002500 */
[----:B------:R-:W3:Y:S01]  /*0040*/  LDCU.64 UR8, c[0x0][0x3b0] ;  /* 0x00007600ff0877ac */ /* 0x000ee20008000a00 */
[----:B0-----:R-:W-:-:S06]  /*0050*/  UPRMT UR4, UR4, 0x7770, URZ ;  /* 0x0000777004047896 */ /* 0x001fcc00080000ff */
[----:B------:R-:W-:-:S05]  /*0060*/  ISETP.NE.AND P0, PT, RZ, UR4, PT ;  /* 0x00000004ff007c0c */ /* 0x000fca000bf05270 */
[----:B------:R-:W2:Y:S08]  /*0070*/  LDCU UR4, c[0x0][0x398] ;  /* 0x00007300ff0477ac */ /* 0x000eb00008000800 */
[----:B------:R-:W1:Y:S02]  /*0080*/  @P0 LDC.64 R2, c[0x0][0x3a8] ;  /* 0x0000ea00ff020b82 */ /* 0x000e640000000a00 */
[----:B-1----:R0:W5:Y:S01]  /*0090*/  @P0 LDG.E R39, desc[UR12][R2.64] ;  /* 0x0000000c02270981 */ /* 0x002162000c1e1900 */
[----:B--2---:R-:W-:-:S04]  /*00a0*/  UIADD3 UR6, UPT, UPT, UR6, UR4, URZ ;  /* 0x0000000406067290 */ /* 0x004fc8000fffe0ff */
[----:B------:R-:W-:-:S04]  /*00b0*/  UIMAD.WIDE UR10, UR6, 0x1ee0, URZ ;  /* 0x00001ee0060a78a5 */ /* 0x000fc8000f8e02ff */
[----:B---3--:R-:W-:-:S04]  /*00c0*/  UIADD3 UR7, UP0, UPT, -UR10, UR8, URZ ;  /* 0x000000080a077290 */ /* 0x008fc8000ff1e1ff */
[----:B------:R-:W-:Y:S02]  /*00d0*/  UIADD3.X UR4, UPT, UPT, ~UR11, UR9, URZ, UP0, !UPT ;  /* 0x000000090b047290 */ /* 0x000fe400087fe5ff */
[----:B------:R-:W-:-:S04]  /*00e0*/  UISETP.GE.U32.AND UP0, UPT, UR7, 0x1ee1, UPT ;  /* 0x00001ee10700788c */ /* 0x000fc8000bf06070 */
[----:B------:R-:W-:Y:S01]  /*00f0*/  UISETP.GE.U32.AND.EX UP0, UPT, UR4, URZ, UPT, UP0 ;  /* 0x000000ff0400728c */ /* 0x000fe2000bf06100 */
[----:B------:R-:W1:Y:S08]  /*0100*/  @!P0 LDC R39, c[0x0][0x3a8] ;  /* 0x0000ea00ff278b82 */ /* 0x000e700000000800 */
[----:B0-----:R-:W-:Y:S05]  /*0110*/  BRA.U !UP0, `(.L_x_224) ;  /* 0x0000001908f47547 */ /* 0x001fea000b800000 */
[----:B------:R-:W0:Y:S01]  /*0120*/  S2R R35, SR_TID.X ;  /* 0x0000000000237919 */ /* 0x000e220000002100 */
[----:B------:R-:W2:Y:S01]  /*0130*/  LDCU.64 UR4, c[0x0][0x380] ;  /* 0x00007000ff0477ac */ /* 0x000ea20008000a00 */
[C---:B0-----:R-:W-:Y:S02]  /*0140*/  LOP3.LUT R0, R35.reuse, 0x1f, RZ, 0xc0, !PT ;  /* 0x0000001f23007812 */ /* 0x041fe400078ec0ff */
[----:B------:R-:W-:-:S05]  /*0150*/  LOP3.LUT R3, R35, 0x3e0, RZ, 0xc0, !PT ;  /* 0x000003e023037812 */ /* 0x000fca00078ec0ff */
[----:B------:R-:W-:-:S05]  /*0160*/  IMAD R0, R3, 0x13, R0 ;  /* 0x0000001303007824 */ /* 0x000fca00078e0200 */
[----:B------:R-:W-:-:S05]  /*0170*/  IADD3 R0, P0, PT, R0, UR10, RZ ;  /* 0x0000000a00007c10 */ /* 0x000fca000ff1e0ff */
[----:B------:R-:W-:Y:S02]  /*0180*/  IMAD.X R3, RZ, RZ, UR11, P0 ;  /* 0x0000000bff037e24 */ /* 0x000fe400080e06ff */
[----:B------:R-:W-:-:S03]  /*0190*/  IMAD.SHL.U32 R31, R0, 0x4, RZ ;  /* 0x00000004001f7824 */ /* 0x000fc600078e00ff */
[----:B------:R-:W-:Y:S02]  /*01a0*/  SHF.L.U64.HI R30, R0, 0x2, R3 ;  /* 0x00000002001e7819 */ /* 0x000fe40000010203 */
[----:B--2---:R-:W-:-:S04]  /*01b0*/  IADD3 R2, P0, PT, R31, UR4, RZ ;  /* 0x000000041f027c10 */ /* 0x004fc8000ff1e0ff */
[----:B------:R-:W-:-:S05]  /*01c0*/  IADD3.X R3, PT, PT, R30, UR5, RZ, P0, !PT ;  /* 0x000000051e037c10 */ /* 0x000fca00087fe4ff */
[----:B------:R-:W2:Y:S04]  /*01d0*/  LDG.E R5, desc[UR12][R2.64] ;  /* 0x0000000c02057981 */ /* 0x000ea8000c1e1900 */
[----:B------:R-:W3:Y:S04]  /*01e0*/  LDG.E R7, desc[UR12][R2.64+0x80] ;  /* 0x0000800c02077981 */ /* 0x000ee8000c1e1900 */
[----:B------:R-:W4:Y:S04]  /*01f0*/  LDG.E R9, desc[UR12][R2.64+0x100] ;  /* 0x0001000c02097981 */ /* 0x000f28000c1e1900 */
        /* <DEDUP_REMOVED lines=15> */
[----:B------:R-:W4:Y:S01]  /*02f0*/  LDG.E R8, desc[UR12][R2.64+0x900] ;  /* 0x0009000c02087981 */ /* 0x000f22000c1e1900 */
[----:B------:R-:W0:Y:S01]  /*0300*/  S2UR UR5, SR_CgaCtaId ;  /* 0x00000000000579c3 */ /* 0x000e220000008800 */
[----:B------:R-:W-:Y:S01]  /*0310*/  SHF.R.U32.HI R36, RZ, 0x5, R35 ;  /* 0x00000005ff247819 */ /* 0x000fe20000011623 */
[----:B------:R-:W-:Y:S01]  /*0320*/  UMOV UR4, 0x400 ;  /* 0x0000040000047882 */ /* 0x000fe20000000000 */
[----:B------:R-:W1:Y:S01]  /*0330*/  S2R R37, SR_LANEID ;  /* 0x0000000000257919 */ /* 0x000e620000000000 */
[----:B------:R-:W-:Y:S01]  /*0340*/  UISETP.NE.AND UP0, UPT, UR6, URZ, UPT ;  /* 0x000000ff0600728c */ /* 0x000fe2000bf05270 */
[----:B------:R-:W-:Y:S01]  /*0350*/  BSSY.RECONVERGENT B0, `(.L_x_225) ;  /* 0x0000148000007945 */ /* 0x000fe20003800200 */
[----:B0-----:R-:W-:Y:S01]  /*0360*/  ULEA UR4, UR5, UR4, 0x18 ;  /* 0x0000000405047291 */ /* 0x001fe2000f8ec0ff */
[----:B-1----:R-:W-:-:S05]  /*0370*/  IMAD R34, R36, 0x260, R37 ;  /* 0x0000026024227824 */ /* 0x002fca00078e0225 */
[----:B------:R-:W-:-:S05]  /*0380*/  LEA R34, R34, UR4, 0x2 ;  /* 0x0000000422227c11 */ /* 0x000fca000f8e10ff */
[----:B------:R-:W-:Y:S01]  /*0390*/  IMAD R33, R37, 0x48, R34 ;  /* 0x0000004825217824 */ /* 0x000fe200078e0222 */
[----:B--2---:R0:W-:Y:S04]  /*03a0*/  STS [R34], R5 ;  /* 0x0000000522007388 */ /* 0x0041e80000000800 */
[----:B---3--:R0:W-:Y:S04]  /*03b0*/  STS [R34+0x80], R7 ;  /* 0x0000800722007388 */ /* 0x0081e80000000800 */
[----:B----4-:R0:W-:Y:S04]  /*03c0*/  STS [R34+0x100], R9 ;  /* 0x0001000922007388 */ /* 0x0101e80000000800 */
[----:B------:R0:W-:Y:S04]  /*03d0*/  STS [R34+0x180], R11 ;  /* 0x0001800b22007388 */ /* 0x0001e80000000800 */
        /* <DEDUP_REMOVED lines=14> */
[----:B------:R0:W-:Y:S01]  /*04c0*/  STS [R34+0x900], R8 ;  /* 0x0009000822007388 */ /* 0x0001e20000000800 */
[----:B------:R-:W-:-:S03]  /*04d0*/  NOP ;  /* 0x0000000000007918 */ /* 0x000fc60000000000 */
[----:B------:R0:W1:Y:S04]  /*04e0*/  LDS R32, [R33] ;  /* 0x0000000021207984 */ /* 0x0000680000000800 */
[----:B------:R0:W2:Y:S04]  /*04f0*/  LDS R29, [R33+0x4] ;  /* 0x00000400211d7984 */ /* 0x0000a80000000800 */
        /* <DEDUP_REMOVED lines=18> */
[----:B-1234-:R-:W-:Y:S05]  /*0620*/  BRA.U UP0, `(.L_x_226) ;  /* 0x0000000500247547 */ /* 0x01efea000b800000 */
[----:B0-----:R-:W-:Y:S02]  /*0630*/  IADD3 R8, PT, PT, R28, R29, R32 ;  /* 0x0000001d1c087210 */ /* 0x001fe40007ffe020 */
[C---:B------:R-:W-:Y:S02]  /*0640*/  ISETP.NE.AND P1, PT, R37.reuse, 0x1f, PT ;  /* 0x0000001f2500780c */ /* 0x040fe40003f25270 */
[----:B------:R-:W-:Y:S02]  /*0650*/  IADD3 R8, PT, PT, R26, R27, R8 ;  /* 0x0000001b1a087210 */ /* 0x000fe40007ffe008 */
[----:B------:R-:W-:Y:S02]  /*0660*/  ISETP.NE.AND P2, PT, R37, RZ, PT ;  /* 0x000000ff2500720c */ /* 0x000fe40003f45270 */
[----:B------:R-:W-:-:S04]  /*0670*/  IADD3 R8, PT, PT, R24, R25, R8 ;  /* 0x0000001918087210 */ /* 0x000fc80007ffe008 */
[----:B------:R-:W-:-:S03]  /*0680*/  IADD3 R8, PT, PT, R22, R23, R8 ;  /* 0x0000001716087210 */ /* 0x000fc60007ffe008 */
[----:B------:R-:W-:Y:S02]  /*0690*/  @!P1 LEA R42, R36, UR4, 0x2 ;  /* 0x00000004242a9c11 */ /* 0x000fe4000f8e10ff */
[----:B------:R-:W-:-:S04]  /*06a0*/  IADD3 R8, PT, PT, R20, R21, R8 ;  /* 0x0000001514087210 */ /* 0x000fc80007ffe008 */
[----:B------:R-:W-:-:S04]  /*06b0*/  IADD3 R8, PT, PT, R6, R7, R8 ;  /* 0x0000000706087210 */ /* 0x000fc80007ffe008 */
[----:B------:R-:W-:-:S04]  /*06c0*/  IADD3 R8, PT, PT, R4, R5, R8 ;  /* 0x0000000504087210 */ /* 0x000fc80007ffe008 */
[----:B------:R-:W-:-:S04]  /*06d0*/  IADD3 R8, PT, PT, R2, R3, R8 ;  /* 0x0000000302087210 */ /* 0x000fc80007ffe008 */
[----:B------:R-:W-:-:S05]  /*06e0*/  IADD3 R38, PT, PT, R9, R0, R8 ;  /* 0x0000000009267210 */ /* 0x000fca0007ffe008 */
        /* <DEDUP_REMOVED lines=14> */
[----:B------:R-:W-:Y:S02]  /*07d0*/  ISETP.NE.AND P1, PT, R36, 0xc, PT ;  /* 0x0000000c2400780c */ /* 0x000fe40003f25270 */
[----:B------:R-:W-:-:S03]  /*07e0*/  SEL R38, R38, RZ, P2 ;  /* 0x000000ff26267207 */ /* 0x000fc60001000000 */
[----:B------:R-:W0:Y:S04]  /*07f0*/  LDS.128 R8, [UR4+0x10] ;  /* 0x00001004ff087984 */ /* 0x000e280008000c00 */
[----:B------:R-:W1:Y:S04]  /*0800*/  LDS.128 R12, [UR4+0x20] ;  /* 0x00002004ff0c7984 */ /* 0x000e680008000c00 */
[----:B------:R-:W2:Y:S01]  /*0810*/  LDS.128 R16, [UR4+0x30] ;  /* 0x00003004ff107984 */ /* 0x000ea20008000c00 */
[----:B0-----:R-:W-:-:S04]  /*0820*/  IMAD.IADD R9, R8, 0x1, R9 ;  /* 0x0000000108097824 */ /* 0x001fc800078e0209 */
[----:B------:R-:W-:Y:S01]  /*0830*/  IMAD.IADD R10, R10, 0x1, R9 ;  /* 0x000000010a0a7824 */ /* 0x000fe200078e0209 */
[----:B------:R-:W-:Y:S02]  /*0840*/  SEL R8, R9, R8, !P0 ;  /* 0x0000000809087207 */ /* 0x000fe40004000000 */
[----:B------:R-:W-:Y:S01]  /*0850*/  ISETP.NE.AND P0, PT, R36, 0x3, PT ;  /* 0x000000032400780c */ /* 0x000fe20003f05270 */
[----:B------:R-:W-:-:S03]  /*0860*/  IMAD.IADD R11, R11, 0x1, R10 ;  /* 0x000000010b0b7824 */ /* 0x000fc600078e020a */
[----:B------:R-:W-:Y:S01]  /*0870*/  SEL R8, R10, R8, !P0 ;  /* 0x000000080a087207 */ /* 0x000fe20004000000 */
[----:B-1----:R-:W-:Y:S01]  /*0880*/  IMAD.IADD R12, R11, 0x1, R12 ;  /* 0x000000010b0c7824 */ /* 0x002fe200078e020c */
[----:B------:R-:W-:-:S03]  /*0890*/  ISETP.NE.AND P0, PT, R36, 0x4, PT ;  /* 0x000000042400780c */ /* 0x000fc60003f05270 */
[----:B------:R-:W-:Y:S01]  /*08a0*/  IMAD.IADD R13, R13, 0x1, R12 ;  /* 0x000000010d0d7824 */ /* 0x000fe200078e020c */
[----:B------:R-:W-:Y:S02]  /*08b0*/  SEL R8, R11, R8, !P0 ;  /* 0x000000080b087207 */ /* 0x000fe40004000000 */
[----:B------:R-:W-:Y:S01]  /*08c0*/  ISETP.NE.AND P0, PT, R36, 0x5, PT ;  /* 0x000000052400780c */ /* 0x000fe20003f05270 */
[----:B------:R-:W-:-:S03]  /*08d0*/  IMAD.IADD R14, R14, 0x1, R13 ;  /* 0x000000010e0e7824 */ /* 0x000fc600078e020d */
[----:B------:R-:W-:Y:S01]  /*08e0*/  SEL R8, R12, R8, !P0 ;  /* 0x000000080c087207 */ /* 0x000fe20004000000 */
[----:B------:R-:W-:Y:S01]  /*08f0*/  IMAD.IADD R15, R15, 0x1, R14 ;  /* 0x000000010f0f7824 */ /* 0x000fe200078e020e */
[----:B------:R-:W-:-:S03]  /*0900*/  ISETP.NE.AND P0, PT, R36, 0x6, PT ;  /* 0x000000062400780c */ /* 0x000fc60003f05270 */
[----:B--2---:R-:W-:Y:S01]  /*0910*/  IMAD.IADD R16, R15, 0x1, R16 ;  /* 0x000000010f107824 */ /* 0x004fe200078e0210 */
[----:B------:R-:W-:Y:S02]  /*0920*/  SEL R9, R13, R8, !P0 ;  /* 0x000000080d097207 */ /* 0x000fe40004000000 */
[----:B------:R-:W-:Y:S01]  /*0930*/  ISETP.NE.AND P0, PT, R36, 0x7, PT ;  /* 0x000000072400780c */ /* 0x000fe20003f05270 */
[----:B------:R-:W0:Y:S01]  /*0940*/  LDS R8, [UR4+0x40] ;  /* 0x00004004ff087984 */ /* 0x000e220008000800 */
[----:B------:R-:W-:Y:S02]  /*0950*/  IMAD.IADD R17, R17, 0x1, R16 ;  /* 0x0000000111117824 */ /* 0x000fe400078e0210 */
[----:B------:R-:W-:Y:S02]  /*0960*/  SEL R9, R14, R9, !P0 ;  /* 0x000000090e097207 */ /* 0x000fe40004000000 */
[----:B------:R-:W-:Y:S01]  /*0970*/  ISETP.NE.AND P0, PT, R36, 0x8, PT ;  /* 0x000000082400780c */ /* 0x000fe20003f05270 */
[----:B------:R-:W-:-:S03]  /*0980*/  IMAD.IADD R18, R18, 0x1, R17 ;  /* 0x0000000112127824 */ /* 0x000fc600078e0211 */
[----:B------:R-:W-:Y:S02]  /*0990*/  SEL R9, R15, R9, !P0 ;  /* 0x000000090f097207 */ /* 0x000fe40004000000 */
[----:B------:R-:W-:-:S04]  /*09a0*/  ISETP.NE.AND P0, PT, R36, 0x9, PT ;  /* 0x000000092400780c */ /* 0x000fc80003f05270 */
[----:B------:R-:W-:Y:S02]  /*09b0*/  SEL R9, R16, R9, !P0 ;  /* 0x0000000910097207 */ /* 0x000fe40004000000 */
[----:B------:R-:W-:-:S04]  /*09c0*/  ISETP.NE.AND P0, PT, R36, 0xa, PT ;  /* 0x0000000a2400780c */ /* 0x000fc80003f05270 */
[----:B------:R-:W-:Y:S02]  /*09d0*/  SEL R9, R17, R9, !P0 ;  /* 0x0000000911097207 */ /* 0x000fe40004000000 */
[----:B------:R-:W-:-:S04]  /*09e0*/  ISETP.NE.AND P0, PT, R36, 0xb, PT ;  /* 0x0000000b2400780c */ /* 0x000fc80003f05270 */
[----:B------:R-:W-:Y:S01]  /*09f0*/  SEL R9, R18, R9, !P0 ;  /* 0x0000000912097207 */ /* 0x000fe20004000000 */
[----:B------:R-:W-:Y:S01]  /*0a00*/  IMAD.IADD R18, R19, 0x1, R18 ;  /* 0x0000000113127824 */ /* 0x000fe200078e0212 */
[----:B------:R-:W-:-:S04]  /*0a10*/  ISETP.GE.U32.AND P0, PT, R35, 0x20, PT ;  /* 0x000000202300780c */ /* 0x000fc80003f06070 */
[C---:B------:R-:W-:Y:S02]  /*0a20*/  SEL R9, R18.reuse, R9, !P1 ;  /* 0x0000000912097207 */ /* 0x040fe40004800000 */
[----:B------:R-:W-:Y:S02]  /*0a30*/  ISETP.NE.AND P1, PT, R35, RZ, PT ;  /* 0x000000ff2300720c */ /* 0x000fe40003f25270 */
[----:B------:R-:W-:Y:S02]  /*0a40*/  SEL R10, R9, RZ, P0 ;  /* 0x000000ff090a7207 */ /* 0x000fe40000000000 */
[--C-:B0----5:R-:W-:Y:S02]  /*0a50*/  IADD3 R9, PT, PT, R18, R8, R39.reuse ;  /* 0x0000000812097210 */ /* 0x121fe40007ffe027 */
[----:B------:R-:W-:-:S07]  /*0a60*/  IADD3 R38, PT, PT, R10, R38, R39 ;  /* 0x000000260a267210 */ /* 0x000fce0007ffe027 */
[----:B------:R-:W-:Y:S05]  /*0a70*/  @P1 BRA `(.L_x_227) ;  /* 0x0000000c00541947 */ /* 0x000fea0003800000 */
[----:B------:R-:W0:Y:S01]  /*0a80*/  LDC.64 R10, c[0x0][0x390] ;  /* 0x0000e400ff0a7b82 */ /* 0x000e220000000a00 */
[----:B------:R-:W-:-:S05]  /*0a90*/  IMAD.MOV.U32 R8, RZ, RZ, 0x65 ;  /* 0x00000065ff087424 */ /* 0x000fca00078e00ff */
[----:B0-----:R0:W-:Y:S01]  /*0aa0*/  ST.E.64.STRONG.GPU desc[UR12][R10.64+0x100], R8 ;  /* 0x000100080a007985 */ /* 0x0011e2000c10fb0c */
[----:B------:R-:W-:Y:S05]  /*0ab0*/  BRA `(.L_x_227) ;  /* 0x0000000c00447947 */ /* 0x000fea0003800000 */
.L_x_226:
        /* <DEDUP_REMOVED lines=20> */
[----:B-----5:R-:W0:Y:S02]  /*0c00*/  SHFL.UP P0, R39, R40, 0x10, RZ ;  /* 0x0600000028277989 */ /* 0x020e2400000000ff */
[----:B0-----:R-:W-:Y:S01]  /*0c10*/  @P0 IMAD.IADD R39, R40, 0x1, R39 ;  /* 0x0000000128270824 */ /* 0x001fe200078e0227 */
[----:B------:R-:W-:-:S04]  /*0c20*/  ISETP.NE.AND P0, PT, R36, 0x2, PT ;  /* 0x000000022400780c */ /* 0x000fc80003f05270 */
[----:B------:R-:W-:Y:S01]  /*0c30*/  @!P1 STS [R42+0x10], R39 ;  /* 0x000010272a009388 */ /* 0x000fe20000000800 */
[----:B------:R-:W-:Y:S01]  /*0c40*/  BAR.SYNC.DEFER_BLOCKING 0x0 ;  /* 0x0000000000007b1d */ /* 0x000fe20000010000 */
[----:B------:R-:W-:-:S05]  /*0c50*/  ISETP.NE.AND P1, PT, R36, 0xc, PT ;  /* 0x0000000c2400780c */ /* 0x000fca0003f25270 */
[----:B------:R-:W0:Y:S04]  /*0c60*/  LDS.128 R8, [UR4+0x10] ;  /* 0x00001004ff087984 */ /* 0x000e280008000c00 */
[----:B------:R-:W1:Y:S04]  /*0c70*/  LDS.128 R12, [UR4+0x20] ;  /* 0x00002004ff0c7984 */ /* 0x000e680008000c00 */
[----:B------:R-:W2:Y:S01]  /*0c80*/  LDS.128 R16, [UR4+0x30] ;  /* 0x00003004ff107984 */ /* 0x000ea20008000c00 */
[----:B0-----:R-:W-:-:S04]  /*0c90*/  IMAD.IADD R9, R8, 0x1, R9 ;  /* 0x0000000108097824 */ /* 0x001fc800078e0209 */
[----:B------:R-:W-:Y:S01]  /*0ca0*/  IMAD.IADD R10, R10, 0x1, R9 ;  /* 0x000000010a0a7824 */ /* 0x000fe200078e0209 */
[----:B------:R-:W-:Y:S02]  /*0cb0*/  SEL R8, R9, R8, !P0 ;  /* 0x0000000809087207 */ /* 0x000fe40004000000 */
[----:B------:R-:W-:Y:S01]  /*0cc0*/  ISETP.NE.AND P0, PT, R36, 0x3, PT ;  /* 0x000000032400780c */ /* 0x000fe20003f05270 */
[----:B------:R-:W-:Y:S01]  /*0cd0*/  IMAD.IADD R11, R11, 0x1, R10 ;  /* 0x000000010b0b7824 */ /* 0x000fe200078e020a */
[----:B------:R-:W0:Y:S02]  /*0ce0*/  LDS R9, [UR4+0x40] ;  /* 0x00004004ff097984 */ /* 0x000e240008000800 */
        /* <DEDUP_REMOVED lines=13> */
[----:B------:R-:W-:-:S03]  /*0dc0*/  IMAD.IADD R17, R17, 0x1, R16 ;  /* 0x0000000111117824 */ /* 0x000fc600078e0210 */
[----:B------:R-:W-:Y:S01]  /*0dd0*/  SEL R8, R14, R8, !P0 ;  /* 0x000000080e087207 */ /* 0x000fe20004000000 */
[----:B------:R-:W-:Y:S01]  /*0de0*/  IMAD.IADD R18, R18, 0x1, R17 ;  /* 0x0000000112127824 */ /* 0x000fe200078e0211 */
[----:B------:R-:W-:-:S03]  /*0df0*/  ISETP.NE.AND P0, PT, R36, 0x8, PT ;  /* 0x000000082400780c */ /* 0x000fc60003f05270 */
[----:B------:R-:W-:Y:S01]  /*0e00*/  IMAD.IADD R19, R19, 0x1, R18 ;  /* 0x0000000113137824 */ /* 0x000fe200078e0212 */
[----:B------:R-:W-:Y:S02]  /*0e10*/  SEL R8, R15, R8, !P0 ;  /* 0x000000080f087207 */ /* 0x000fe40004000000 */
[----:B------:R-:W-:-:S04]  /*0e20*/  ISETP.NE.AND P0, PT, R36, 0x9, PT ;  /* 0x000000092400780c */ /* 0x000fc80003f05270 */
[----:B------:R-:W-:Y:S02]  /*0e30*/  SEL R8, R16, R8, !P0 ;  /* 0x0000000810087207 */ /* 0x000fe40004000000 */
[----:B------:R-:W-:Y:S01]  /*0e40*/  ISETP.NE.AND P0, PT, R36, 0xa, PT ;  /* 0x0000000a2400780c */ /* 0x000fe20003f05270 */
[----:B0-----:R-:W-:-:S03]  /*0e50*/  IMAD.IADD R9, R19, 0x1, R9 ;  /* 0x0000000113097824 */ /* 0x001fc600078e0209 */
[----:B------:R-:W-:Y:S01]  /*0e60*/  SEL R8, R17, R8, !P0 ;  /* 0x0000000811087207 */ /* 0x000fe20004000000 */
[----:B------:R-:W-:Y:S01]  /*0e70*/  IMAD.IADD R17, R39, 0x1, -R38 ;  /* 0x0000000127117824 */ /* 0x000fe200078e0a26 */
[----:B------:R-:W-:-:S04]  /*0e80*/  ISETP.NE.AND P0, PT, R36, 0xb, PT ;  /* 0x0000000b2400780c */ /* 0x000fc80003f05270 */
[----:B------:R-:W-:Y:S02]  /*0e90*/  SEL R8, R18, R8, !P0 ;  /* 0x0000000812087207 */ /* 0x000fe40004000000 */
[----:B------:R-:W-:Y:S02]  /*0ea0*/  ISETP.GT.U32.AND P0, PT, R35, 0x1f, PT ;  /* 0x0000001f2300780c */ /* 0x000fe40003f04070 */
[----:B------:R-:W-:Y:S02]  /*0eb0*/  SEL R11, R17, RZ, P2 ;  /* 0x000000ff110b7207 */ /* 0x000fe40001000000 */
[----:B------:R-:W-:Y:S02]  /*0ec0*/  SEL R8, R19, R8, !P1 ;  /* 0x0000000813087207 */ /* 0x000fe40004800000 */
[----:B------:R-:W-:-:S03]  /*0ed0*/  ISETP.GE.U32.AND P1, PT, R35, 0x20, PT ;  /* 0x000000202300780c */ /* 0x000fc60003f26070 */
[----:B------:R-:W-:-:S05]  /*0ee0*/  IMAD.IADD R38, R8, 0x1, R11 ;  /* 0x0000000108267824 */ /* 0x000fca00078e020b */
[----:B------:R-:W-:Y:S01]  /*0ef0*/  SEL R17, R17, R38, !P1 ;  /* 0x0000002611117207 */ /* 0x000fe20004800000 */
[----:B------:R-:W-:Y:S06]  /*0f00*/  @P0 BRA `(.L_x_228) ;  /* 0x00000008000c0947 */ /* 0x000fec0003800000 */
[----:B------:R-:W0:Y:S01]  /*0f10*/  LDC.64 R14, c[0x0][0x390] ;  /* 0x0000e400ff0e7b82 */ /* 0x000e220000000a00 */
[----:B------:R-:W-:Y:S01]  /*0f20*/  ISETP.NE.AND P1, PT, R35, RZ, PT ;  /* 0x000000ff2300720c */ /* 0x000fe20003f25270 */
[----:B------:R-:W-:Y:S01]  /*0f30*/  IMAD.U32 R45, RZ, RZ, UR6 ;  /* 0x00000006ff2d7e24 */ /* 0x000fe2000f8e00ff */
[----:B------:R-:W-:-:S05]  /*0f40*/  LOP3.LUT R18, RZ, R35, RZ, 0x33, !PT ;  /* 0x00000023ff127212 */ /* 0x000fca00078e33ff */
[----:B------:R-:W-:-:S06]  /*0f50*/  VIADD R18, R18, UR6 ;  /* 0x0000000612127c36 */ /* 0x000fcc0008000000 */
[----:B------:R-:W-:Y:S01]  /*0f60*/  @!P1 IMAD.MOV.U32 R8, RZ, RZ, 0x64 ;  /* 0x00000064ff089424 */ /* 0x000fe200078e00ff */
[----:B------:R1:W-:Y:S01]  /*0f70*/  @!P1 STS [UR4+0xc], R9 ;  /* 0x00000c09ff009988 */ /* 0x0003e20008000804 */
[----:B0-----:R-:W-:-:S04]  /*0f80*/  IMAD.WIDE R44, R45, 0x8, R14 ;  /* 0x000000082d2c7825 */ /* 0x001fc800078e020e */
[----:B------:R-:W-:Y:S01]  /*0f90*/  IMAD.WIDE R14, R18, 0x8, R14 ;  /* 0x00000008120e7825 */ /* 0x000fe200078e020e */
[----:B------:R1:W-:Y:S01]  /*0fa0*/  @!P1 ST.E.64.STRONG.GPU desc[UR12][R44.64+0x100], R8 ;  /* 0x000100082c009985 */ /* 0x0003e2000c10fb0c */
[----:B------:R-:W-:Y:S05]  /*0fb0*/  NANOSLEEP 0x226 ;  /* 0x000002260000795d */ /* 0x000fea0003800000 */
[----:B------:R-:W2:Y:S01]  /*0fc0*/  LD.E.64.STRONG.GPU R12, desc[UR12][R14.64+0x100] ;  /* 0x0001000c0e0c7980 */ /* 0x000ea2000c10fb00 */
[----:B------:R-:W-:Y:S01]  /*0fd0*/  UMOV UR5, 0xffffffff ;  /* 0xffffffff00057882 */ /* 0x000fe20000000000 */
[----:B--2---:R-:W-:Y:S02]  /*0fe0*/  ISETP.NE.AND P0, PT, R12, 0x63, PT ;  /* 0x000000630c00780c */ /* 0x004fe40003f05270 */
[----:B-1----:R-:W-:Y:S11]  /*0ff0*/  BRA.DIV UR5, `(.L_x_229) ;  /* 0x0000002e05bc7947 */ /* 0x002ff6000b800000 */
[----:B------:R-:W-:-:S13]  /*1000*/  VOTE.ANY P0, !P0 ;  /* 0x0000000000ff7806 */ /* 0x000fda0004000100 */
.L_x_258:
[----:B------:R-:W-:Y:S05]  /*1010*/  @!P0 BRA `(.L_x_230) ;  /* 0x0000000000248947 */ /* 0x000fea0003800000 */
[----:B------:R-:W-:-:S07]  /*1020*/  IMAD.MOV.U32 R8, RZ, RZ, 0x1de ;  /* 0x000001deff087424 */ /* 0x000fce00078e00ff */
.L_x_232:
[----:B------:R-:W-:Y:S05]  /*1030*/  NANOSLEEP R8 ;  /* 0x000000080000735d */ /* 0x000fea0003800000 */
[----:B------:R-:W2:Y:S01]  /*1040*/  LD.E.64.STRONG.GPU R12, desc[UR12][R14.64+0x100] ;  /* 0x0001000c0e0c7980 */ /* 0x000ea2000c10fb00 */
[----:B------:R-:W-:Y:S01]  /*1050*/  UMOV UR5, 0xffffffff ;  /* 0xffffffff00057882 */ /* 0x000fe20000000000 */
[----:B------:R-:W-:Y:S02]  /*1060*/  SHF.R.U32.HI R8, RZ, 0x1, R8 ;  /* 0x00000001ff087819 */ /* 0x000fe40000011608 */
[----:B--2---:R-:W-:Y:S01]  /*1070*/  ISETP.NE.AND P0, PT, R12, 0x63, PT ;  /* 0x000000630c00780c */ /* 0x004fe20003f05270 */
[----:B------:R-:W-:-:S12]  /*1080*/  BRA.DIV UR5, `(.L_x_231) ;  /* 0x0000002e05b87947 */ /* 0x000fd8000b800000 */
[----:B------:R-:W-:-:S13]  /*1090*/  VOTE.ANY P0, !P0 ;  /* 0x0000000000ff7806 */ /* 0x000fda0004000100 */
.L_x_261:
[----:B------:R-:W-:Y:S05]  /*10a0*/  @P0 BRA `(.L_x_232) ;  /* 0xfffffffc00e00947 */ /* 0x000fea000383ffff */
.L_x_230:
[----:B------:R-:W-:Y:S01]  /*10b0*/  UMOV UR5, 0xffffffff ;  /* 0xffffffff00057882 */ /* 0x000fe20000000000 */
[----:B------:R-:W-:Y:S02]  /*10c0*/  ISETP.NE.AND P0, PT, R12, 0x65, PT ;  /* 0x000000650c00780c */ /* 0x000fe40003f05270 */
[----:B------:R-:W-:Y:S11]  /*10d0*/  BRA.DIV UR5, `(.L_x_233) ;  /* 0x0000002e05c47947 */ /* 0x000ff6000b800000 */
[----:B------:R-:W0:Y:S01]  /*10e0*/  S2R R8, SR_GEMASK ;  /* 0x0000000000087919 */ /* 0x000e220000003c00 */
[----:B------:R-:W-:Y:S01]  /*10f0*/  VOTE.ANY R10, PT, !P0 ;  /* 0x00000000000a7806 */ /* 0x000fe200040e0100 */
[C---:B------:R-:W-:Y:S02]  /*1100*/  VIADD R38, R37.reuse, 0x2 ;  /* 0x0000000225267836 */ /* 0x040fe40000000000 */
[----:B------:R-:W-:Y:S01]  /*1110*/  VIADD R39, R37, 0x10 ;  /* 0x0000001025277836 */ /* 0x000fe20000000000 */
[----:B0-----:R-:W-:-:S05]  /*1120*/  LOP3.LUT R10, R10, 0x80000000, R8, 0xec, !PT ;  /* 0x800000000a0a7812 */ /* 0x001fca00078eec08 */
[----:B------:R-:W-:-:S05]  /*1130*/  VIADD R11, R10, 0xffffffff ;  /* 0xffffffff0a0b7836 */ /* 0x000fca0000000000 */
[----:B------:R-:W-:-:S04]  /*1140*/  LOP3.LUT R11, R10, R11, RZ, 0xc, !PT ;  /* 0x0000000b0a0b7212 */ /* 0x000fc800078e0cff */
[----:B------:R-:W0:Y:S02]  /*1150*/  POPC R15, R11 ;  /* 0x0000000b000f7309 */ /* 0x000e240000000000 */
[----:B0-----:R-:W0:Y:S01]  /*1160*/  SHFL.DOWN PT, R16, R13, 0x1, R15 ;  /* 0x082000000d107989 */ /* 0x001e2200000e000f */
[-C--:B------:R-:W-:Y:S02]  /*1170*/  ISETP.GE.AND P0, PT, R37, R15.reuse, PT ;  /* 0x0000000f2500720c */ /* 0x080fe40003f06270 */
[-C--:B------:R-:W-:Y:S02]  /*1180*/  ISETP.GT.AND P2, PT, R39, R15.reuse, PT ;  /* 0x0000000f2700720c */ /* 0x080fe40003f44270 */
[----:B0-----:R-:W-:Y:S02]  /*1190*/  SEL R16, R16, RZ, !P0 ;  /* 0x000000ff10107207 */ /* 0x001fe40004000000 */
[----:B------:R-:W-:-:S03]  /*11a0*/  ISETP.GT.AND P0, PT, R38, R15, PT ;  /* 0x0000000f2600720c */ /* 0x000fc60003f04270 */
[----:B------:R-:W-:-:S05]  /*11b0*/  IMAD.IADD R36, R16, 0x1, R13 ;  /* 0x0000000110247824 */ /* 0x000fca00078e020d */
[----:B------:R-:W0:Y:S02]  /*11c0*/  SHFL.DOWN PT, R16, R36, 0x2, R15 ;  /* 0x0840000024107989 */ /* 0x000e2400000e000f */
[----:B0-----:R-:W-:-:S05]  /*11d0*/  SEL R19, R16, RZ, !P0 ;  /* 0x000000ff10137207 */ /* 0x001fca0004000000 */
[----:B------:R-:W-:Y:S02]  /*11e0*/  IMAD.IADD R40, R36, 0x1, R19 ;  /* 0x0000000124287824 */ /* 0x000fe400078e0213 */
[C---:B------:R-:W-:Y:S02]  /*11f0*/  VIADD R19, R37.reuse, 0x4 ;  /* 0x0000000425137836 */ /* 0x040fe40000000000 */
[----:B------:R-:W-:Y:S01]  /*1200*/  VIADD R36, R37, 0x8 ;  /* 0x0000000825247836 */ /* 0x000fe20000000000 */
[----:B------:R-:W0:Y:S02]  /*1210*/  SHFL.DOWN PT, R16, R40, 0x4, R15 ;  /* 0x0880000028107989 */ /* 0x000e2400000e000f */
[----:B------:R-:W-:-:S04]  /*1220*/  ISETP.GT.AND P0, PT, R19, R15, PT ;  /* 0x0000000f1300720c */ /* 0x000fc80003f04270 */
[----:B0-----:R-:W-:Y:S02]  /*1230*/  SEL R11, R16, RZ, !P0 ;  /* 0x000000ff100b7207 */ /* 0x001fe40004000000 */
[----:B------:R-:W-:-:S03]  /*1240*/  ISETP.GT.AND P0, PT, R36, R15, PT ;  /* 0x0000000f2400720c */ /* 0x000fc60003f04270 */
[----:B------:R-:W-:Y:S02]  /*1250*/  IMAD.IADD R42, R40, 0x1, R11 ;  /* 0x00000001282a7824 */ /* 0x000fe400078e020b */
[----:B------:R-:W0:Y:S03]  /*1260*/  LDC.64 R10, c[0x0][0x390] ;  /* 0x0000e400ff0a7b82 */ /* 0x000e260000000a00 */
[----:B------:R-:W1:Y:S02]  /*1270*/  SHFL.DOWN PT, R16, R42, 0x8, R15 ;  /* 0x090000002a107989 */ /* 0x000e6400000e000f */
[----:B-1----:R-:W-:Y:S02]  /*1280*/  SEL R41, R16, RZ, !P0 ;  /* 0x000000ff10297207 */ /* 0x002fe40004000000 */
[----:B------:R-:W-:-:S03]  /*1290*/  ISETP.NE.AND P0, PT, R12, 0x65, PT ;  /* 0x000000650c00780c */ /* 0x000fc60003f05270 */
[----:B------:R-:W-:Y:S01]  /*12a0*/  IMAD.IADD R41, R42, 0x1, R41 ;  /* 0x000000012a297824 */ /* 0x000fe200078e0229 */
[----:B0-----:R-:W-:-:S04]  /*12b0*/  IADD3 R42, P3, PT, R10, 0x100, RZ ;  /* 0x000001000a2a7810 */ /* 0x001fc80007f7e0ff */
[----:B------:R-:W0:Y:S01]  /*12c0*/  SHFL.DOWN PT, R16, R41, 0x10, R15 ;  /* 0x0a00000029107989 */ /* 0x000e2200000e000f */
[----:B------:R-:W-:-:S04]  /*12d0*/  IMAD.X R43, RZ, RZ, R11, P3 ;  /* 0x000000ffff2b7224 */ /* 0x000fc800018e060b */
[----:B------:R-:W-:Y:S02]  /*12e0*/  VOTE.ALL P0, P0 ;  /* 0x0000000000ff7806 */ /* 0x000fe40000000000 */
[----:B0-----:R-:W-:-:S05]  /*12f0*/  SEL R16, R16, RZ, !P2 ;  /* 0x000000ff10107207 */ /* 0x001fca0005000000 */
[----:B------:R-:W-:-:S07]  /*1300*/  IMAD.IADD R40, R41, 0x1, R16 ;  /* 0x0000000129287824 */ /* 0x000fce00078e0210 */
.L_x_270:
[----:B------:R-:W-:Y:S05]  /*1310*/  @!P0 BRA `(.L_x_234) ;  /* 0x0000000000cc8947 */ /* 0x000fea0003800000 */
[----:B------:R-:W-:-:S07]  /*1320*/  IMAD.MOV.U32 R11, RZ, RZ, 0x1de ;  /* 0x000001deff0b7424 */ /* 0x000fce00078e00ff */
.L_x_240:
[----:B------:R-:W-:-:S05]  /*1330*/  IMAD.WIDE R14, R18, 0x8, R42 ;  /* 0x00000008120e7825 */ /* 0x000fca00078e022a */
[----:B------:R-:W2:Y:S01]  /*1340*/  LD.E.64.STRONG.GPU R12, desc[UR12][R14.64+-0x100] ;  /* 0xffff000c0e0c7980 */ /* 0x000ea2000c10fb00 */
[----:B------:R-:W-:Y:S05]  /*1350*/  YIELD ;  /* 0x0000000000007946 */ /* 0x000fea0003800000 */
[----:B------:R-:W-:Y:S01]  /*1360*/  UMOV UR5, 0xffffffff ;  /* 0xffffffff00057882 */ /* 0x000fe20000000000 */
[----:B------:R-:W-:Y:S02]  /*1370*/  SHF.R.U32.HI R11, RZ, 0x1, R11 ;  /* 0x00000001ff0b7819 */ /* 0x000fe4000001160b */
[----:B--2---:R-:W-:Y:S01]  /*1380*/  ISETP.NE.AND P0, PT, R12, 0x63, PT ;  /* 0x000000630c00780c */ /* 0x004fe20003f05270 */
[----:B------:R-:W-:-:S12]  /*1390*/  BRA.DIV UR5, `(.L_x_235) ;  /* 0x0000003205147947 */ /* 0x000fd8000b800000 */
[----:B------:R-:W-:-:S13]  /*13a0*/  VOTE.ANY P0, !P0 ;  /* 0x0000000000ff7806 */ /* 0x000fda0004000100 */
.L_x_273:
[----:B------:R-:W-:Y:S05]  /*13b0*/  @!P0 BRA `(.L_x_236) ;  /* 0x0000000000248947 */ /* 0x000fea0003800000 */
[----:B------:R-:W-:-:S07]  /*13c0*/  IMAD.MOV.U32 R16, RZ, RZ, R11 ;  /* 0x000000ffff107224 */ /* 0x000fce00078e000b */
.L_x_238:
[----:B------:R-:W-:Y:S05]  /*13d0*/  NANOSLEEP R16 ;  /* 0x000000100000735d */ /* 0x000fea0003800000 */
[----:B------:R-:W2:Y:S01]  /*13e0*/  LD.E.64.STRONG.GPU R12, desc[UR12][R14.64+-0x100] ;  /* 0xffff000c0e0c7980 */ /* 0x000ea2000c10fb00 */
[----:B------:R-:W-:Y:S01]  /*13f0*/  UMOV UR5, 0xffffffff ;  /* 0xffffffff00057882 */ /* 0x000fe20000000000 */
[----:B------:R-:W-:Y:S02]  /*1400*/  SHF.R.U32.HI R16, RZ, 0x1, R16 ;  /* 0x00000001ff107819 */ /* 0x000fe40000011610 */
[----:B--2---:R-:W-:Y:S01]  /*1410*/  ISETP.NE.AND P0, PT, R12, 0x63, PT ;  /* 0x000000630c00780c */ /* 0x004fe20003f05270 */
[----:B------:R-:W-:-:S12]  /*1420*/  BRA.DIV UR5, `(.L_x_237) ;  /* 0x0000003205107947 */ /* 0x000fd8000b800000 */
[----:B------:R-:W-:-:S13]  /*1430*/  VOTE.ANY P0, !P0 ;  /* 0x0000000000ff7806 */ /* 0x000fda0004000100 */
.L_x_276:
[----:B------:R-:W-:Y:S05]  /*1440*/  @P0 BRA `(.L_x_238) ;  /* 0xfffffffc00e00947 */ /* 0x000fea000383ffff */
.L_x_236:
[----:B------:R-:W-:Y:S01]  /*1450*/  UMOV UR5, 0xffffffff ;  /* 0xffffffff00057882 */ /* 0x000fe20000000000 */
[----:B------:R-:W-:Y:S02]  /*1460*/  ISETP.NE.AND P0, PT, R12, 0x65, PT ;  /* 0x000000650c00780c */ /* 0x000fe40003f05270 */
[----:B------:R-:W-:Y:S11]  /*1470*/  BRA.DIV UR5, `(.L_x_239) ;  /* 0x00000032051c7947 */ /* 0x000ff6000b800000 */
[----:B------:R-:W-:Y:S01]  /*1480*/  VOTE.ANY R10, PT, !P0 ;  /* 0x00000000000a7806 */ /* 0x000fe200040e0100 */
[----:B------:R-:W-:-:S03]  /*1490*/  VIADD R18, R18, 0xffffffe0 ;  /* 0xffffffe012127836 */ /* 0x000fc60000000000 */
[----:B------:R-:W-:-:S05]  /*14a0*/  LOP3.LUT R10, R10, 0x80000000, R8, 0xec, !PT ;  /* 0x800000000a0a7812 */ /* 0x000fca00078eec08 */
[----:B------:R-:W-:-:S05]  /*14b0*/  VIADD R15, R10, 0xffffffff ;  /* 0xffffffff0a0f7836 */ /* 0x000fca0000000000 */
[----:B------:R-:W-:-:S06]  /*14c0*/  LOP3.LUT R15, R10, R15, RZ, 0xc, !PT ;  /* 0x0000000f0a0f7212 */ /* 0x000fcc00078e0cff */
        /* <DEDUP_REMOVED lines=17> */
[----:B------:R-:W-:-:S03]  /*15e0*/  ISETP.NE.AND P0, PT, R12, 0x65, PT ;  /* 0x000000650c00780c */ /* 0x000fc60003f05270 */
[----:B------:R-:W-:-:S05]  /*15f0*/  IMAD.IADD R41, R13, 0x1, R16 ;  /* 0x000000010d297824 */ /* 0x000fca00078e0210 */
[----:B------:R-:W0:Y:S05]  /*1600*/  SHFL.DOWN PT, R16, R41, 0x10, R15 ;  /* 0x0a00000029107989 */ /* 0x000e2a00000e000f */
[----:B------:R-:W-:Y:S02]  /*1610*/  VOTE.ALL P0, P0 ;  /* 0x0000000000ff7806 */ /* 0x000fe40000000000 */
[----:B0-----:R-:W-:-:S04]  /*1620*/  SEL R16, R16, RZ, !P2 ;  /* 0x000000ff10107207 */ /* 0x001fc80005000000 */
[----:B------:R-:W-:-:S07]  /*1630*/  IADD3 R40, PT, PT, R41, R16, R40 ;  /* 0x0000001029287210 */ /* 0x000fce0007ffe028 */
.L_x_285:
[----:B------:R-:W-:Y:S05]  /*1640*/  @P0 BRA `(.L_x_240) ;  /* 0xfffffffc00380947 */ /* 0x000fea000383ffff */
.L_x_234:
[----:B------:R-:W-:Y:S01]  /*1650*/  ISETP.NE.AND P0, PT, R37, RZ, PT ;  /* 0x000000ff2500720c */ /* 0x000fe20003f05270 */
[----:B------:R-:W0:Y:S01]  /*1660*/  @!P1 S2R R11, SR_CgaCtaId ;  /* 0x00000000000b9919 */ /* 0x000e220000008800 */
[----:B------:R-:W-:Y:S01]  /*1670*/  @!P1 MOV R10, 0x400 ;  /* 0x00000400000a9802 */ /* 0x000fe20000000f00 */
[----:B------:R-:W-:Y:S02]  /*1680*/  @!P1 IMAD.IADD R9, R9, 0x1, R40 ;  /* 0x0000000109099824 */ /* 0x000fe400078e0228 */
[----:B------:R-:W-:Y:S02]  /*1690*/  @!P1 IMAD.MOV.U32 R8, RZ, RZ, 0x65 ;  /* 0x00000065ff089424 */ /* 0x000fe400078e00ff */
[----:B------:R-:W-:-:S03]  /*16a0*/  IMAD.MOV.U32 R38, RZ, RZ, R17 ;  /* 0x000000ffff267224 */ /* 0x000fc600078e0011 */
[----:B------:R1:W-:Y:S03]  /*16b0*/  @!P1 ST.E.64.STRONG.GPU desc[UR12][R44.64+0x100], R8 ;  /* 0x000100082c009985 */ /* 0x0003e6000c10fb0c */
[----:B------:R-:W-:Y:S01]  /*16c0*/  @!P0 MOV R12, 0x400 ;  /* 0x00000400000c8802 */ /* 0x000fe20000000f00 */
[----:B------:R-:W2:Y:S01]  /*16d0*/  @!P0 S2R R13, SR_CgaCtaId ;  /* 0x00000000000d8919 */ /* 0x000ea20000008800 */
[----:B------:R-:W-:Y:S01]  /*16e0*/  @!P0 IMAD.MOV.U32 R38, RZ, RZ, R40 ;  /* 0x000000ffff268224 */ /* 0x000fe200078e0028 */
[----:B0-----:R-:W-:-:S05]  /*16f0*/  @!P1 LEA R10, R11, R10, 0x18 ;  /* 0x0000000a0b0a9211 */ /* 0x001fca00078ec0ff */
[----:B------:R1:W-:Y:S04]  /*1700*/  @!P1 STS [R10+0x8], R9 ;  /* 0x000008090a009388 */ /* 0x0003e80000000800 */
[----:B------:R1:W-:Y:S01]  /*1710*/  @!P1 STS [R10+0x4], R40 ;  /* 0x000004280a009388 */ /* 0x0003e20000000800 */
[----:B--2---:R-:W-:-:S05]  /*1720*/  @!P0 LEA R13, R13, R12, 0x18 ;  /* 0x0000000c0d0d8211 */ /* 0x004fca00078ec0ff */
[----:B------:R1:W-:Y:S02]  /*1730*/  @!P0 STS [R13+0x54], R40 ;  /* 0x000054280d008388 */ /* 0x0003e40000000800 */
.L_x_228:
[----:B------:R-:W-:Y:S05]  /*1740*/  WARPSYNC.ALL ;  /* 0x0000000000007948 */ /* 0x000fea0003800000 */
[----:B------:R-:W0:Y:S08]  /*1750*/  S2UR UR7, SR_CgaCtaId ;  /* 0x00000000000779c3 */ /* 0x000e300000008800 */
[----:B------:R-:W-:Y:S01]  /*1760*/  BAR.SYNC.DEFER_BLOCKING 0x0 ;  /* 0x0000000000007b1d */ /* 0x000fe20000010000 */
[----:B------:R-:W-:-:S05]  /*1770*/  ISETP.NE.AND P0, PT, R35, RZ, PT ;  /* 0x000000ff2300720c */ /* 0x000fca0003f05270 */
[----:B------:R-:W-:Y:S02]  /*1780*/  UMOV UR5, 0x400 ;  /* 0x0000040000057882 */ /* 0x000fe40000000000 */
[----:B0-----:R-:W-:-:S09]  /*1790*/  ULEA UR5, UR7, UR5, 0x18 ;  /* 0x0000000507057291 */ /* 0x001fd2000f8ec0ff */
[----:B-1----:R-:W0:Y:S02]  /*17a0*/  LDS R8, [UR5+0x54] ;  /* 0x00005405ff087984 */ /* 0x002e240008000800 */
[----:B0-----:R-:W-:-:S05]  /*17b0*/  SEL R9, R8, RZ, P0 ;  /* 0x000000ff08097207 */ /* 0x001fca0000000000 */
[----:B------:R-:W-:-:S07]  /*17c0*/  IMAD.IADD R38, R9, 0x1, R38 ;  /* 0x0000000109267824 */ /* 0x000fce00078e0226 */
.L_x_227:
[----:B------:R-:W-:Y:S05]  /*17d0*/  BSYNC.RECONVERGENT B0 ;  /* 0x0000000000007941 */ /* 0x000fea0003800200 */
.L_x_225:
[----:B------:R-:W-:Y:S01]  /*17e0*/  IMAD.IADD R32, R32, 0x1, R38 ;  /* 0x0000000120207824 */ /* 0x000fe200078e0226 */
[----:B------:R-:W-:Y:S03]  /*17f0*/  BAR.SYNC.DEFER_BLOCKING 0x0 ;  /* 0x0000000000007b1d */ /* 0x000fe60000010000 */
[----:B------:R-:W-:-:S03]  /*1800*/  IMAD.IADD R29, R29, 0x1, R32 ;  /* 0x000000011d1d7824 */ /* 0x000fc600078e0220 */
[----:B------:R-:W1:Y:S01]  /*1810*/  LDCU.64 UR8, c[0x0][0x388] ;  /* 0x00007100ff0877ac */ /* 0x000e620008000a00 */
[----:B------:R-:W-:-:S04]  /*1820*/  IMAD.IADD R28, R28, 0x1, R29 ;  /* 0x000000011c1c7824 */ /* 0x000fc800078e021d */
[----:B------:R-:W-:-:S04]  /*1830*/  IMAD.IADD R27, R27, 0x1, R28 ;  /* 0x000000011b1b7824 */ /* 0x000fc800078e021c */
[----:B------:R-:W-:-:S04]  /*1840*/  IMAD.IADD R26, R26, 0x1, R27 ;  /* 0x000000011a1a7824 */ /* 0x000fc800078e021b */
[----:B------:R-:W-:-:S04]  /*1850*/  IMAD.IADD R25, R25, 0x1, R26 ;  /* 0x0000000119197824 */ /* 0x000fc800078e021a */
[----:B------:R-:W-:Y:S01]  /*1860*/  IMAD.IADD R24, R24, 0x1, R25 ;  /* 0x0000000118187824 */ /* 0x000fe200078e0219 */
[----:B------:R-:W-:Y:S03]  /*1870*/  STS [R33], R38 ;  /* 0x0000002621007388 */ /* 0x000fe60000000800 */
[----:B------:R-:W-:Y:S01]  /*1880*/  IMAD.IADD R23, R23, 0x1, R24 ;  /* 0x0000000117177824 */ /* 0x000fe200078e0218 */
[----:B------:R-:W-:Y:S03]  /*1890*/  STS [R33+0x4], R32 ;  /* 0x0000042021007388 */ /* 0x000fe60000000800 */
        /* <DEDUP_REMOVED lines=19> */
[----:B------:R-:W-:Y:S04]  /*19d0*/  STS [R33+0x2c], R20 ;  /* 0x00002c1421007388 */ /* 0x000fe80000000800 */
[----:B------:R-:W-:Y:S04]  /*19e0*/  STS [R33+0x30], R7 ;  /* 0x0000300721007388 */ /* 0x000fe80000000800 */
[----:B------:R-:W-:Y:S04]  /*19f0*/  STS [R33+0x34], R6 ;  /* 0x0000340621007388 */ /* 0x000fe80000000800 */
[----:B------:R-:W-:Y:S04]  /*1a00*/  STS [R33+0x38], R5 ;  /* 0x0000380521007388 */ /* 0x000fe80000000800 */
[----:B------:R-:W-:Y:S04]  /*1a10*/  STS [R33+0x3c], R4 ;  /* 0x00003c0421007388 */ /* 0x000fe80000000800 */
[----:B------:R-:W-:Y:S04]  /*1a20*/  STS [R33+0x40], R3 ;  /* 0x0000400321007388 */ /* 0x000fe80000000800 */
[----:B------:R1:W-:Y:S04]  /*1a30*/  STS [R33+0x44], R2 ;  /* 0x0000440221007388 */ /* 0x0003e80000000800 */
[----:B------:R-:W-:Y:S01]  /*1a40*/  STS [R33+0x48], R0 ;  /* 0x0000480021007388 */ /* 0x000fe20000000800 */
[----:B------:R-:W-:-:S03]  /*1a50*/  NOP ;  /* 0x0000000000007918 */ /* 0x000fc60000000000 */
[----:B0-----:R-:W0:Y:S01]  /*1a60*/  LDS R9, [R34] ;  /* 0x0000000022097984 */ /* 0x001e220000000800 */
[----:B-1----:R-:W-:-:S03]  /*1a70*/  IADD3 R2, P0, PT, R31, UR8, RZ ;  /* 0x000000081f027c10 */ /* 0x002fc6000ff1e0ff */
[----:B------:R-:W1:Y:S01]  /*1a80*/  LDS R7, [R34+0x80] ;  /* 0x0000800022077984 */ /* 0x000e620000000800 */
[----:B------:R-:W-:-:S03]  /*1a90*/  IADD3.X R3, PT, PT, R30, UR9, RZ, P0, !PT ;  /* 0x000000091e037c10 */ /* 0x000fc600087fe4ff */
        /* <DEDUP_REMOVED lines=17> */
[----:B0-----:R-:W-:Y:S04]  /*1bb0*/  STG.E desc[UR12][R2.64], R9 ;  /* 0x0000000902007986 */ /* 0x001fe8000c10190c */
[----:B-1----:R-:W-:Y:S04]  /*1bc0*/  STG.E desc[UR12][R2.64+0x80], R7 ;  /* 0x0000800702007986 */ /* 0x002fe8000c10190c */
[----:B--2---:R-:W-:Y:S04]  /*1bd0*/  STG.E desc[UR12][R2.64+0x100], R11 ;  /* 0x0001000b02007986 */ /* 0x004fe8000c10190c */
[----:B---3--:R-:W-:Y:S04]  /*1be0*/  STG.E desc[UR12][R2.64+0x180], R13 ;  /* 0x0001800d02007986 */ /* 0x008fe8000c10190c */
[----:B----4-:R-:W-:Y:S04]  /*1bf0*/  STG.E desc[UR12][R2.64+0x200], R5 ;  /* 0x0002000502007986 */ /* 0x010fe8000c10190c */
        /* <DEDUP_REMOVED lines=15> */
.L_x_224:
[----:B------:R-:W-:-:S04]  /*1cf0*/  ISETP.NE.U32.AND P0, PT, RZ, UR7, PT ;  /* 0x00000007ff007c0c */ /* 0x000fc8000bf05070 */
[----:B------:R-:W-:-:S13]  /*1d00*/  ISETP.NE.AND.EX P0, PT, RZ, UR4, PT, P0 ;  /* 0x00000004ff007c0c */ /* 0x000fda000bf05300 */
[----:B------:R-:W-:Y:S05]  /*1d10*/  @!P0 EXIT ;  /* 0x000000000000894d */ /* 0x000fea0003800000 */
[----:B------:R-:W0:Y:S02]  /*1d20*/  LDCU.64 UR4, c[0x0][0x380] ;  /* 0x00007000ff0477ac */ /* 0x000e240008000a00 */
[----:B0-----:R-:W-:-:S06]  /*1d30*/  UIMAD.WIDE UR4, UR6, 0x7b80, UR4 ;  /* 0x00007b80060478a5 */ /* 0x001fcc000f8e0204 */
[----:B------:R-:W-:Y:S02]  /*1d40*/  IMAD.U32 R2, RZ, RZ, UR4 ;  /* 0x00000004ff027e24 */ /* 0x000fe4000f8e00ff */
[----:B------:R-:W-:-:S05]  /*1d50*/  IMAD.U32 R3, RZ, RZ, UR5 ;  /* 0x00000005ff037e24 */ /* 0x000fca000f8e00ff */
[----:B------:R0:W2:Y:S01]  /*1d60*/  LDG.E R0, desc[UR12][R2.64] ;  /* 0x0000000c02007981 */ /* 0x0000a2000c1e1900 */
[----:B------:R-:W3:Y:S02]  /*1d70*/  S2R R31, SR_TID.X ;  /* 0x00000000001f7919 */ /* 0x000ee40000002100 */
[C---:B---3--:R-:W-:Y:S02]  /*1d80*/  LOP3.LUT R30, R31.reuse, 0x1f, RZ, 0xc0, !PT ;  /* 0x0000001f1f1e7812 */ /* 0x048fe400078ec0ff */
[----:B------:R-:W-:-:S05]  /*1d90*/  LOP3.LUT R5, R31, 0x3e0, RZ, 0xc0, !PT ;  /* 0x000003e01f057812 */ /* 0x000fca00078ec0ff */
[----:B------:R-:W-:-:S04]  /*1da0*/  IMAD R30, R5, 0x13, R30 ;  /* 0x00000013051e7824 */ /* 0x000fc800078e021e */
[C---:B------:R-:W-:Y:S01]  /*1db0*/  VIADD R4, R30.reuse, 0x20 ;  /* 0x000000201e047836 */ /* 0x040fe20000000000 */
[C---:B------:R-:W-:Y:S01]  /*1dc0*/  ISETP.GE.U32.AND P1, PT, R30.reuse, UR7, PT ;  /* 0x000000071e007c0c */ /* 0x040fe2000bf26070 */
[C---:B------:R-:W-:Y:S01]  /*1dd0*/  VIADD R5, R30.reuse, 0x40 ;  /* 0x000000401e057836 */ /* 0x040fe20000000000 */
[C---:B0-----:R-:W-:Y:S01]  /*1de0*/  LEA R2, P0, R30.reuse, UR4, 0x2 ;  /* 0x000000041e027c11 */ /* 0x041fe2000f8010ff */
[----:B------:R-:W-:Y:S01]  /*1df0*/  VIADD R3, R30, 0x80 ;  /* 0x000000801e037836 */ /* 0x000fe20000000000 */
[----:B------:R-:W-:Y:S01]  /*1e00*/  ISETP.GE.U32.AND P2, PT, R4, UR7, PT ;  /* 0x0000000704007c0c */ /* 0x000fe2000bf46070 */
[C---:B------:R-:W-:Y:S01]  /*1e10*/  VIADD R4, R30.reuse, 0xa0 ;  /* 0x000000a01e047836 */ /* 0x040fe20000000000 */
[----:B------:R-:W-:Y:S01]  /*1e20*/  ISETP.GE.U32.AND P3, PT, R5, UR7, PT ;  /* 0x0000000705007c0c */ /* 0x000fe2000bf66070 */
[----:B------:R-:W-:Y:S01]  /*1e30*/  VIADD R5, R30, 0xc0 ;  /* 0x000000c01e057836 */ /* 0x000fe20000000000 */
[----:B------:R-:W-:Y:S01]  /*1e40*/  ISETP.GE.U32.AND P5, PT, R3, UR7, PT ;  /* 0x0000000703007c0c */ /* 0x000fe2000bfa6070 */
[----:B------:R-:W-:Y:S01]  /*1e50*/  IMAD.X R3, RZ, RZ, UR5, P0 ;  /* 0x00000005ff037e24 */ /* 0x000fe200080e06ff */
[----:B------:R-:W-:Y:S01]  /*1e60*/  ISETP.GE.U32.AND P6, PT, R4, UR7, PT ;  /* 0x0000000704007c0c */ /* 0x000fe2000bfc6070 */
[C---:B------:R-:W-:Y:S01]  /*1e70*/  VIADD R6, R30.reuse, 0x60 ;  /* 0x000000601e067836 */ /* 0x040fe20000000000 */
[----:B------:R-:W-:Y:S01]  /*1e80*/  ISETP.GE.U32.AND P0, PT, R5, UR7, PT ;  /* 0x0000000705007c0c */ /* 0x000fe2000bf06070 */
[----:B------:R-:W-:-:S02]  /*1e90*/  VIADD R5, R30, 0xe0 ;  /* 0x000000e01e057836 */ /* 0x000fc40000000000 */
[----:B------:R-:W-:Y:S01]  /*1ea0*/  VIADD R37, R30, 0x100 ;  /* 0x000001001e257836 */ /* 0x000fe20000000000 */
[----:B------:R-:W-:Y:S01]  /*1eb0*/  ISETP.GE.U32.AND P4, PT, R6, UR7, PT ;  /* 0x0000000706007c0c */ /* 0x000fe2000bf86070 */
[C---:B------:R-:W-:Y:S02]  /*1ec0*/  VIADD R7, R30.reuse, 0x140 ;  /* 0x000001401e077836 */ /* 0x040fe40000000000 */
[C---:B------:R-:W-:Y:S02]  /*1ed0*/  VIADD R36, R30.reuse, 0x120 ;  /* 0x000001201e247836 */ /* 0x040fe40000000000 */
[C---:B------:R-:W-:Y:S02]  /*1ee0*/  VIADD R35, R30.reuse, 0x220 ;  /* 0x000002201e237836 */ /* 0x040fe40000000000 */
[----:B------:R-:W-:Y:S02]  /*1ef0*/  VIADD R34, R30, 0x240 ;  /* 0x000002401e227836 */ /* 0x000fe40000000000 */
[----:B--2---:R-:W-:-:S02]  /*1f00*/  IMAD.MOV.U32 R4, RZ, RZ, R0 ;  /* 0x000000ffff047224 */ /* 0x004fc400078e0000 */
[----:B------:R-:W2:Y:S02]  /*1f10*/  @!P1 LDG.E R0, desc[UR12][R2.64] ;  /* 0x0000000c02009981 */ /* 0x000ea4000c1e1900 */
[--C-:B------:R-:W-:Y:S01]  /*1f20*/  IMAD.MOV.U32 R12, RZ, RZ, R4.reuse ;  /* 0x000000ffff0c7224 */ /* 0x100fe200078e0004 */
[----:B------:R-:W-:Y:S01]  /*1f30*/  ISETP.GE.U32.AND P1, PT, R5, UR7, PT ;  /* 0x0000000705007c0c */ /* 0x000fe2000bf26070 */
[--C-:B------:R-:W-:Y:S02]  /*1f40*/  IMAD.MOV.U32 R8, RZ, RZ, R4.reuse ;  /* 0x000000ffff087224 */ /* 0x100fe400078e0004 */
[C---:B------:R-:W-:Y:S02]  /*1f50*/  VIADD R5, R30.reuse, 0x160 ;  /* 0x000001601e057836 */ /* 0x040fe40000000000 */
[--C-:B------:R-:W-:Y:S01]  /*1f60*/  IMAD.MOV.U32 R6, RZ, RZ, R4.reuse ;  /* 0x000000ffff067224 */ /* 0x100fe200078e0004 */
[----:B------:R-:W3:Y:S01]  /*1f70*/  @!P5 LDG.E R12, desc[UR12][R2.64+0x200] ;  /* 0x0002000c020cd981 */ /* 0x000ee2000c1e1900 */
[--C-:B------:R-:W-:Y:S01]  /*1f80*/  IMAD.MOV.U32 R14, RZ, RZ, R4.reuse ;  /* 0x000000ffff0e7224 */ /* 0x100fe200078e0004 */
[----:B------:R-:W-:Y:S01]  /*1f90*/  ISETP.GE.U32.AND P5, PT, R37, UR7, PT ;  /* 0x0000000725007c0c */ /* 0x000fe2000bfa6070 */
[----:B------:R-:W-:Y:S01]  /*1fa0*/  IMAD.MOV.U32 R16, RZ, RZ, R4 ;  /* 0x000000ffff107224 */ /* 0x000fe200078e0004 */
[----:B------:R-:W4:Y:S01]  /*1fb0*/  @!P3 LDG.E R8, desc[UR12][R2.64+0x100] ;  /* 0x0001000c0208b981 */ /* 0x000f22000c1e1900 */
[----:B------:R-:W-:Y:S01]  /*1fc0*/  ISETP.GE.U32.AND P3, PT, R5, UR7, PT ;  /* 0x0000000705007c0c */ /* 0x000fe2000bf66070 */
[----:B------:R-:W-:-:S02]  /*1fd0*/  VIADD R5, R30, 0x1a0 ;  /* 0x000001a01e057836 */ /* 0x000fc40000000000 */
[----:B------:R-:W4:Y:S01]  /*1fe0*/  @!P2 LDG.E R6, desc[UR12][R2.64+0x80] ;  /* 0x0000800c0206a981 */ /* 0x000f22000c1e1900 */
[----:B------:R-:W-:Y:S01]  /*1ff0*/  ISETP.GE.U32.AND P2, PT, R7, UR7, PT ;  /* 0x0000000707007c0c */ /* 0x000fe2000bf46070 */
[--C-:B------:R-:W-:Y:S02]  /*2000*/  IMAD.MOV.U32 R10, RZ, RZ, R4.reuse ;  /* 0x000000ffff0a7224 */ /* 0x100fe400078e0004 */
[----:B------:R-:W4:Y:S01]  /*2010*/  @!P6 LDG.E R14, desc[UR12][R2.64+0x280] ;  /* 0x0002800c020ee981 */ /* 0x000f22000c1e1900 */
[----:B------:R-:W-:Y:S01]  /*2020*/  ISETP.GE.U32.AND P6, PT, R36, UR7, PT ;  /* 0x0000000724007c0c */ /* 0x000fe2000bfc6070 */
[----:B------:R-:W-:Y:S02]  /*2030*/  IMAD.MOV.U32 R20, RZ, RZ, R4 ;  /* 0x000000ffff147224 */ /* 0x000fe400078e0004 */
[----:B------:R-:W4:Y:S01]  /*2040*/  @!P0 LDG.E R16, desc[UR12][R2.64+0x300] ;  /* 0x0003000c02108981 */ /* 0x000f22000c1e1900 */
[----:B------:R-:W-:Y:S01]  /*2050*/  ISETP.GE.U32.AND P0, PT, R5, UR7, PT ;  /* 0x0000000705007c0c */ /* 0x000fe2000bf06070 */
[----:B------:R-:W-:-:S02]  /*2060*/  VIADD R7, R30, 0x180 ;  /* 0x000001801e077836 */ /* 0x000fc40000000000 */
[C---:B------:R-:W-:Y:S01]  /*2070*/  VIADD R5, R30.reuse, 0x1e0 ;  /* 0x000001e01e057836 */ /* 0x040fe20000000000 */
[----:B------:R-:W4:Y:S01]  /*2080*/  @!P4 LDG.E R10, desc[UR12][R2.64+0x180] ;  /* 0x0001800c020ac981 */ /* 0x000f22000c1e1900 */
[--C-:B------:R-:W-:Y:S01]  /*2090*/  IMAD.MOV.U32 R18, RZ, RZ, R4.reuse ;  /* 0x000000ffff127224 */ /* 0x100fe200078e0004 */
[----:B------:R-:W-:Y:S01]  /*20a0*/  ISETP.GE.U32.AND P4, PT, R7, UR7, PT ;  /* 0x0000000707007c0c */ /* 0x000fe2000bf86070 */
[--C-:B------:R-:W-:Y:S01]  /*20b0*/  IMAD.MOV.U32 R22, RZ, RZ, R4.reuse ;  /* 0x000000ffff167224 */ /* 0x100fe200078e0004 */
[----:B------:R-:W4:Y:S01]  /*20c0*/  @!P5 LDG.E R20, desc[UR12][R2.64+0x400] ;  /* 0x0004000c0214d981 */ /* 0x000f22000c1e1900 */
[--C-:B------:R-:W-:Y:S01]  /*20d0*/  IMAD.MOV.U32 R24, RZ, RZ, R4.reuse ;  /* 0x000000ffff187224 */ /* 0x100fe200078e0004 */
[----:B------:R-:W-:Y:S01]  /*20e0*/  ISETP.GE.U32.AND P5, PT, R5, UR7, PT ;  /* 0x0000000705007c0c */ /* 0x000fe2000bfa6070 */
[----:B------:R-:W-:Y:S01]  /*20f0*/  IMAD.MOV.U32 R26, RZ, RZ, R4 ;  /* 0x000000ffff1a7224 */ /* 0x000fe200078e0004 */
[----:B------:R-:W4:Y:S01]  /*2100*/  @!P1 LDG.E R18, desc[UR12][R2.64+0x380] ;  /* 0x0003800c02129981 */ /* 0x000f22000c1e1900 */
[----:B------:R-:W-:-:S02]  /*2110*/  VIADD R7, R30, 0x1c0 ;  /* 0x000001c01e077836 */ /* 0x000fc40000000000 */
[----:B------:R-:W-:Y:S01]  /*2120*/  VIADD R5, R30, 0x200 ;  /* 0x000002001e057836 */ /* 0x000fe20000000000 */
[----:B------:R-:W4:Y:S02]  /*2130*/  @!P6 LDG.E R22, desc[UR12][R2.64+0x480] ;  /* 0x0004800c0216e981 */ /* 0x000f24000c1e1900 */
[----:B------:R-:W-:Y:S02]  /*2140*/  ISETP.GE.U32.AND P1, PT, R7, UR7, PT ;  /* 0x0000000707007c0c */ /* 0x000fe4000bf26070 */
[----:B------:R-:W4:Y:S01]  /*2150*/  @!P2 LDG.E R24, desc[UR12][R2.64+0x500] ;  /* 0x0005000c0218a981 */ /* 0x000f22000c1e1900 */
[----:B------:R-:W-:Y:S02]  /*2160*/  ISETP.GE.U32.AND P6, PT, R5, UR7, PT ;  /* 0x0000000705007c0c */ /* 0x000fe4000bfc6070 */
[----:B------:R-:W-:Y:S01]  /*2170*/  ISETP.GE.U32.AND P2, PT, R35, UR7, PT ;  /* 0x0000000723007c0c */ /* 0x000fe2000bf46070 */
[----:B------:R-:W4:Y:S01]  /*2180*/  @!P3 LDG.E R26, desc[UR12][R2.64+0x580] ;  /* 0x0005800c021ab981 */ /* 0x000f22000c1e1900 */
[----:B------:R-:W-:Y:S01]  /*2190*/  ISETP.GE.U32.AND P3, PT, R34, UR7, PT ;  /* 0x0000000722007c0c */ /* 0x000fe2000bf66070 */
[----:B------:R-:W-:-:S02]  /*21a0*/  IMAD.MOV.U32 R28, RZ, RZ, R4 ;  /* 0x000000ffff1c7224 */ /* 0x000fc400078e0004 */
[--C-:B------:R-:W-:Y:S02]  /*21b0*/  IMAD.MOV.U32 R40, RZ, RZ, R4.reuse ;  /* 0x000000ffff287224 */ /* 0x100fe400078e0004 */
[--C-:B------:R-:W-:Y:S02]  /*21c0*/  IMAD.MOV.U32 R42, RZ, RZ, R4.reuse ;  /* 0x000000ffff2a7224 */ /* 0x100fe400078e0004 */
[--C-:B------:R-:W-:Y:S01]  /*21d0*/  IMAD.MOV.U32 R44, RZ, RZ, R4.reuse ;  /* 0x000000ffff2c7224 */ /* 0x100fe200078e0004 */
[----:B------:R-:W4:Y:S01]  /*21e0*/  @!P4 LDG.E R28, desc[UR12][R2.64+0x600] ;  /* 0x0006000c021cc981 */ /* 0x000f22000c1e1900 */
[--C-:B------:R-:W-:Y:S02]  /*21f0*/  IMAD.MOV.U32 R5, RZ, RZ, R4.reuse ;  /* 0x000000ffff057224 */ /* 0x100fe400078e0004 */
[----:B------:R-:W-:Y:S01]  /*2200*/  IMAD.MOV.U32 R7, RZ, RZ, R4 ;  /* 0x000000ffff077224 */ /* 0x000fe200078e0004 */
[----:B------:R-:W4:Y:S04]  /*2210*/  @!P0 LDG.E R40, desc[UR12][R2.64+0x680] ;  /* 0x0006800c02288981 */ /* 0x000f28000c1e1900 */
[----:B------:R-:W4:Y:S04]  /*2220*/  @!P1 LDG.E R42, desc[UR12][R2.64+0x700] ;  /* 0x0007000c022a9981 */ /* 0x000f28000c1e1900 */
[----:B------:R-:W4:Y:S04]  /*2230*/  @!P5 LDG.E R44, desc[UR12][R2.64+0x780] ;  /* 0x0007800c022cd981 */ /* 0x000f28000c1e1900 */
[----:B------:R-:W4:Y:S04]  /*2240*/  @!P6 LDG.E R5, desc[UR12][R2.64+0x800] ;  /* 0x0008000c0205e981 */ /* 0x000f28000c1e1900 */
[----:B------:R-:W4:Y:S04]  /*2250*/  @!P2 LDG.E R7, desc[UR12][R2.64+0x880] ;  /* 0x0008800c0207a981 */ /* 0x000f28000c1e1900 */
[----:B------:R-:W4:Y:S01]  /*2260*/  @!P3 LDG.E R4, desc[UR12][R2.64+0x900] ;  /* 0x0009000c0204b981 */ /* 0x000f22000c1e1900 */
[----:B------:R-:W0:Y:S01]  /*2270*/  S2R R38, SR_LANEID ;  /* 0x0000000000267919 */ /* 0x000e220000000000 */
[----:B------:R-:W1:Y:S01]  /*2280*/  S2UR UR5, SR_CgaCtaId ;  /* 0x00000000000579c3 */ /* 0x000e620000008800 */
[----:B------:R-:W-:Y:S01]  /*2290*/  SHF.R.U32.HI R41, RZ, 0x5, R31 ;  /* 0x00000005ff297819 */ /* 0x000fe2000001161f */
[----:B------:R-:W-:-:S02]  /*22a0*/  UMOV UR4, 0x400 ;  /* 0x0000040000047882 */ /* 0x000fc40000000000 */
[----:B-1----:R-:W-:Y:S02]  /*22b0*/  ULEA UR4, UR5, UR4, 0x18 ;  /* 0x0000000405047291 */ /* 0x002fe4000f8ec0ff */
[----:B0-----:R-:W-:-:S05]  /*22c0*/  IMAD R29, R41, 0x260, R38 ;  /* 0x00000260291d7824 */ /* 0x001fca00078e0226 */
[----:B------:R-:W-:Y:S01]  /*22d0*/  LEA R29, R29, UR4, 0x2 ;  /* 0x000000041d1d7c11 */ /* 0x000fe2000f8e10ff */
[----:B------:R-:W-:-:S04]  /*22e0*/  UISETP.NE.AND UP0, UPT, UR6, URZ, UPT ;  /* 0x000000ff0600728c */ /* 0x000fc8000bf05270 */
[----:B--2---:R-:W-:Y:S04]  /*22f0*/  STS [R29], R0 ;  /* 0x000000001d007388 */ /* 0x004fe80000000800 */
[----:B---3--:R-:W-:Y:S04]  /*2300*/  STS [R29+0x200], R12 ;  /* 0x0002000c1d007388 */ /* 0x008fe80000000800 */
[----:B----4-:R0:W-:Y:S04]  /*2310*/  STS [R29+0x100], R8 ;  /* 0x000100081d007388 */ /* 0x0101e80000000800 */
[----:B------:R1:W-:Y:S01]  /*2320*/  STS [R29+0x80], R6 ;  /* 0x000080061d007388 */ /* 0x0003e20000000800 */
[----:B0-----:R-:W-:-:S03]  /*2330*/  IMAD R8, R38, 0x48, R29 ;  /* 0x0000004826087824 */ /* 0x001fc600078e021d */
        /* <DEDUP_REMOVED lines=16> */
[----:B------:R1:W0:Y:S04]  /*2440*/  LDS R32, [R8] ;  /* 0x0000000008207984 */ /* 0x0002280000000800 */
        /* <DEDUP_REMOVED lines=19> */
[----:B--234-:R-:W-:Y:S05]  /*2580*/  BRA.U UP0, `(.L_x_241) ;  /* 0x0000000500047547 */ /* 0x01cfea000b800000 */
[----:B01----:R-:W-:Y:S02]  /*2590*/  IADD3 R8, PT, PT, R28, R33, R32 ;  /* 0x000000211c087210 */ /* 0x003fe40007ffe020 */
[----:B------:R-:W-:Y:S02]  /*25a0*/  ISETP.NE.AND P1, PT, R38, 0x1f, PT ;  /* 0x0000001f2600780c */ /* 0x000fe40003f25270 */
[----:B------:R-:W-:Y:S02]  /*25b0*/  IADD3 R8, PT, PT, R26, R27, R8 ;  /* 0x0000001b1a087210 */ /* 0x000fe40007ffe008 */
[----:B------:R-:W-:Y:S02]  /*25c0*/  ISETP.NE.AND P2, PT, R41, 0xc, PT ;  /* 0x0000000c2900780c */ /* 0x000fe40003f45270 */
        /* <DEDUP_REMOVED lines=47> */
[----:B------:R-:W-:-:S04]  /*28c0*/  ISETP.NE.AND P0, PT, R41, 0x8, PT ;  /* 0x000000082900780c */ /* 0x000fc80003f05270 */
[----:B------:R-:W-:Y:S02]  /*28d0*/  SEL R8, R15, R8, !P0 ;  /* 0x000000080f087207 */ /* 0x000fe40004000000 */
[C---:B------:R-:W-:Y:S02]  /*28e0*/  ISETP.NE.AND P0, PT, R41.reuse, 0xa, PT ;  /* 0x0000000a2900780c */ /* 0x040fe40003f05270 */
[----:B------:R-:W-:Y:S02]  /*28f0*/  SEL R8, R16, R8, !P1 ;  /* 0x0000000810087207 */ /* 0x000fe40004800000 */
[----:B------:R-:W-:Y:S02]  /*2900*/  ISETP.NE.AND P1, PT, R41, 0xb, PT ;  /* 0x0000000b2900780c */ /* 0x000fe40003f25270 */
[----:B------:R-:W-:Y:S02]  /*2910*/  SEL R8, R17, R8, !P0 ;  /* 0x0000000811087207 */ /* 0x000fe40004000000 */
[----:B------:R-:W-:-:S02]  /*2920*/  ISETP.GE.U32.AND P0, PT, R31, 0x20, PT ;  /* 0x000000201f00780c */ /* 0x000fc40003f06070 */
[----:B------:R-:W-:Y:S01]  /*2930*/  SEL R8, R18, R8, !P1 ;  /* 0x0000000812087207 */ /* 0x000fe20004800000 */
[----:B------:R-:W-:Y:S01]  /*2940*/  @!P2 IMAD.IADD R8, R19, 0x1, R18 ;  /* 0x000000011308a824 */ /* 0x000fe200078e0212 */
[----:B------:R-:W-:-:S04]  /*2950*/  ISETP.NE.AND P1, PT, R38, RZ, PT ;  /* 0x000000ff2600720c */ /* 0x000fc80003f25270 */
[----:B------:R-:W-:Y:S02]  /*2960*/  SEL R40, R40, RZ, P1 ;  /* 0x000000ff28287207 */ /* 0x000fe40000800000 */
[----:B------:R-:W-:-:S04]  /*2970*/  SEL R8, R8, RZ, P0 ;  /* 0x000000ff08087207 */ /* 0x000fc80000000000 */
[----:B-----5:R-:W-:Y:S01]  /*2980*/  IADD3 R39, PT, PT, R8, R40, R39 ;  /* 0x0000002808277210 */ /* 0x020fe20007ffe027 */
[----:B------:R-:W-:Y:S06]  /*2990*/  BRA `(.L_x_242) ;  /* 0x0000000c00547947 */ /* 0x000fec0003800000 */
.L_x_241:
[----:B01----:R-:W-:Y:S02]  /*29a0*/  IADD3 R8, PT, PT, R28, R33, R32 ;  /* 0x000000211c087210 */ /* 0x003fe40007ffe020 */
[----:B------:R-:W-:Y:S02]  /*29b0*/  ISETP.NE.AND P1, PT, R38, 0x1f, PT ;  /* 0x0000001f2600780c */ /* 0x000fe40003f25270 */
        /* <DEDUP_REMOVED lines=9> */
[----:B-----5:R-:W-:-:S05]  /*2a50*/  IADD3 R39, PT, PT, R9, R0, R8 ;  /* 0x0000000009277210 */ /* 0x020fca0007ffe008 */
        /* <DEDUP_REMOVED lines=28> */
[----:B------:R-:W-:Y:S01]  /*2c20*/  IMAD.IADD R14, R14, 0x1, R13 ;  /* 0x000000010e0e7824 */ /* 0x000fe200078e020d */
[----:B------:R-:W0:Y:S02]  /*2c30*/  LDS R11, [UR4+0x40] ;  /* 0x00004004ff0b7984 */ /* 0x000e240008000800 */
        /* <DEDUP_REMOVED lines=14> */
[----:B------:R-:W-:-:S04]  /*2d20*/  ISETP.NE.AND P0, PT, R41, 0xa, PT ;  /* 0x0000000a2900780c */ /* 0x000fc80003f05270 */
[----:B------:R-:W-:Y:S01]  /*2d30*/  SEL R8, R17, R8, !P0 ;  /* 0x0000000811087207 */ /* 0x000fe20004000000 */
[----:B------:R-:W-:Y:S01]  /*2d40*/  IMAD.IADD R17, R40, 0x1, -R39 ;  /* 0x0000000128117824 */ /* 0x000fe200078e0a27 */
[----:B------:R-:W-:-:S04]  /*2d50*/  ISETP.NE.AND P0, PT, R41, 0xb, PT ;  /* 0x0000000b2900780c */ /* 0x000fc80003f05270 */
[----:B------:R-:W-:Y:S02]  /*2d60*/  SEL R8, R18, R8, !P0 ;  /* 0x0000000812087207 */ /* 0x000fe40004000000 */
[----:B------:R-:W-:Y:S01]  /*2d70*/  ISETP.GT.U32.AND P0, PT, R31, 0x1f, PT ;  /* 0x0000001f1f00780c */ /* 0x000fe20003f04070 */
[----:B0-----:R-:W-:Y:S01]  /*2d80*/  IMAD.IADD R11, R19, 0x1, R11 ;  /* 0x00000001130b7824 */ /* 0x001fe200078e020b */
        /* <DEDUP_REMOVED lines=22> */
.L_x_288:
[----:B------:R-:W-:Y:S05]  /*2ef0*/  @!P0 BRA `(.L_x_245) ;  /* 0x0000000000248947 */ /* 0x000fea0003800000 */
[----:B------:R-:W-:-:S07]  /*2f00*/  IMAD.MOV.U32 R14, RZ, RZ, 0x1de ;  /* 0x000001deff0e7424 */ /* 0x000fce00078e00ff */
.L_x_247:
[----:B------:R-:W-:Y:S05]  /*2f10*/  NANOSLEEP R14 ;  /* 0x0000000e0000735d */ /* 0x000fea0003800000 */
[----:B------:R-:W2:Y:S01]  /*2f20*/  LD.E.64.STRONG.GPU R8, desc[UR12][R12.64+0x100] ;  /* 0x0001000c0c087980 */ /* 0x000ea2000c10fb00 */
[----:B------:R-:W-:Y:S01]  /*2f30*/  UMOV UR5, 0xffffffff ;  /* 0xffffffff00057882 */ /* 0x000fe20000000000 */
[----:B------:R-:W-:Y:S02]  /*2f40*/  SHF.R.U32.HI R14, RZ, 0x1, R14 ;  /* 0x00000001ff0e7819 */ /* 0x000fe4000001160e */
[----:B--2---:R-:W-:Y:S01]  /*2f50*/  ISETP.NE.AND P0, PT, R8, 0x63, PT ;  /* 0x000000630800780c */ /* 0x004fe20003f05270 */
[----:B------:R-:W-:-:S12]  /*2f60*/  BRA.DIV UR5, `(.L_x_246) ;  /* 0x0000001a05607947 */ /* 0x000fd8000b800000 */
[----:B------:R-:W-:-:S13]  /*2f70*/  VOTE.ANY P0, !P0 ;  /* 0x0000000000ff7806 */ /* 0x000fda0004000100 */
.L_x_291:
[----:B------:R-:W-:Y:S05]  /*2f80*/  @P0 BRA `(.L_x_247) ;  /* 0xfffffffc00e00947 */ /* 0x000fea000383ffff */
.L_x_245:
[----:B------:R-:W-:Y:S01]  /*2f90*/  UMOV UR5, 0xffffffff ;  /* 0xffffffff00057882 */ /* 0x000fe20000000000 */
[----:B------:R-:W-:Y:S02]  /*2fa0*/  ISETP.NE.AND P2, PT, R8, 0x65, PT ;  /* 0x000000650800780c */ /* 0x000fe40003f45270 */
[----:B------:R-:W-:Y:S11]  /*2fb0*/  BRA.DIV UR5, `(.L_x_248) ;  /* 0x0000001a056c7947 */ /* 0x000ff6000b800000 */
[----:B------:R-:W0:Y:S01]  /*2fc0*/  S2R R19, SR_GEMASK ;  /* 0x0000000000137919 */ /* 0x000e220000003c00 */
[----:B------:R-:W-:-:S04]  /*2fd0*/  VOTE.ANY R10, PT, !P2 ;  /* 0x00000000000a7806 */ /* 0x000fc800050e0100 */
[----:B0-----:R-:W-:-:S05]  /*2fe0*/  LOP3.LUT R10, R10, 0x80000000, R19, 0xec, !PT ;  /* 0x800000000a0a7812 */ /* 0x001fca00078eec13 */
[----:B------:R-:W-:-:S05]  /*2ff0*/  VIADD R13, R10, 0xffffffff ;  /* 0xffffffff0a0d7836 */ /* 0x000fca0000000000 */
[----:B------:R-:W-:Y:S01]  /*3000*/  LOP3.LUT R13, R10, R13, RZ, 0xc, !PT ;  /* 0x0000000d0a0d7212 */ /* 0x000fe200078e0cff */
[----:B------:R-:W-:-:S03]  /*3010*/  VIADD R10, R38, 0x2 ;  /* 0x00000002260a7836 */ /* 0x000fc60000000000 */
[----:B------:R-:W0:Y:S02]  /*3020*/  POPC R15, R13 ;  /* 0x0000000d000f7309 */ /* 0x000e240000000000 */
[----:B0-----:R-:W0:Y:S01]  /*3030*/  SHFL.DOWN PT, R16, R9, 0x1, R15 ;  /* 0x0820000009107989 */ /* 0x001e2200000e000f */
[----:B------:R-:W-:-:S04]  /*3040*/  ISETP.GE.AND P0, PT, R38, R15, PT ;  /* 0x0000000f2600720c */ /* 0x000fc80003f06270 */
[----:B0-----:R-:W-:Y:S02]  /*3050*/  SEL R16, R16, RZ, !P0 ;  /* 0x000000ff10107207 */ /* 0x001fe40004000000 */
[----:B------:R-:W-:Y:S01]  /*3060*/  ISETP.GT.AND P0, PT, R10, R15, PT ;  /* 0x0000000f0a00720c */ /* 0x000fe20003f04270 */
[----:B------:R-:W-:Y:S02]  /*3070*/  VIADD R10, R38, 0x4 ;  /* 0x00000004260a7836 */ /* 0x000fe40000000000 */
[----:B------:R-:W-:-:S05]  /*3080*/  IMAD.IADD R12, R16, 0x1, R9 ;  /* 0x00000001100c7824 */ /* 0x000fca00078e0209 */
[----:B------:R-:W0:Y:S02]  /*3090*/  SHFL.DOWN PT, R16, R12, 0x2, R15 ;  /* 0x084000000c107989 */ /* 0x000e2400000e000f */
[----:B0-----:R-:W-:Y:S02]  /*30a0*/  SEL R39, R16, RZ, !P0 ;  /* 0x000000ff10277207 */ /* 0x001fe40004000000 */
[----:B------:R-:W-:Y:S01]  /*30b0*/  ISETP.GT.AND P0, PT, R10, R15, PT ;  /* 0x0000000f0a00720c */ /* 0x000fe20003f04270 */
[----:B------:R-:W-:Y:S02]  /*30c0*/  VIADD R10, R38, 0x8 ;  /* 0x00000008260a7836 */ /* 0x000fe40000000000 */
[----:B------:R-:W-:Y:S02]  /*30d0*/  IMAD.IADD R40, R12, 0x1, R39 ;  /* 0x000000010c287824 */ /* 0x000fe400078e0227 */
[----:B------:R-:W0:Y:S03]  /*30e0*/  LDC.64 R12, c[0x0][0x390] ;  /* 0x0000e400ff0c7b82 */ /* 0x000e260000000a00 */
[----:B------:R-:W1:Y:S02]  /*30f0*/  SHFL.DOWN PT, R16, R40, 0x4, R15 ;  /* 0x0880000028107989 */ /* 0x000e6400000e000f */
[----:B-1----:R-:W-:-:S02]  /*3100*/  SEL R9, R16, RZ, !P0 ;  /* 0x000000ff10097207 */ /* 0x002fc40004000000 */
[----:B------:R-:W-:-:S03]  /*3110*/  ISETP.GT.AND P0, PT, R10, R15, PT ;  /* 0x0000000f0a00720c */ /* 0x000fc60003f04270 */
[----:B------:R-:W-:Y:S01]  /*3120*/  IMAD.IADD R9, R40, 0x1, R9 ;  /* 0x0000000128097824 */ /* 0x000fe200078e0209 */
[----:B0-----:R-:W-:-:S04]  /*3130*/  IADD3 R40, P3, PT, R12, 0x100, RZ ;  /* 0x000001000c287810 */ /* 0x001fc80007f7e0ff */
[----:B------:R-:W0:Y:S01]  /*3140*/  SHFL.DOWN PT, R16, R9, 0x8, R15 ;  /* 0x0900000009107989 */ /* 0x000e2200000e000f */
[----:B------:R-:W-:Y:S01]  /*3150*/  IMAD.X R41, RZ, RZ, R13, P3 ;  /* 0x000000ffff297224 */ /* 0x000fe200018e060d */
[----:B0-----:R-:W-:Y:S02]  /*3160*/  SEL R16, R16, RZ, !P0 ;  /* 0x000000ff10107207 */ /* 0x001fe40004000000 */
[----:B------:R-:W-:Y:S01]  /*3170*/  ISETP.NE.AND P0, PT, R8, 0x65, PT ;  /* 0x000000650800780c */ /* 0x000fe20003f05270 */
[----:B------:R-:W-:Y:S02]  /*3180*/  VIADD R8, R38, 0x10 ;  /* 0x0000001026087836 */ /* 0x000fe40000000000 */
[----:B------:R-:W-:-:S03]  /*3190*/  IMAD.IADD R44, R9, 0x1, R16 ;  /* 0x00000001092c7824 */ /* 0x000fc600078e0210 */
[----:B------:R-:W-:Y:S02]  /*31a0*/  ISETP.GT.AND P2, PT, R8, R15, PT ;  /* 0x0000000f0800720c */ /* 0x000fe40003f44270 */
[----:B------:R-:W0:Y:S05]  /*31b0*/  SHFL.DOWN PT, R16, R44, 0x10, R15 ;  /* 0x0a0000002c107989 */ /* 0x000e2a00000e000f */
[----:B------:R-:W-:Y:S02]  /*31c0*/  VOTE.ALL P0, P0 ;  /* 0x0000000000ff7806 */ /* 0x000fe40000000000 */
[----:B0-----:R-:W-:-:S05]  /*31d0*/  SEL R9, R16, RZ, !P2 ;  /* 0x000000ff10097207 */ /* 0x001fca0005000000 */
[----:B------:R-:W-:-:S07]  /*31e0*/  IMAD.IADD R12, R44, 0x1, R9 ;  /* 0x000000012c0c7824 */ /* 0x000fce00078e0209 */
.L_x_300:
[----:B------:R-:W-:Y:S05]  /*31f0*/  @!P0 BRA `(.L_x_249) ;  /* 0x0000000000dc8947 */ /* 0x000fea0003800000 */
[----:B------:R-:W-:-:S07]  /*3200*/  IMAD.MOV.U32 R39, RZ, RZ, 0x1de ;  /* 0x000001deff277424 */ /* 0x000fce00078e00ff */
.L_x_255:
        /* <DEDUP_REMOVED lines=8> */
.L_x_303:
[----:B------:R-:W-:Y:S05]  /*3290*/  @!P0 BRA `(.L_x_251) ;  /* 0x0000000000248947 */ /* 0x000fea0003800000 */
[----:B------:R-:W-:-:S07]  /*32a0*/  IMAD.MOV.U32 R13, RZ, RZ, R39 ;  /* 0x000000ffff0d7224 */ /* 0x000fce00078e0027 */
.L_x_253:
[----:B------:R-:W-:Y:S05]  /*32b0*/  NANOSLEEP R13 ;  /* 0x0000000d0000735d */ /* 0x000fea0003800000 */
[----:B------:R-:W2:Y:S01]  /*32c0*/  LD.E.64.STRONG.GPU R8, desc[UR12][R14.64+-0x100] ;  /* 0xffff000c0e087980 */ /* 0x000ea2000c10fb00 */
[----:B------:R-:W-:Y:S01]  /*32d0*/  UMOV UR5, 0xffffffff ;  /* 0xffffffff00057882 */ /* 0x000fe20000000000 */
[----:B------:R-:W-:Y:S02]  /*32e0*/  SHF.R.U32.HI R13, RZ, 0x1, R13 ;  /* 0x00000001ff0d7819 */ /* 0x000fe4000001160d */
[----:B--2---:R-:W-:Y:S01]  /*32f0*/  ISETP.NE.AND P0, PT, R8, 0x63, PT ;  /* 0x000000630800780c */ /* 0x004fe20003f05270 */
[----:B------:R-:W-:-:S12]  /*3300*/  BRA.DIV UR5, `(.L_x_252) ;  /* 0x0000001a05bc7947 */ /* 0x000fd8000b800000 */
[----:B------:R-:W-:-:S13]  /*3310*/  VOTE.ANY P0, !P0 ;  /* 0x0000000000ff7806 */ /* 0x000fda0004000100 */
.L_x_306:
[----:B------:R-:W-:Y:S05]  /*3320*/  @P0 BRA `(.L_x_253) ;  /* 0xfffffffc00e00947 */ /* 0x000fea000383ffff */
.L_x_251:
[----:B------:R-:W-:Y:S01]  /*3330*/  UMOV UR5, 0xffffffff ;  /* 0xffffffff00057882 */ /* 0x000fe20000000000 */
[----:B------:R-:W-:Y:S02]  /*3340*/  ISETP.NE.AND P0, PT, R8, 0x65, PT ;  /* 0x000000650800780c */ /* 0x000fe40003f05270 */
[----:B------:R-:W-:Y:S11]  /*3350*/  BRA.DIV UR5, `(.L_x_254) ;  /* 0x0000001a05c87947 */ /* 0x000ff6000b800000 */
[----:B------:R-:W-:Y:S01]  /*3360*/  VOTE.ANY R10, PT, !P0 ;  /* 0x00000000000a7806 */ /* 0x000fe200040e0100 */
[----:B------:R-:W-:-:S03]  /*3370*/  VIADD R18, R18, 0xffffffe0 ;  /* 0xffffffe012127836 */ /* 0x000fc60000000000 */
[----:B------:R-:W-:-:S05]  /*3380*/  LOP3.LUT R10, R10, 0x80000000, R19, 0xec, !PT ;  /* 0x800000000a0a7812 */ /* 0x000fca00078eec13 */
        /* <DEDUP_REMOVED lines=14> */
[----:B------:R-:W-:-:S05]  /*3470*/  IMAD.IADD R45, R44, 0x1, R45 ;  /* 0x000000012c2d7824 */ /* 0x000fca00078e022d */
[----:B------:R-:W0:Y:S02]  /*3480*/  SHFL.DOWN PT, R16, R45, 0x4, R15 ;  /* 0x088000002d107989 */ /* 0x000e2400000e000f */
[----:B0-----:R-:W-:Y:S02]  /*3490*/  SEL R16, R16, RZ, !P0 ;  /* 0x000000ff10107207 */ /* 0x001fe40004000000 */
[----:B------:R-:W-:-:S03]  /*34a0*/  ISETP.GT.AND P0, PT, R10, R15, PT ;  /* 0x0000000f0a00720c */ /* 0x000fc60003f04270 */
[----:B------:R-:W-:-:S05]  /*34b0*/  IMAD.IADD R9, R45, 0x1, R16 ;  /* 0x000000012d097824 */ /* 0x000fca00078e0210 */
[----:B------:R-:W0:Y:S02]  /*34c0*/  SHFL.DOWN PT, R16, R9, 0x8, R15 ;  /* 0x0900000009107989 */ /* 0x000e2400000e000f */
[----:B0-----:R-:W-:Y:S02]  /*34d0*/  SEL R16, R16, RZ, !P0 ;  /* 0x000000ff10107207 */ /* 0x001fe40004000000 */
[----:B------:R-:W-:Y:S01]  /*34e0*/  ISETP.NE.AND P0, PT, R8, 0x65, PT ;  /* 0x000000650800780c */ /* 0x000fe20003f05270 */
[----:B------:R-:W-:Y:S02]  /*34f0*/  VIADD R8, R38, 0x10 ;  /* 0x0000001026087836 */ /* 0x000fe40000000000 */
[----:B------:R-:W-:-:S03]  /*3500*/  IMAD.IADD R44, R9, 0x1, R16 ;  /* 0x00000001092c7824 */ /* 0x000fc600078e0210 */
[----:B------:R-:W-:Y:S02]  /*3510*/  ISETP.GT.AND P2, PT, R8, R15, PT ;  /* 0x0000000f0800720c */ /* 0x000fe40003f44270 */
[----:B------:R-:W0:Y:S05]  /*3520*/  SHFL.DOWN PT, R16, R44, 0x10, R15 ;  /* 0x0a0000002c107989 */ /* 0x000e2a00000e000f */
[----:B------:R-:W-:Y:S02]  /*3530*/  VOTE.ALL P0, P0 ;  /* 0x0000000000ff7806 */ /* 0x000fe40000000000 */
[----:B0-----:R-:W-:-:S04]  /*3540*/  SEL R13, R16, RZ, !P2 ;  /* 0x000000ff100d7207 */ /* 0x001fc80005000000 */
[----:B------:R-:W-:-:S07]  /*3550*/  IADD3 R12, PT, PT, R44, R13, R12 ;  /* 0x0000000d2c0c7210 */ /* 0x000fce0007ffe00c */
.L_x_315:
[----:B------:R-:W-:Y:S05]  /*3560*/  @P0 BRA `(.L_x_255) ;  /* 0xfffffffc00280947 */ /* 0x000fea000383ffff */
.L_x_249:
[----:B------:R-:W-:Y:S01]  /*3570*/  ISETP.NE.AND P0, PT, R38, RZ, PT ;  /* 0x000000ff2600720c */ /* 0x000fe20003f05270 */
[----:B------:R-:W0:Y:S01]  /*3580*/  @!P1 S2R R9, SR_CgaCtaId ;  /* 0x0000000000099919 */ /* 0x000e220000008800 */
[----:B------:R-:W-:Y:S01]  /*3590*/  @!P1 MOV R8, 0x400 ;  /* 0x0000040000089802 */ /* 0x000fe20000000f00 */
[----:B------:R-:W-:Y:S02]  /*35a0*/  @!P1 IMAD.IADD R11, R11, 0x1, R12 ;  /* 0x000000010b0b9824 */ /* 0x000fe400078e020c */
[----:B------:R-:W-:-:S05]  /*35b0*/  @!P1 IMAD.MOV.U32 R10, RZ, RZ, 0x65 ;  /* 0x00000065ff0a9424 */ /* 0x000fca00078e00ff */
[----:B------:R1:W-:Y:S03]  /*35c0*/  @!P1 ST.E.64.STRONG.GPU desc[UR12][R42.64+0x100], R10 ;  /* 0x0001000a2a009985 */ /* 0x0003e6000c10fb0c */
[----:B------:R-:W-:Y:S01]  /*35d0*/  @!P0 MOV R13, 0x400 ;  /* 0x00000400000d8802 */ /* 0x000fe20000000f00 */
[----:B------:R-:W2:Y:S01]  /*35e0*/  @!P0 S2R R14, SR_CgaCtaId ;  /* 0x00000000000e8919 */ /* 0x000ea20000008800 */
[----:B0-----:R-:W-:Y:S01]  /*35f0*/  @!P1 LEA R9, R9, R8, 0x18 ;  /* 0x0000000809099211 */ /* 0x001fe200078ec0ff */
[----:B------:R-:W-:Y:S02]  /*3600*/  IMAD.MOV.U32 R8, RZ, RZ, R17 ;  /* 0x000000ffff087224 */ /* 0x000fe400078e0011 */
[----:B------:R-:W-:Y:S02]  /*3610*/  @!P0 IMAD.MOV.U32 R8, RZ, RZ, R12 ;  /* 0x000000ffff088224 */ /* 0x000fe400078e000c */
[----:B------:R1:W-:Y:S04]  /*3620*/  @!P1 STS [R9+0x8], R11 ;  /* 0x0000080b09009388 */ /* 0x0003e80000000800 */
[----:B------:R1:W-:Y:S01]  /*3630*/  @!P1 STS [R9+0x4], R12 ;  /* 0x0000040c09009388 */ /* 0x0003e20000000800 */
[----:B--2---:R-:W-:-:S05]  /*3640*/  @!P0 LEA R13, R14, R13, 0x18 ;  /* 0x0000000d0e0d8211 */ /* 0x004fca00078ec0ff */
[----:B------:R1:W-:Y:S02]  /*3650*/  @!P0 STS [R13+0x54], R12 ;  /* 0x0000540c0d008388 */ /* 0x0003e40000000800 */
.L_x_243:
        /* <DEDUP_REMOVED lines=9> */
.L_x_242:
[----:B------:R-:W-:Y:S01]  /*36f0*/  IMAD.IADD R32, R32, 0x1, R39 ;  /* 0x0000000120207824 */ /* 0x000fe200078e0227 */
[----:B------:R-:W0:Y:S01]  /*3700*/  S2R R8, SR_LANEID ;  /* 0x0000000000087919 */ /* 0x000e220000000000 */
[----:B------:R-:W-:Y:S02]  /*3710*/  BAR.SYNC.DEFER_BLOCKING 0x0 ;  /* 0x0000000000007b1d */ /* 0x000fe40000010000 */
[----:B------:R-:W-:Y:S01]  /*3720*/  IMAD.IADD R33, R33, 0x1, R32 ;  /* 0x0000000121217824 */ /* 0x000fe200078e0220 */
[----:B------:R-:W-:Y:S01]  /*3730*/  ISETP.NE.AND P0, PT, R31, RZ, PT ;  /* 0x000000ff1f00720c */ /* 0x000fe20003f05270 */
[----:B------:R-:W-:Y:S02]  /*3740*/  IMAD.U32 R12, RZ, RZ, UR7 ;  /* 0x00000007ff0c7e24 */ /* 0x000fe4000f8e00ff */
[----:B------:R-:W-:Y:S01]  /*3750*/  IMAD.IADD R28, R28, 0x1, R33 ;  /* 0x000000011c1c7824 */ /* 0x000fe200078e0221 */
[----:B------:R-:W1:Y:S03]  /*3760*/  LDCU.64 UR8, c[0x0][0x388] ;  /* 0x00007100ff0877ac */ /* 0x000e660008000a00 */
[----:B------:R-:W-:-:S04]  /*3770*/  IMAD.IADD R27, R27, 0x1, R28 ;  /* 0x000000011b1b7824 */ /* 0x000fc800078e021c */
[----:B------:R-:W-:-:S04]  /*3780*/  IMAD.IADD R26, R26, 0x1, R27 ;  /* 0x000000011a1a7824 */ /* 0x000fc800078e021b */
[----:B------:R-:W-:-:S04]  /*3790*/  IMAD.IADD R25, R25, 0x1, R26 ;  /* 0x0000000119197824 */ /* 0x000fc800078e021a */
[----:B------:R-:W-:-:S04]  /*37a0*/  IMAD.IADD R24, R24, 0x1, R25 ;  /* 0x0000000118187824 */ /* 0x000fc800078e0219 */
[----:B------:R-:W-:Y:S02]  /*37b0*/  IMAD.IADD R23, R23, 0x1, R24 ;  /* 0x0000000117177824 */ /* 0x000fe400078e0218 */
[----:B0-----:R-:W-:Y:S02]  /*37c0*/  IMAD R8, R8, 0x48, R29 ;  /* 0x0000004808087824 */ /* 0x001fe400078e021d */
[----:B------:R-:W-:-:S03]  /*37d0*/  IMAD.IADD R22, R22, 0x1, R23 ;  /* 0x0000000116167824 */ /* 0x000fc600078e0217 */
[----:B------:R-:W-:Y:S01]  /*37e0*/  STS [R8], R39 ;  /* 0x0000002708007388 */ /* 0x000fe20000000800 */
[----:B------:R-:W-:-:S03]  /*37f0*/  IMAD.IADD R21, R21, 0x1, R22 ;  /* 0x0000000115157824 */ /* 0x000fc600078e0216 */
[----:B------:R-:W-:Y:S01]  /*3800*/  STS [R8+0x4], R32 ;  /* 0x0000042008007388 */ /* 0x000fe20000000800 */
        /* <DEDUP_REMOVED lines=24> */
[----:B------:R0:W-:Y:S01]  /*3990*/  STS [R8+0x48], R0 ;  /* 0x0000480008007388 */ /* 0x0001e20000000800 */
[----:B------:R-:W-:-:S03]  /*39a0*/  NOP ;  /* 0x0000000000007918 */ /* 0x000fc60000000000 */
[----:B------:R-:W-:Y:S04]  /*39b0*/  LDS R39, [R29] ;  /* 0x000000001d277984 */ /* 0x000fe80000000800 */
        /* <DEDUP_REMOVED lines=18> */
[----:B------:R2:W-:Y:S01]  /*3ae0*/  @!P0 STS [UR4+0x7b80], R12 ;  /* 0x007b800cff008988 */ /* 0x0005e20008000804 */
[----:B------:R-:W-:Y:S01]  /*3af0*/  BAR.SYNC.DEFER_BLOCKING 0x0 ;  /* 0x0000000000007b1d */ /* 0x000fe20000010000 */
[----:B0-----:R-:W-:-:S05]  /*3b00*/  IADD3 R0, P0, PT, R30, UR10, RZ ;  /* 0x0000000a1e007c10 */ /* 0x001fca000ff1e0ff */
[----:B------:R-:W0:Y:S01]  /*3b10*/  S2R R2, SR_TID.X ;  /* 0x0000000000027919 */ /* 0x000e220000002100 */
[----:B------:R-:W3:Y:S01]  /*3b20*/  LDS R31, [UR4+0x7b80] ;  /* 0x007b8004ff1f7984 */ /* 0x000ee20008000800 */
[C---:B0-----:R-:W-:Y:S02]  /*3b30*/  LOP3.LUT R3, R2.reuse, 0x3e0, RZ, 0xc0, !PT ;  /* 0x000003e002037812 */ /* 0x041fe400078ec0ff */
[----:B------:R-:W-:-:S05]  /*3b40*/  LOP3.LUT R2, R2, 0x1f, RZ, 0xc0, !PT ;  /* 0x0000001f02027812 */ /* 0x000fca00078ec0ff */
[----:B------:R-:W-:Y:S02]  /*3b50*/  IMAD R8, R3, 0x13, R2 ;  /* 0x0000001303087824 */ /* 0x000fe400078e0202 */
[----:B------:R-:W-:Y:S01]  /*3b60*/  IMAD.X R3, RZ, RZ, UR11, P0 ;  /* 0x0000000bff037e24 */ /* 0x000fe200080e06ff */
[----:B-1----:R-:W-:Y:S01]  /*3b70*/  LEA R2, P0, R0, UR8, 0x2 ;  /* 0x0000000800027c11 */ /* 0x002fe2000f8010ff */
[C---:B------:R-:W-:Y:S02]  /*3b80*/  VIADD R10, R8.reuse, 0x20 ;  /* 0x00000020080a7836 */ /* 0x040fe40000000000 */
[----:B--2---:R-:W-:Y:S01]  /*3b90*/  VIADD R12, R8, 0xa0 ;  /* 0x000000a0080c7836 */ /* 0x004fe20000000000 */
[----:B------:R-:W-:Y:S01]  /*3ba0*/  LEA.HI.X R3, R0, UR9, R3, 0x2, P0 ;  /* 0x0000000900037c11 */ /* 0x000fe200080f1403 */
[----:B------:R-:W-:Y:S01]  /*3bb0*/  VIADD R0, R8, 0x40 ;  /* 0x0000004008007836 */ /* 0x000fe20000000000 */
[-C--:B---3--:R-:W-:Y:S02]  /*3bc0*/  ISETP.GE.AND P1, PT, R30, R31.reuse, PT ;  /* 0x0000001f1e00720c */ /* 0x088fe40003f26270 */
        /* <DEDUP_REMOVED lines=9> */
[----:B------:R0:W-:Y:S01]  /*3c60*/  @!P1 STG.E desc[UR12][R2.64], R39 ;  /* 0x0000002702009986 */ /* 0x0001e2000c10190c */
[-C--:B------:R-:W-:Y:S01]  /*3c70*/  ISETP.GE.AND P0, PT, R10, R31.reuse, PT ;  /* 0x0000001f0a00720c */ /* 0x080fe20003f06270 */
[----:B------:R-:W-:Y:S01]  /*3c80*/  VIADD R10, R8, 0x160 ;  /* 0x00000160080a7836 */ /* 0x000fe20000000000 */
[-C--:B------:R-:W-:Y:S01]  /*3c90*/  ISETP.GE.AND P1, PT, R0, R31.reuse, PT ;  /* 0x0000001f0000720c */ /* 0x080fe20003f26270 */
[----:B------:R-:W-:Y:S01]  /*3ca0*/  VIADD R0, R8, 0x140 ;  /* 0x0000014008007836 */ /* 0x000fe20000000000 */
[----:B------:R0:W-:Y:S01]  /*3cb0*/  @!P2 STG.E desc[UR12][R2.64+0x80], R41 ;  /* 0x000080290200a986 */ /* 0x0001e2000c10190c */
[----:B------:R-:W-:-:S03]  /*3cc0*/  ISETP.GE.AND P2, PT, R37, R31, PT ;  /* 0x0000001f2500720c */ /* 0x000fc60003f46270 */
[----:B------:R0:W-:Y:S01]  /*3cd0*/  @!P3 STG.E desc[UR12][R2.64+0x100], R43 ;  /* 0x0001002b0200b986 */ /* 0x0001e2000c10190c */
[----:B------:R-:W-:-:S03]  /*3ce0*/  ISETP.GE.AND P3, PT, R36, R31, PT ;  /* 0x0000001f2400720c */ /* 0x000fc60003f66270 */
        /* <DEDUP_REMOVED lines=32> */
.L_x_229:
[----:B------:R-:W-:Y:S01]  /*3ef0*/  BSSY B1, `(.L_x_256) ;  /* 0x0000006000017945 */ /* 0x000fe20003800000 */
[----:B------:R-:W-:Y:S01]  /*3f00*/  PLOP3.LUT P0, PT, P0, PT, PT, 0x8, 0x80 ;  /* 0x000000000080781c */ /* 0x000fe2000070e170 */
[----:B------:R-:W-:-:S12]  /*3f10*/  IMAD.MOV.U32 R10, RZ, RZ, -0x1 ;  /* 0xffffffffff0a7424 */ /* 0x000fd800078e00ff */
[----:B------:R-:W-:Y:S05]  /*3f20*/  WARPSYNC.COLLECTIVE R10, `(.L_x_257) ;  /* 0x000000000a087348 */ /* 0x000fea0003c00000 */
[----:B------:R-:W-:Y:S01]  /*3f30*/  VOTE.ANY P0, P0 ;  /* 0x0000000000ff7806 */ /* 0x000fe20000000100 */
[----:B------:R-:W-:-:S12]  /*3f40*/  ENDCOLLECTIVE ;  /* 0x000000000000791b */ /* 0x000fd80003800000 */
.L_x_257:
[----:B------:R-:W-:Y:S05]  /*3f50*/  BSYNC B1 ;  /* 0x0000000000017941 */ /* 0x000fea0003800000 */
.L_x_256:
[----:B------:R-:W-:Y:S05]  /*3f60*/  BRA `(.L_x_258) ;  /* 0xffffffd000287947 */ /* 0x000fea000383ffff */
.L_x_231:
[----:B------:R-:W-:Y:S01]  /*3f70*/  BSSY B1, `(.L_x_259) ;  /* 0x0000006000017945 */ /* 0x000fe20003800000 */
[----:B------:R-:W-:Y:S01]  /*3f80*/  PLOP3.LUT P0, PT, P0, PT, PT, 0x8, 0x80 ;  /* 0x000000000080781c */ /* 0x000fe2000070e170 */
[----:B------:R-:W-:-:S12]  /*3f90*/  IMAD.MOV.U32 R10, RZ, RZ, -0x1 ;  /* 0xffffffffff0a7424 */ /* 0x000fd800078e00ff */
[----:B------:R-:W-:Y:S05]  /*3fa0*/  WARPSYNC.COLLECTIVE R10, `(.L_x_260) ;  /* 0x000000000a087348 */ /* 0x000fea0003c00000 */
[----:B------:R-:W-:Y:S01]  /*3fb0*/  VOTE.ANY P0, P0 ;  /* 0x0000000000ff7806 */ /* 0x000fe20000000100 */
[----:B------:R-:W-:-:S12]  /*3fc0*/  ENDCOLLECTIVE ;  /* 0x000000000000791b */ /* 0x000fd80003800000 */
.L_x_260:
[----:B------:R-:W-:Y:S05]  /*3fd0*/  BSYNC B1 ;  /* 0x0000000000017941 */ /* 0x000fea0003800000 */
.L_x_259:
[----:B------:R-:W-:Y:S05]  /*3fe0*/  BRA `(.L_x_261) ;  /* 0xffffffd0002c7947 */ /* 0x000fea000383ffff */
.L_x_233:
[----:B------:R-:W0:Y:S01]  /*3ff0*/  S2R R8, SR_GEMASK ;  /* 0x0000000000087919 */ /* 0x000e220000003c00 */
[----:B------:R-:W-:Y:S01]  /*4000*/  BSSY B1, `(.L_x_262) ;  /* 0x0000006000017945 */ /* 0x000fe20003800000 */
[----:B------:R-:W-:Y:S01]  /*4010*/  PLOP3.LUT P2, PT, P0, PT, PT, 0x8, 0x80 ;  /* 0x000000000080781c */ /* 0x000fe2000074e170 */
[----:B------:R-:W-:-:S12]  /*4020*/  IMAD.MOV.U32 R10, RZ, RZ, -0x1 ;  /* 0xffffffffff0a7424 */ /* 0x000fd800078e00ff */
[----:B0-----:R-:W-:Y:S05]  /*4030*/  WARPSYNC.COLLECTIVE R10, `(.L_x_263) ;  /* 0x000000000a087348 */ /* 0x001fea0003c00000 */
[----:B------:R-:W-:Y:S01]  /*4040*/  VOTE.ANY R10, PT, P2 ;  /* 0x00000000000a7806 */ /* 0x000fe200010e0100 */
[----:B0-----:R-:W-:Y:S06]  /*4050*/  ENDCOLLECTIVE ;  /* 0x000000000000791b */ /* 0x001fec0003800000 */
.L_x_263:
[----:B------:R-:W-:Y:S05]  /*4060*/  BSYNC B1 ;  /* 0x0000000000017941 */ /* 0x000fea0003800000 */
.L_x_262:
[----:B------:R-:W-:Y:S01]  /*4070*/  LOP3.LUT R10, R10, 0x80000000, R8, 0xec, !PT ;  /* 0x800000000a0a7812 */ /* 0x000fe200078eec08 */
[----:B------:R-:W-:Y:S01]  /*4080*/  IMAD.MOV.U32 R14, RZ, RZ, 0x1 ;  /* 0x00000001ff0e7424 */ /* 0x000fe200078e00ff */
[----:B------:R-:W-:Y:S01]  /*4090*/  ISETP.NE.AND P0, PT, R12, 0x65, PT ;  /* 0x000000650c00780c */ /* 0x000fe20003f05270 */
[C---:B------:R-:W-:Y:S02]  /*40a0*/  VIADD R38, R37.reuse, 0x2 ;  /* 0x0000000225267836 */ /* 0x040fe40000000000 */
[C---:B------:R-:W-:Y:S02]  /*40b0*/  VIADD R11, R10.reuse, 0xffffffff ;  /* 0xffffffff0a0b7836 */ /* 0x040fe40000000000 */
[C---:B------:R-:W-:Y:S02]  /*40c0*/  VIADD R19, R37.reuse, 0x4 ;  /* 0x0000000425137836 */ /* 0x040fe40000000000 */
[----:B------:R-:W-:Y:S01]  /*40d0*/  VIADD R39, R37, 0x10 ;  /* 0x0000001025277836 */ /* 0x000fe20000000000 */
[----:B------:R-:W-:Y:S01]  /*40e0*/  LOP3.LUT R11, R10, R11, RZ, 0xc, !PT ;  /* 0x0000000b0a0b7212 */ /* 0x000fe200078e0cff */
[----:B------:R-:W-:-:S03]  /*40f0*/  IMAD.MOV.U32 R10, RZ, RZ, -0x1 ;  /* 0xffffffffff0a7424 */ /* 0x000fc600078e00ff */
[----:B------:R0:W1:Y:S04]  /*4100*/  POPC R15, R11 ;  /* 0x0000000b000f7309 */ /* 0x0000680000000000 */
[----:B01----:R-:W-:Y:S05]  /*4110*/  WARPSYNC.COLLECTIVE R10, `(.L_x_264) ;  /* 0x000000000a087348 */ /* 0x003fea0003c00000 */
[----:B-1----:R1:W2:Y:S02]  /*4120*/  SHFL.DOWN P2, R16, R13, R14, R15 ;  /* 0x0800000e0d107389 */ /* 0x0022a4000004000f */
[----:B012---:R-:W-:Y:S05]  /*4130*/  ENDCOLLECTIVE ;  /* 0x000000000000791b */ /* 0x007fea0003800000 */
.L_x_264:
[----:B------:R-:W-:Y:S01]  /*4140*/  IMAD.MOV.U32 R14, RZ, RZ, 0x2 ;  /* 0x00000002ff0e7424 */ /* 0x000fe200078e00ff */
[----:B------:R-:W-:-:S04]  /*4150*/  ISETP.GE.AND P2, PT, R37, R15, PT ;  /* 0x0000000f2500720c */ /* 0x000fc80003f46270 */
[----:B------:R-:W-:-:S05]  /*4160*/  SEL R16, R16, RZ, !P2 ;  /* 0x000000ff10107207 */ /* 0x000fca0005000000 */
[----:B------:R-:W-:-:S04]  /*4170*/  IMAD.IADD R36, R16, 0x1, R13 ;  /* 0x0000000110247824 */ /* 0x000fc800078e020d */
[----:B------:R-:W-:-:S07]  /*4180*/  IMAD.MOV.U32 R13, RZ, RZ, R36 ;  /* 0x000000ffff0d7224 */ /* 0x000fce00078e0024 */
[----:B------:R-:W-:Y:S05]  /*4190*/  WARPSYNC.COLLECTIVE R10, `(.L_x_265) ;  /* 0x000000000a087348 */ /* 0x000fea0003c00000 */
[----:B------:R0:W1:Y:S02]  /*41a0*/  SHFL.DOWN P2, R16, R13, R14, R15 ;  /* 0x0800000e0d107389 */ /* 0x000064000004000f */
[----:B01----:R-:W-:Y:S05]  /*41b0*/  ENDCOLLECTIVE ;  /* 0x000000000000791b */ /* 0x003fea0003800000 */
.L_x_265:
[----:B------:R-:W-:Y:S01]  /*41c0*/  IMAD.MOV.U32 R14, RZ, RZ, 0x4 ;  /* 0x00000004ff0e7424 */ /* 0x000fe200078e00ff */
[----:B------:R-:W-:-:S04]  /*41d0*/  ISETP.GT.AND P2, PT, R38, R15, PT ;  /* 0x0000000f2600720c */ /* 0x000fc80003f44270 */
[----:B------:R-:W-:-:S05]  /*41e0*/  SEL R11, R16, RZ, !P2 ;  /* 0x000000ff100b7207 */ /* 0x000fca0005000000 */
[----:B------:R-:W-:Y:S02]  /*41f0*/  IMAD.IADD R40, R36, 0x1, R11 ;  /* 0x0000000124287824 */ /* 0x000fe400078e020b */
[----:B------:R-:W-:Y:S02]  /*4200*/  VIADD R36, R37, 0x8 ;  /* 0x0000000825247836 */ /* 0x000fe40000000000 */
[----:B------:R-:W-:-:S07]  /*4210*/  IMAD.MOV.U32 R13, RZ, RZ, R40 ;  /* 0x000000ffff0d7224 */ /* 0x000fce00078e0028 */
[----:B------:R-:W-:Y:S05]  /*4220*/  WARPSYNC.COLLECTIVE R10, `(.L_x_266) ;  /* 0x000000000a087348 */ /* 0x000fea0003c00000 */
[----:B------:R0:W1:Y:S02]  /*4230*/  SHFL.DOWN P2, R16, R13, R14, R15 ;  /* 0x0800000e0d107389 */ /* 0x000064000004000f */
[----:B01----:R-:W-:Y:S05]  /*4240*/  ENDCOLLECTIVE ;  /* 0x000000000000791b */ /* 0x003fea0003800000 */
.L_x_266:
[----:B------:R-:W-:Y:S01]  /*4250*/  IMAD.MOV.U32 R14, RZ, RZ, 0x8 ;  /* 0x00000008ff0e7424 */ /* 0x000fe200078e00ff */
[----:B------:R-:W-:-:S04]  /*4260*/  ISETP.GT.AND P2, PT, R19, R15, PT ;  /* 0x0000000f1300720c */ /* 0x000fc80003f44270 */
[----:B------:R-:W-:-:S05]  /*4270*/  SEL R11, R16, RZ, !P2 ;  /* 0x000000ff100b7207 */ /* 0x000fca0005000000 */
[----:B------:R-:W-:-:S04]  /*4280*/  IMAD.IADD R42, R40, 0x1, R11 ;  /* 0x00000001282a7824 */ /* 0x000fc800078e020b */
[----:B------:R-:W-:-:S07]  /*4290*/  IMAD.MOV.U32 R13, RZ, RZ, R42 ;  /* 0x000000ffff0d7224 */ /* 0x000fce00078e002a */
[----:B------:R-:W-:Y:S05]  /*42a0*/  WARPSYNC.COLLECTIVE R10, `(.L_x_267) ;  /* 0x000000000a087348 */ /* 0x000fea0003c00000 */
[----:B------:R0:W1:Y:S02]  /*42b0*/  SHFL.DOWN P2, R16, R13, R14, R15 ;  /* 0x0800000e0d107389 */ /* 0x000064000004000f */
[----:B01----:R-:W-:Y:S05]  /*42c0*/  ENDCOLLECTIVE ;  /* 0x000000000000791b */ /* 0x003fea0003800000 */
.L_x_267:
        /* <DEDUP_REMOVED lines=8> */
.L_x_268:
[----:B------:R-:W-:Y:S05]  /*4350*/  WARPSYNC.COLLECTIVE R10, `(.L_x_269) ;  /* 0x000000000a087348 */ /* 0x000fea0003c00000 */
[----:B------:R-:W-:Y:S01]  /*4360*/  VOTE.ALL P0, P0 ;  /* 0x0000000000ff7806 */ /* 0x000fe20000000000 */
[----:B------:R-:W-:-:S12]  /*4370*/  ENDCOLLECTIVE ;  /* 0x000000000000791b */ /* 0x000fd80003800000 */
.L_x_269:
[----:B------:R-:W0:Y:S01]  /*4380*/  LDC.64 R12, c[0x0][0x390] ;  /* 0x0000e400ff0c7b82 */ /* 0x000e220000000a00 */
[----:B------:R-:W-:-:S04]  /*4390*/  ISETP.GT.AND P2, PT, R39, R15, PT ;  /* 0x0000000f2700720c */ /* 0x000fc80003f44270 */
[----:B------:R-:W-:-:S05]  /*43a0*/  SEL R16, R16, RZ, !P2 ;  /* 0x000000ff10107207 */ /* 0x000fca0005000000 */
[----:B------:R-:W-:Y:S01]  /*43b0*/  IMAD.IADD R40, R41, 0x1, R16 ;  /* 0x0000000129287824 */ /* 0x000fe200078e0210 */
[----:B0-----:R-:W-:-:S05]  /*43c0*/  IADD3 R42, P2, PT, R12, 0x100, RZ ;  /* 0x000001000c2a7810 */ /* 0x001fca0007f5e0ff */
[----:B------:R-:W-:Y:S01]  /*43d0*/  IMAD.X R43, RZ, RZ, R13, P2 ;  /* 0x000000ffff2b7224 */ /* 0x000fe200010e060d */
[----:B------:R-:W-:Y:S07]  /*43e0*/  BRA `(.L_x_270) ;  /* 0xffffffcc00c87947 */ /* 0x000fee000383ffff */
.L_x_235:
[----:B------:R-:W-:Y:S01]  /*43f0*/  BSSY B1, `(.L_x_271) ;  /* 0x0000006000017945 */ /* 0x000fe20003800000 */
[----:B------:R-:W-:Y:S01]  /*4400*/  PLOP3.LUT P0, PT, P0, PT, PT, 0x8, 0x80 ;  /* 0x000000000080781c */ /* 0x000fe2000070e170 */
[----:B------:R-:W-:-:S12]  /*4410*/  IMAD.MOV.U32 R10, RZ, RZ, -0x1 ;  /* 0xffffffffff0a7424 */ /* 0x000fd800078e00ff */
[----:B------:R-:W-:Y:S05]  /*4420*/  WARPSYNC.COLLECTIVE R10, `(.L_x_272) ;  /* 0x000000000a087348 */ /* 0x000fea0003c00000 */
[----:B------:R-:W-:Y:S01]  /*4430*/  VOTE.ANY P0, P0 ;  /* 0x0000000000ff7806 */ /* 0x000fe20000000100 */
[----:B------:R-:W-:-:S12]  /*4440*/  ENDCOLLECTIVE ;  /* 0x000000000000791b */ /* 0x000fd80003800000 */
.L_x_272:
[----:B------:R-:W-:Y:S05]  /*4450*/  BSYNC B1 ;  /* 0x0000000000017941 */ /* 0x000fea0003800000 */
.L_x_271:
[----:B------:R-:W-:Y:S05]  /*4460*/  BRA `(.L_x_273) ;  /* 0xffffffcc00d07947 */ /* 0x000fea000383ffff */
.L_x_237:
[----:B------:R-:W-:Y:S01]  /*4470*/  BSSY B1, `(.L_x_274) ;  /* 0x0000006000017945 */ /* 0x000fe20003800000 */
[----:B------:R-:W-:Y:S01]  /*4480*/  PLOP3.LUT P0, PT, P0, PT, PT, 0x8, 0x80 ;  /* 0x000000000080781c */ /* 0x000fe2000070e170 */
[----:B------:R-:W-:-:S12]  /*4490*/  IMAD.MOV.U32 R10, RZ, RZ, -0x1 ;  /* 0xffffffffff0a7424 */ /* 0x000fd800078e00ff */
[----:B------:R-:W-:Y:S05]  /*44a0*/  WARPSYNC.COLLECTIVE R10, `(.L_x_275) ;  /* 0x000000000a087348 */ /* 0x000fea0003c00000 */
[----:B------:R-:W-:Y:S01]  /*44b0*/  VOTE.ANY P0, P0 ;  /* 0x0000000000ff7806 */ /* 0x000fe20000000100 */
[----:B------:R-:W-:-:S12]  /*44c0*/  ENDCOLLECTIVE ;  /* 0x000000000000791b */ /* 0x000fd80003800000 */
.L_x_275:
[----:B------:R-:W-:Y:S05]  /*44d0*/  BSYNC B1 ;  /* 0x0000000000017941 */ /* 0x000fea0003800000 */
.L_x_274:
[----:B------:R-:W-:Y:S05]  /*44e0*/  BRA `(.L_x_276) ;  /* 0xffffffcc00d47947 */ /* 0x000fea000383ffff */
.L_x_239:
[----:B------:R-:W-:Y:S01]  /*44f0*/  BSSY B1, `(.L_x_277) ;  /* 0x0000006000017945 */ /* 0x000fe20003800000 */
[----:B------:R-:W-:Y:S01]  /*4500*/  PLOP3.LUT P2, PT, P0, PT, PT, 0x8, 0x80 ;  /* 0x000000000080781c */ /* 0x000fe2000074e170 */
[----:B------:R-:W-:-:S12]  /*4510*/  IMAD.MOV.U32 R10, RZ, RZ, -0x1 ;  /* 0xffffffffff0a7424 */ /* 0x000fd800078e00ff */
[----:B------:R-:W-:Y:S05]  /*4520*/  WARPSYNC.COLLECTIVE R10, `(.L_x_278) ;  /* 0x000000000a087348 */ /* 0x000fea0003c00000 */
[----:B------:R-:W-:Y:S01]  /*4530*/  VOTE.ANY R10, PT, P2 ;  /* 0x00000000000a7806 */ /* 0x000fe200010e0100 */
[----:B------:R-:W-:Y:S06]  /*4540*/  ENDCOLLECTIVE ;  /* 0x000000000000791b */ /* 0x000fec0003800000 */
.L_x_278:
[----:B------:R-:W-:Y:S05]  /*4550*/  BSYNC B1 ;  /* 0x0000000000017941 */ /* 0x000fea0003800000 */
.L_x_277:
[----:B------:R-:W-:Y:S01]  /*4560*/  LOP3.LUT R10, R10, 0x80000000, R8, 0xec, !PT ;  /* 0x800000000a0a7812 */ /* 0x000fe200078eec08 */
[----:B------:R-:W-:Y:S02]  /*4570*/  IMAD.MOV.U32 R14, RZ, RZ, 0x1 ;  /* 0x00000001ff0e7424 */ /* 0x000fe400078e00ff */
[----:B------:R-:W-:Y:S02]  /*4580*/  VIADD R18, R18, 0xffffffe0 ;  /* 0xffffffe012127836 */ /* 0x000fe40000000000 */
[----:B------:R-:W-:-:S05]  /*4590*/  VIADD R15, R10, 0xffffffff ;  /* 0xffffffff0a0f7836 */ /* 0x000fca0000000000 */
[----:B------:R-:W-:Y:S01]  /*45a0*/  LOP3.LUT R15, R10, R15, RZ, 0xc, !PT ;  /* 0x0000000f0a0f7212 */ /* 0x000fe200078e0cff */
[----:B------:R-:W-:-:S05]  /*45b0*/  IMAD.MOV.U32 R10, RZ, RZ, -0x1 ;  /* 0xffffffffff0a7424 */ /* 0x000fca00078e00ff */
[----:B------:R-:W0:Y:S02]  /*45c0*/  POPC R15, R15 ;  /* 0x0000000f000f7309 */ /* 0x000e240000000000 */
[----:B0-----:R-:W-:Y:S05]  /*45d0*/  WARPSYNC.COLLECTIVE R10, `(.L_x_279) ;  /* 0x000000000a087348 */ /* 0x001fea0003c00000 */
[----:B0-----:R0:W1:Y:S02]  /*45e0*/  SHFL.DOWN P2, R16, R13, R14, R15 ;  /* 0x0800000e0d107389 */ /* 0x001064000004000f */
[----:B01----:R-:W-:Y:S05]  /*45f0*/  ENDCOLLECTIVE ;  /* 0x000000000000791b */ /* 0x003fea0003800000 */
.L_x_279:
[----:B------:R-:W-:Y:S01]  /*4600*/  ISETP.GE.AND P0, PT, R37, R15, PT ;  /* 0x0000000f2500720c */ /* 0x000fe20003f06270 */
[----:B------:R-:W-:-:S03]  /*4610*/  IMAD.MOV.U32 R14, RZ, RZ, 0x2 ;  /* 0x00000002ff0e7424 */ /* 0x000fc600078e00ff */
[----:B------:R-:W-:Y:S02]  /*4620*/  SEL R16, R16, RZ, !P0 ;  /* 0x000000ff10107207 */ /* 0x000fe40004000000 */
[----:B------:R-:W-:-:S03]  /*4630*/  ISETP.GT.AND P0, PT, R38, R15, PT ;  /* 0x0000000f2600720c */ /* 0x000fc60003f04270 */
[----:B------:R-:W-:-:S04]  /*4640*/  IMAD.IADD R41, R16, 0x1, R13 ;  /* 0x0000000110297824 */ /* 0x000fc800078e020d */
[----:B------:R-:W-:-:S07]  /*4650*/  IMAD.MOV.U32 R13, RZ, RZ, R41 ;  /* 0x000000ffff0d7224 */ /* 0x000fce00078e0029 */
[----:B------:R-:W-:Y:S05]  /*4660*/  WARPSYNC.COLLECTIVE R10, `(.L_x_280) ;  /* 0x000000000a087348 */ /* 0x000fea0003c00000 */
[----:B------:R0:W1:Y:S02]  /*4670*/  SHFL.DOWN P2, R16, R13, R14, R15 ;  /* 0x0800000e0d107389 */ /* 0x000064000004000f */
[----:B01----:R-:W-:Y:S05]  /*4680*/  ENDCOLLECTIVE ;  /* 0x000000000000791b */ /* 0x003fea0003800000 */
.L_x_280:
[----:B------:R-:W-:Y:S01]  /*4690*/  IMAD.MOV.U32 R14, RZ, RZ, 0x4 ;  /* 0x00000004ff0e7424 */ /* 0x000fe200078e00ff */
[----:B------:R-:W-:Y:S02]  /*46a0*/  SEL R16, R16, RZ, !P0 ;  /* 0x000000ff10107207 */ /* 0x000fe40004000000 */
[----:B------:R-:W-:-:S03]  /*46b0*/  ISETP.GT.AND P0, PT, R19, R15, PT ;  /* 0x0000000f1300720c */ /* 0x000fc60003f04270 */
[----:B------:R-:W-:-:S04]  /*46c0*/  IMAD.IADD R41, R41, 0x1, R16 ;  /* 0x0000000129297824 */ /* 0x000fc800078e0210 */
[----:B------:R-:W-:-:S07]  /*46d0*/  IMAD.MOV.U32 R13, RZ, RZ, R41 ;  /* 0x000000ffff0d7224 */ /* 0x000fce00078e0029 */
[----:B------:R-:W-:Y:S05]  /*46e0*/  WARPSYNC.COLLECTIVE R10, `(.L_x_281) ;  /* 0x000000000a087348 */ /* 0x000fea0003c00000 */
[----:B------:R0:W1:Y:S02]  /*46f0*/  SHFL.DOWN P2, R16, R13, R14, R15 ;  /* 0x0800000e0d107389 */ /* 0x000064000004000f */
[----:B01----:R-:W-:Y:S05]  /*4700*/  ENDCOLLECTIVE ;  /* 0x000000000000791b */ /* 0x003fea0003800000 */
.L_x_281:
[----:B------:R-:W-:Y:S01]  /*4710*/  IMAD.MOV.U32 R14, RZ, RZ, 0x8 ;  /* 0x00000008ff0e7424 */ /* 0x000fe200078e00ff */
[----:B------:R-:W-:Y:S02]  /*4720*/  SEL R16, R16, RZ, !P0 ;  /* 0x000000ff10107207 */ /* 0x000fe40004000000 */
[----:B------:R-:W-:-:S03]  /*4730*/  ISETP.GT.AND P0, PT, R36, R15, PT ;  /* 0x0000000f2400720c */ /* 0x000fc60003f04270 */
[----:B------:R-:W-:-:S10]  /*4740*/  IMAD.IADD R13, R41, 0x1, R16 ;  /* 0x00000001290d7824 */ /* 0x000fd400078e0210 */
[----:B------:R-:W-:Y:S05]  /*4750*/  WARPSYNC.COLLECTIVE R10, `(.L_x_282) ;  /* 0x000000000a087348 */ /* 0x000fea0003c00000 */
[----:B------:R0:W1:Y:S02]  /*4760*/  SHFL.DOWN P2, R16, R13, R14, R15 ;  /* 0x0800000e0d107389 */ /* 0x000064000004000f */
[----:B01----:R-:W-:Y:S05]  /*4770*/  ENDCOLLECTIVE ;  /* 0x000000000000791b */ /* 0x003fea0003800000 */
.L_x_282:
        /* <DEDUP_REMOVED lines=8> */
.L_x_283:
[----:B------:R-:W-:Y:S02]  /*4800*/  SEL R16, R16, RZ, !P0 ;  /* 0x000000ff10107207 */ /* 0x000fe40004000000 */
[----:B------:R-:W-:Y:S02]  /*4810*/  ISETP.NE.AND P0, PT, R12, 0x65, PT ;  /* 0x000000650c00780c */ /* 0x000fe40003f05270 */
[----:B------:R-:W-:-:S11]  /*4820*/  IADD3 R40, PT, PT, R41, R16, R40 ;  /* 0x0000001029287210 */ /* 0x000fd60007ffe028 */
[----:B------:R-:W-:Y:S05]  /*4830*/  WARPSYNC.COLLECTIVE R10, `(.L_x_284) ;  /* 0x000000000a087348 */ /* 0x000fea0003c00000 */
[----:B------:R-:W-:Y:S01]  /*4840*/  VOTE.ALL P0, P0 ;  /* 0x0000000000ff7806 */ /* 0x000fe20000000000 */
[----:B------:R-:W-:-:S12]  /*4850*/  ENDCOLLECTIVE ;  /* 0x000000000000791b */ /* 0x000fd80003800000 */
.L_x_284:
[----:B------:R-:W-:Y:S05]  /*4860*/  BRA `(.L_x_285) ;  /* 0xffffffcc00747947 */ /* 0x000fea000383ffff */
.L_x_244:
[----:B------:R-:W-:Y:S01]  /*4870*/  BSSY B0, `(.L_x_286) ;  /* 0x0000006000007945 */ /* 0x000fe20003800000 */
[----:B------:R-:W-:Y:S01]  /*4880*/  PLOP3.LUT P0, PT, P0, PT, PT, 0x8, 0x80 ;  /* 0x000000000080781c */ /* 0x000fe2000070e170 */
[----:B------:R-:W-:-:S12]  /*4890*/  IMAD.MOV.U32 R10, RZ, RZ, -0x1 ;  /* 0xffffffffff0a7424 */ /* 0x000fd800078e00ff */
[----:B------:R-:W-:Y:S05]  /*48a0*/  WARPSYNC.COLLECTIVE R10, `(.L_x_287) ;  /* 0x000000000a087348 */ /* 0x000fea0003c00000 */
[----:B------:R-:W-:Y:S01]  /*48b0*/  VOTE.ANY P0, P0 ;  /* 0x0000000000ff7806 */ /* 0x000fe20000000100 */
[----:B------:R-:W-:-:S12]  /*48c0*/  ENDCOLLECTIVE ;  /* 0x000000000000791b */ /* 0x000fd80003800000 */
.L_x_287:
[----:B------:R-:W-:Y:S05]  /*48d0*/  BSYNC B0 ;  /* 0x0000000000007941 */ /* 0x000fea0003800000 */
.L_x_286:
[----:B------:R-:W-:Y:S05]  /*48e0*/  BRA `(.L_x_288) ;  /* 0xffffffe400807947 */ /* 0x000fea000383ffff */
.L_x_246:
[----:B------:R-:W-:Y:S01]  /*48f0*/  BSSY B0, `(.L_x_289) ;  /* 0x0000006000007945 */ /* 0x000fe20003800000 */
[----:B------:R-:W-:Y:S01]  /*4900*/  PLOP3.LUT P0, PT, P0, PT, PT, 0x8, 0x80 ;  /* 0x000000000080781c */ /* 0x000fe2000070e170 */
[----:B------:R-:W-:-:S12]  /*4910*/  IMAD.MOV.U32 R10, RZ, RZ, -0x1 ;  /* 0xffffffffff0a7424 */ /* 0x000fd800078e00ff */
[----:B------:R-:W-:Y:S05]  /*4920*/  WARPSYNC.COLLECTIVE R10, `(.L_x_290) ;  /* 0x000000000a087348 */ /* 0x000fea0003c00000 */
[----:B------:R-:W-:Y:S01]  /*4930*/  VOTE.ANY P0, P0 ;  /* 0x0000000000ff7806 */ /* 0x000fe20000000100 */
[----:B------:R-:W-:-:S12]  /*4940*/  ENDCOLLECTIVE ;  /* 0x000000000000791b */ /* 0x000fd80003800000 */
.L_x_290:
[----:B------:R-:W-:Y:S05]  /*4950*/  BSYNC B0 ;  /* 0x0000000000007941 */ /* 0x000fea0003800000 */
.L_x_289:
[----:B------:R-:W-:Y:S05]  /*4960*/  BRA `(.L_x_291) ;  /* 0xffffffe400847947 */ /* 0x000fea000383ffff */
.L_x_248:
[----:B------:R-:W0:Y:S01]  /*4970*/  S2R R19, SR_GEMASK ;  /* 0x0000000000137919 */ /* 0x000e220000003c00 */
[----:B------:R-:W-:Y:S01]  /*4980*/  BSSY B0, `(.L_x_292) ;  /* 0x0000007000007945 */ /* 0x000fe20003800000 */
[----:B------:R-:W-:Y:S01]  /*4990*/  ISETP.NE.AND P0, PT, R8, 0x65, PT ;  /* 0x000000650800780c */ /* 0x000fe20003f05270 */
[----:B------:R-:W-:Y:S01]  /*49a0*/  IMAD.MOV.U32 R10, RZ, RZ, -0x1 ;  /* 0xffffffffff0a7424 */ /* 0x000fe200078e00ff */
[----:B------:R-:W-:-:S13]  /*49b0*/  PLOP3.LUT P2, PT, P2, PT, PT, 0x8, 0x80 ;  /* 0x000000000080781c */ /* 0x000fda000174e170 */
[----:B0-----:R-:W-:Y:S05]  /*49c0*/  WARPSYNC.COLLECTIVE R10, `(.L_x_293) ;  /* 0x000000000a087348 */ /* 0x001fea0003c00000 */
[----:B------:R-:W-:Y:S01]  /*49d0*/  VOTE.ANY R10, PT, P2 ;  /* 0x00000000000a7806 */ /* 0x000fe200010e0100 */
[----:B0-----:R-:W-:Y:S06]  /*49e0*/  ENDCOLLECTIVE ;  /* 0x000000000000791b */ /* 0x001fec0003800000 */
.L_x_293:
[----:B------:R-:W-:Y:S05]  /*49f0*/  BSYNC B0 ;  /* 0x0000000000007941 */ /* 0x000fea0003800000 */
.L_x_292:
[----:B------:R-:W-:Y:S01]  /*4a00*/  LOP3.LUT R10, R10, 0x80000000, R19, 0xec, !PT ;  /* 0x800000000a0a7812 */ /* 0x000fe200078eec13 */
[----:B------:R-:W-:-:S04]  /*4a10*/  IMAD.MOV.U32 R14, RZ, RZ, 0x1 ;  /* 0x00000001ff0e7424 */ /* 0x000fc800078e00ff */
[----:B------:R-:W-:-:S05]  /*4a20*/  VIADD R13, R10, 0xffffffff ;  /* 0xffffffff0a0d7836 */ /* 0x000fca0000000000 */
[----:B------:R-:W-:Y:S01]  /*4a30*/  LOP3.LUT R8, R10, R13, RZ, 0xc, !PT ;  /* 0x0000000d0a087212 */ /* 0x000fe200078e0cff */
[----:B------:R-:W-:Y:S02]  /*4a40*/  IMAD.MOV.U32 R13, RZ, RZ, R9 ;  /* 0x000000ffff0d7224 */ /* 0x000fe400078e0009 */
[----:B------:R-:W-:Y:S01]  /*4a50*/  IMAD.MOV.U32 R10, RZ, RZ, -0x1 ;  /* 0xffffffffff0a7424 */ /* 0x000fe200078e00ff */
[----:B------:R0:W1:Y:S02]  /*4a60*/  POPC R15, R8 ;  /* 0x00000008000f7309 */ /* 0x0000640000000000 */
[----:B0-----:R-:W-:-:S07]  /*4a70*/  VIADD R8, R38, 0x4 ;  /* 0x0000000426087836 */ /* 0x001fce0000000000 */
[----:B-1----:R-:W-:Y:S05]  /*4a80*/  WARPSYNC.COLLECTIVE R10, `(.L_x_294) ;  /* 0x000000000a087348 */ /* 0x002fea0003c00000 */
[----:B-1----:R0:W1:Y:S02]  /*4a90*/  SHFL.DOWN P2, R16, R13, R14, R15 ;  /* 0x0800000e0d107389 */ /* 0x002064000004000f */
[----:B01----:R-:W-:Y:S05]  /*4aa0*/  ENDCOLLECTIVE ;  /* 0x000000000000791b */ /* 0x003fea0003800000 */
.L_x_294:
[----:B------:R-:W-:Y:S01]  /*4ab0*/  IMAD.MOV.U32 R14, RZ, RZ, 0x2 ;  /* 0x00000002ff0e7424 */ /* 0x000fe200078e00ff */
[----:B------:R-:W-:-:S04]  /*4ac0*/  ISETP.GE.AND P2, PT, R38, R15, PT ;  /* 0x0000000f2600720c */ /* 0x000fc80003f46270 */
[----:B------:R-:W-:Y:S01]  /*4ad0*/  SEL R12, R16, RZ, !P2 ;  /* 0x000000ff100c7207 */ /* 0x000fe20005000000 */
[----:B------:R-:W-:-:S04]  /*4ae0*/  VIADD R16, R38, 0x2 ;  /* 0x0000000226107836 */ /* 0x000fc80000000000 */
[----:B------:R-:W-:Y:S01]  /*4af0*/  IMAD.IADD R12, R12, 0x1, R9 ;  /* 0x000000010c0c7824 */ /* 0x000fe200078e0209 */
[----:B------:R-:W-:-:S03]  /*4b00*/  ISETP.GT.AND P3, PT, R16, R15, PT ;  /* 0x0000000f1000720c */ /* 0x000fc60003f64270 */
[----:B------:R-:W-:-:S10]  /*4b10*/  IMAD.MOV.U32 R13, RZ, RZ, R12 ;  /* 0x000000ffff0d7224 */ /* 0x000fd400078e000c */
[----:B------:R-:W-:Y:S05]  /*4b20*/  WARPSYNC.COLLECTIVE R10, `(.L_x_295) ;  /* 0x000000000a087348 */ /* 0x000fea0003c00000 */
[----:B------:R0:W1:Y:S02]  /*4b30*/  SHFL.DOWN P2, R16, R13, R14, R15 ;  /* 0x0800000e0d107389 */ /* 0x000064000004000f */
[----:B01----:R-:W-:Y:S05]  /*4b40*/  ENDCOLLECTIVE ;  /* 0x000000000000791b */ /* 0x003fea0003800000 */
.L_x_295:
[----:B------:R-:W-:Y:S01]  /*4b50*/  IMAD.MOV.U32 R14, RZ, RZ, 0x4 ;  /* 0x00000004ff0e7424 */ /* 0x000fe200078e00ff */
[----:B------:R-:W-:Y:S02]  /*4b60*/  SEL R9, R16, RZ, !P3 ;  /* 0x000000ff10097207 */ /* 0x000fe40005800000 */
[----:B------:R-:W-:Y:S01]  /*4b70*/  ISETP.GT.AND P3, PT, R8, R15, PT ;  /* 0x0000000f0800720c */ /* 0x000fe20003f64270 */
[----:B------:R-:W-:Y:S02]  /*4b80*/  VIADD R8, R38, 0x8 ;  /* 0x0000000826087836 */ /* 0x000fe40000000000 */
[----:B------:R-:W-:-:S04]  /*4b90*/  IMAD.IADD R40, R12, 0x1, R9 ;  /* 0x000000010c287824 */ /* 0x000fc800078e0209 */
[----:B------:R-:W-:-:S07]  /*4ba0*/  IMAD.MOV.U32 R13, RZ, RZ, R40 ;  /* 0x000000ffff0d7224 */ /* 0x000fce00078e0028 */
[----:B------:R-:W-:Y:S05]  /*4bb0*/  WARPSYNC.COLLECTIVE R10, `(.L_x_296) ;  /* 0x000000000a087348 */ /* 0x000fea0003c00000 */
[----:B------:R0:W1:Y:S02]  /*4bc0*/  SHFL.DOWN P2, R16, R13, R14, R15 ;  /* 0x0800000e0d107389 */ /* 0x000064000004000f */
[----:B01----:R-:W-:Y:S05]  /*4bd0*/  ENDCOLLECTIVE ;  /* 0x000000000000791b */ /* 0x003fea0003800000 */
.L_x_296:
        /* <DEDUP_REMOVED lines=9> */
.L_x_297:
[----:B------:R-:W-:Y:S01]  /*4c70*/  IMAD.MOV.U32 R14, RZ, RZ, 0x10 ;  /* 0x00000010ff0e7424 */ /* 0x000fe200078e00ff */
[----:B------:R-:W-:-:S05]  /*4c80*/  SEL R16, R16, RZ, !P3 ;  /* 0x000000ff10107207 */ /* 0x000fca0005800000 */
[----:B------:R-:W-:-:S04]  /*4c90*/  IMAD.IADD R44, R9, 0x1, R16 ;  /* 0x00000001092c7824 */ /* 0x000fc800078e0210 */
[----:B------:R-:W-:-:S07]  /*4ca0*/  IMAD.MOV.U32 R13, RZ, RZ, R44 ;  /* 0x000000ffff0d7224 */ /* 0x000fce00078e002c */
[----:B------:R-:W-:Y:S05]  /*4cb0*/  WARPSYNC.COLLECTIVE R10, `(.L_x_298) ;  /* 0x000000000a087348 */ /* 0x000fea0003c00000 */
[----:B------:R0:W1:Y:S02]  /*4cc0*/  SHFL.DOWN P2, R16, R13, R14, R15 ;  /* 0x0800000e0d107389 */ /* 0x000064000004000f */
[----:B01----:R-:W-:Y:S05]  /*4cd0*/  ENDCOLLECTIVE ;  /* 0x000000000000791b */ /* 0x003fea0003800000 */
.L_x_298:
[----:B------:R-:W-:Y:S05]  /*4ce0*/  WARPSYNC.COLLECTIVE R10, `(.L_x_299) ;  /* 0x000000000a087348 */ /* 0x000fea0003c00000 */
[----:B------:R-:W-:Y:S01]  /*4cf0*/  VOTE.ALL P0, P0 ;  /* 0x0000000000ff7806 */ /* 0x000fe20000000000 */
[----:B------:R-:W-:-:S12]  /*4d00*/  ENDCOLLECTIVE ;  /* 0x000000000000791b */ /* 0x000fd80003800000 */
.L_x_299:
[----:B------:R-:W-:-:S04]  /*4d10*/  ISETP.GT.AND P2, PT, R8, R15, PT ;  /* 0x0000000f0800720c */ /* 0x000fc80003f44270 */
[----:B------:R-:W-:-:S05]  /*4d20*/  SEL R9, R16, RZ, !P2 ;  /* 0x000000ff10097207 */ /* 0x000fca0005000000 */
[----:B------:R-:W-:Y:S02]  /*4d30*/  IMAD.IADD R12, R44, 0x1, R9 ;  /* 0x000000012c0c7824 */ /* 0x000fe400078e0209 */
[----:B------:R-:W0:Y:S02]  /*4d40*/  LDC.64 R8, c[0x0][0x390] ;  /* 0x0000e400ff087b82 */ /* 0x000e240000000a00 */
[----:B0-----:R-:W-:-:S05]  /*4d50*/  IADD3 R40, P2, PT, R8, 0x100, RZ ;  /* 0x0000010008287810 */ /* 0x001fca0007f5e0ff */
[----:B------:R-:W-:Y:S01]  /*4d60*/  IMAD.X R41, RZ, RZ, R9, P2 ;  /* 0x000000ffff297224 */ /* 0x000fe200010e0609 */
[----:B------:R-:W-:Y:S07]  /*4d70*/  BRA `(.L_x_300) ;  /* 0xffffffe4001c7947 */ /* 0x000fee000383ffff */
.L_x_250:
[----:B------:R-:W-:Y:S01]  /*4d80*/  BSSY B0, `(.L_x_301) ;  /* 0x0000006000007945 */ /* 0x000fe20003800000 */
[----:B------:R-:W-:Y:S01]  /*4d90*/  PLOP3.LUT P0, PT, P0, PT, PT, 0x8, 0x80 ;  /* 0x000000000080781c */ /* 0x000fe2000070e170 */
[----:B------:R-:W-:-:S12]  /*4da0*/  IMAD.MOV.U32 R10, RZ, RZ, -0x1 ;  /* 0xffffffffff0a7424 */ /* 0x000fd800078e00ff */
[----:B------:R-:W-:Y:S05]  /*4db0*/  WARPSYNC.COLLECTIVE R10, `(.L_x_302) ;  /* 0x000000000a087348 */ /* 0x000fea0003c00000 */
[----:B------:R-:W-:Y:S01]  /*4dc0*/  VOTE.ANY P0, P0 ;  /* 0x0000000000ff7806 */ /* 0x000fe20000000100 */
[----:B------:R-:W-:-:S12]  /*4dd0*/  ENDCOLLECTIVE ;  /* 0x000000000000791b */ /* 0x000fd80003800000 */
.L_x_302:
[----:B------:R-:W-:Y:S05]  /*4de0*/  BSYNC B0 ;  /* 0x0000000000007941 */ /* 0x000fea0003800000 */
.L_x_301:
[----:B------:R-:W-:Y:S05]  /*4df0*/  BRA `(.L_x_303) ;  /* 0xffffffe400247947 */ /* 0x000fea000383ffff */
.L_x_252:
[----:B------:R-:W-:Y:S01]  /*4e00*/  BSSY B0, `(.L_x_304) ;  /* 0x0000006000007945 */ /* 0x000fe20003800000 */
[----:B------:R-:W-:Y:S01]  /*4e10*/  PLOP3.LUT P0, PT, P0, PT, PT, 0x8, 0x80 ;  /* 0x000000000080781c */ /* 0x000fe2000070e170 */
[----:B------:R-:W-:-:S12]  /*4e20*/  IMAD.MOV.U32 R10, RZ, RZ, -0x1 ;  /* 0xffffffffff0a7424 */ /* 0x000fd800078e00ff */
[----:B------:R-:W-:Y:S05]  /*4e30*/  WARPSYNC.COLLECTIVE R10, `(.L_x_305) ;  /* 0x000000000a087348 */ /* 0x000fea0003c00000 */
[----:B------:R-:W-:Y:S01]  /*4e40*/  VOTE.ANY P0, P0 ;  /* 0x0000000000ff7806 */ /* 0x000fe20000000100 */
[----:B------:R-:W-:-:S12]  /*4e50*/  ENDCOLLECTIVE ;  /* 0x000000000000791b */ /* 0x000fd80003800000 */
.L_x_305:
[----:B------:R-:W-:Y:S05]  /*4e60*/  BSYNC B0 ;  /* 0x0000000000007941 */ /* 0x000fea0003800000 */
.L_x_304:
[----:B------:R-:W-:Y:S05]  /*4e70*/  BRA `(.L_x_306) ;  /* 0xffffffe400287947 */ /* 0x000fea000383ffff */
.L_x_254:
[----:B------:R-:W-:Y:S01]  /*4e80*/  BSSY B0, `(.L_x_307) ;  /* 0x0000006000007945 */ /* 0x000fe20003800000 */
[----:B------:R-:W-:Y:S01]  /*4e90*/  PLOP3.LUT P2, PT, P0, PT, PT, 0x8, 0x80 ;  /* 0x000000000080781c */ /* 0x000fe2000074e170 */
[----:B------:R-:W-:-:S12]  /*4ea0*/  IMAD.MOV.U32 R10, RZ, RZ, -0x1 ;  /* 0xffffffffff0a7424 */ /* 0x000fd800078e00ff */
[----:B------:R-:W-:Y:S05]  /*4eb0*/  WARPSYNC.COLLECTIVE R10, `(.L_x_308) ;  /* 0x000000000a087348 */ /* 0x000fea0003c00000 */
[----:B------:R-:W-:Y:S01]  /*4ec0*/  VOTE.ANY R10, PT, P2 ;  /* 0x00000000000a7806 */ /* 0x000fe200010e0100 */
[----:B------:R-:W-:Y:S06]  /*4ed0*/  ENDCOLLECTIVE ;  /* 0x000000000000791b */ /* 0x000fec0003800000 */
.L_x_308:
[----:B------:R-:W-:Y:S05]  /*4ee0*/  BSYNC B0 ;  /* 0x0000000000007941 */ /* 0x000fea0003800000 */
.L_x_307:
[----:B------:R-:W-:Y:S01]  /*4ef0*/  LOP3.LUT R10, R10, 0x80000000, R19, 0xec, !PT ;  /* 0x800000000a0a7812 */ /* 0x000fe200078eec13 */
[----:B------:R-:W-:Y:S02]  /*4f00*/  IMAD.MOV.U32 R14, RZ, RZ, 0x1 ;  /* 0x00000001ff0e7424 */ /* 0x000fe400078e00ff */
[----:B------:R-:W-:Y:S02]  /*4f10*/  VIADD R18, R18, 0xffffffe0 ;  /* 0xffffffe012127836 */ /* 0x000fe40000000000 */
[----:B------:R-:W-:-:S05]  /*4f20*/  VIADD R13, R10, 0xffffffff ;  /* 0xffffffff0a0d7836 */ /* 0x000fca0000000000 */
[----:B------:R-:W-:Y:S01]  /*4f30*/  LOP3.LUT R45, R10, R13, RZ, 0xc, !PT ;  /* 0x0000000d0a2d7212 */ /* 0x000fe200078e0cff */
[----:B------:R-:W-:Y:S02]  /*4f40*/  IMAD.MOV.U32 R13, RZ, RZ, R9 ;  /* 0x000000ffff0d7224 */ /* 0x000fe400078e0009 */
[----:B------:R-:W-:Y:S01]  /*4f50*/  IMAD.MOV.U32 R10, RZ, RZ, -0x1 ;  /* 0xffffffffff0a7424 */ /* 0x000fe200078e00ff */
[----:B------:R0:W1:Y:S06]  /*4f60*/  POPC R15, R45 ;  /* 0x0000002d000f7309 */ /* 0x00006c0000000000 */
[----:B01----:R-:W-:Y:S05]  /*4f70*/  WARPSYNC.COLLECTIVE R10, `(.L_x_309) ;  /* 0x000000000a087348 */ /* 0x003fea0003c00000 */
[----:B-1----:R1:W2:Y:S02]  /*4f80*/  SHFL.DOWN P2, R16, R13, R14, R15 ;  /* 0x0800000e0d107389 */ /* 0x0022a4000004000f */
[----:B012---:R-:W-:Y:S05]  /*4f90*/  ENDCOLLECTIVE ;  /* 0x000000000000791b */ /* 0x007fea0003800000 */
.L_x_309:
[----:B------:R-:W-:Y:S01]  /*4fa0*/  ISETP.GE.AND P0, PT, R38, R15, PT ;  /* 0x0000000f2600720c */ /* 0x000fe20003f06270 */
[----:B------:R-:W-:-:S03]  /*4fb0*/  IMAD.MOV.U32 R14, RZ, RZ, 0x2 ;  /* 0x00000002ff0e7424 */ /* 0x000fc600078e00ff */
[----:B------:R-:W-:-:S05]  /*4fc0*/  SEL R16, R16, RZ, !P0 ;  /* 0x000000ff10107207 */ /* 0x000fca0004000000 */
[----:B------:R-:W-:Y:S02]  /*4fd0*/  IMAD.IADD R44, R16, 0x1, R9 ;  /* 0x00000001102c7824 */ /* 0x000fe400078e0209 */
[----:B------:R-:W-:Y:S02]  /*4fe0*/  VIADD R16, R38, 0x2 ;  /* 0x0000000226107836 */ /* 0x000fe40000000000 */
[----:B------:R-:W-:-:S03]  /*4ff0*/  IMAD.MOV.U32 R13, RZ, RZ, R44 ;  /* 0x000000ffff0d7224 */ /* 0x000fc600078e002c */
[----:B------:R-:W-:-:S13]  /*5000*/  ISETP.GT.AND P0, PT, R16, R15, PT ;  /* 0x0000000f1000720c */ /* 0x000fda0003f04270 */
[----:B------:R-:W-:Y:S05]  /*5010*/  WARPSYNC.COLLECTIVE R10, `(.L_x_310) ;  /* 0x000000000a087348 */ /* 0x000fea0003c00000 */
[----:B------:R0:W1:Y:S02]  /*5020*/  SHFL.DOWN P2, R16, R13, R14, R15 ;  /* 0x0800000e0d107389 */ /* 0x000064000004000f */
[----:B01----:R-:W-:Y:S05]  /*5030*/  ENDCOLLECTIVE ;  /* 0x000000000000791b */ /* 0x003fea0003800000 */
.L_x_310:
[----:B------:R-:W-:Y:S01]  /*5040*/  IMAD.MOV.U32 R14, RZ, RZ, 0x4 ;  /* 0x00000004ff0e7424 */ /* 0x000fe200078e00ff */
        /* <DEDUP_REMOVED lines=8> */
.L_x_311:
[----:B------:R-:W-:Y:S01]  /*50d0*/  IMAD.MOV.U32 R14, RZ, RZ, 0x8 ;  /* 0x00000008ff0e7424 */ /* 0x000fe200078e00ff */
        /* <DEDUP_REMOVED lines=8> */
.L_x_312:
        /* <DEDUP_REMOVED lines=9> */
.L_x_313:
[----:B------:R-:W-:Y:S02]  /*51f0*/  SEL R9, R16, RZ, !P0 ;  /* 0x000000ff10097207 */ /* 0x000fe40004000000 */
[----:B------:R-:W-:Y:S02]  /*5200*/  ISETP.NE.AND P0, PT, R8, 0x65, PT ;  /* 0x000000650800780c */ /* 0x000fe40003f05270 */
[----:B------:R-:W-:-:S11]  /*5210*/  IADD3 R12, PT, PT, R44, R9, R12 ;  /* 0x000000092c0c7210 */ /* 0x000fd60007ffe00c */
[----:B------:R-:W-:Y:S05]  /*5220*/  WARPSYNC.COLLECTIVE R10, `(.L_x_314) ;  /* 0x000000000a087348 */ /* 0x000fea0003c00000 */
[----:B------:R-:W-:Y:S01]  /*5230*/  VOTE.ALL P0, P0 ;  /* 0x0000000000ff7806 */ /* 0x000fe20000000000 */
[----:B------:R-:W-:-:S12]  /*5240*/  ENDCOLLECTIVE ;  /* 0x000000000000791b */ /* 0x000fd80003800000 */
.L_x_314:
[----:B------:R-:W-:Y:S05]  /*5250*/  BRA `(.L_x_315) ;  /* 0xffffffe000c07947 */ /* 0x000fea000383ffff */
.L_x_316:
        /* <DEDUP_REMOVED lines=10> */
.L_x_431:


//--------------------- .text._ZN3cub18CUB_300001_SM_10006detail4scan16DeviceScanKernelINS2_10policy_hubIiiijN4cuda3std3__44plusIvEEE10Policy1000EN6thrust24THRUST_300001_SM_1000_NS6detail15normal_iteratorINSD_10device_ptrIiEEEESI_NS0_13ScanTileStateIiLb1EEES9_NS1_10InputValueIiPiEEjiLb0EiEEvT0_T1_T2_iT3_T4_T5_ --------------------------
	.section	.text._ZN3cub18CUB_300001_SM_10006detail4scan16DeviceScanKernelINS2_10policy_hubIiiijN4cuda3std3__44plusIvEEE10Policy1000EN6thrust24THRUST_300001_SM_1000_NS6detail15normal_iteratorINSD_10device_ptrIiEEEESI_NS0_13ScanTileStateIiLb1EEES9_NS1_10InputValueIiPiEEjiLb0EiEEvT0_T1_T2_iT3_T4_T5_,"ax",@progbits
	.align	128
        .global         _ZN3cub18CUB_300001_SM_10006detail4scan16DeviceScanKernelINS2_10policy_hubIiiijN4cuda3std3__44plusIvEEE10Policy1000EN6thrust24THRUST_300001_SM_1000_NS6detail15normal_iteratorINSD_10device_ptrIiEEEESI_NS0_13ScanTileStateIiLb1EEES9_NS1_10InputValueIiPiEEjiLb0EiEEvT0_T1_T2_iT3_T4_T5_
        .type           _ZN3cub18CUB_300001_SM_10006detail4scan16DeviceScanKernelINS2_10policy_hubIiiijN4cuda3std3__44plusIvEEE10Policy1000EN6thrust24THRUST_300001_SM_1000_NS6detail15normal_iteratorINSD_10device_ptrIiEEEESI_NS0_13ScanTileStateIiLb1EEES9_NS1_10InputValueIiPiEEjiLb0EiEEvT0_T1_T2_iT3_T4_T5_,@function
        .size           _ZN3cub18CUB_300001_SM_10006detail4scan16DeviceScanKernelINS2_10policy_hubIiiijN4cuda3std3__44plusIvEEE10Policy1000EN6thrust24THRUST_300001_SM_1000_NS6detail15normal_iteratorINSD_10device_ptrIiEEEESI_NS0_13ScanTileStateIiLb1EEES9_NS1_10InputValueIiPiEEjiLb0EiEEvT0_T1_T2_iT3_T4_T5_,(.L_x_432 - _ZN3cub18CUB_300001_SM_10006detail4scan16DeviceScanKernelINS2_10policy_hubIiiijN4cuda3std3__44plusIvEEE10Policy1000EN6thrust24THRUST_300001_SM_1000_NS6detail15normal_iteratorINSD_10device_ptrIiEEEESI_NS0_13ScanTileStateIiLb1EEES9_NS1_10InputValueIiPiEEjiLb0EiEEvT0_T1_T2_iT3_T4_T5_)
        .other          _ZN3cub18CUB_300001_SM_10006detail4scan16DeviceScanKernelINS2_10policy_hubIiiijN4cuda3std3__44plusIvEEE10Policy1000EN6thrust24THRUST_300001_SM_1000_NS6detail15normal_iteratorINSD_10device_ptrIiEEEESI_NS0_13ScanTileStateIiLb1EEES9_NS1_10InputValueIiPiEEjiLb0EiEEvT0_T1_T2_iT3_T4_T5_,@"STO_CUDA_ENTRY STV_DEFAULT"
_ZN3cub18CUB_300001_SM_10006detail4scan16DeviceScanKernelINS2_10policy_hubIiiijN4cuda3std3__44plusIvEEE10Policy1000EN6thrust24THRUST_300001_SM_1000_NS6detail15normal_iteratorINSD_10device_ptrIiEEEESI_NS0_13ScanTileStateIiLb1EEES9_NS1_10InputValueIiPiEEjiLb0EiEEvT0_T1_T2_iT3_T4_T5_:
.text._ZN3cub18CUB_300001_SM_10006detail4scan16DeviceScanKernelINS2_10policy_hubIiiijN4cuda3std3__44plusIvEEE10Policy1000EN6thrust24THRUST_300001_SM_1000_NS6detail15normal_iteratorINSD_10device_ptrIiEEEESI_NS0_13ScanTileStateIiLb1EEES9_NS1_10InputValueIiPiEEjiLb0EiEEvT0_T1_T2_iT3_T4_T5_:
[----:B------:R-:W-:Y:S01]  /*0000*/  LDC R1, c[0x0][0x37c] ;  /* 0x0000df00ff017b82 */ /* 0x000fe20000000800 */
[----:B------:R-:W0:Y:S07]  /*0010*/  LDCU UR4, c[0x0][0x3a0] ;  /* 0x00007400ff0477ac */ /* 0x000e2e0008000800 */
[----:B------:R-:W1:Y:S01]  /*0020*/  LDC R42, c[0x0][0x398] ;  /* 0x0000e600ff2a7b82 */ /* 0x000e620000000800 */
[----:B------:R-:W2:Y:S01]  /*0030*/  LDCU.64 UR8, c[0x0][0x358] ;  /* 0x00006b00ff0877ac */ /* 0x000ea20008000a00 */
[----:B------:R-:W3:Y:S01]  /*0040*/  LDCU UR5, c[0x0][0x3b0] ;  /* 0x00007600ff0577ac */ /* 0x000ee20008000800 */
[----:B0-----:R-:W-:-:S06]  /*0050*/  UPRMT UR4, UR4, 0x7770, URZ ;  /* 0x0000777004047896 */ /* 0x001fcc00080000ff */
[----:B------:R-:W-:-:S13]  /*0060*/  ISETP.NE.AND P0, PT, RZ, UR4, PT ;  /* 0x00000004ff007c0c */ /* 0x000fda000bf05270 */
[----:B------:R-:W2:Y:S02]  /*0070*/  @P0 LDC.64 R2, c[0x0][0x3a8] ;  /* 0x0000ea00ff020b82 */ /* 0x000ea40000000a00 */
[----:B--2---:R0:W5:Y:S06]  /*0080*/  @P0 LDG.E R44, desc[UR8][R2.64] ;  /* 0x00000008022c0981 */ /* 0x00416c000c1e1900 */
[----:B------:R-:W1:Y:S02]  /*0090*/  S2UR UR4, SR_CTAID.X ;  /* 0x00000000000479c3 */ /* 0x000e640000002500 */
[----:B-1----:R-:W-:-:S04]  /*00a0*/  VIADD R42, R42, UR4 ;  /* 0x000000042a2a7c36 */ /* 0x002fc80008000000 */
[----:B------:R-:W-:-:S05]  /*00b0*/  IMAD R7, R42, 0x2100, RZ ;  /* 0x000021002a077824 */ /* 0x000fca00078e02ff */
[----:B---3--:R-:W-:Y:S01]  /*00c0*/  IADD3 R0, PT, PT, -R7, UR5, RZ ;  /* 0x0000000507007c10 */ /* 0x008fe2000fffe1ff */
[----:B------:R-:W1:Y:S03]  /*00d0*/  @!P0 LDC R44, c[0x0][0x3a8] ;  /* 0x0000ea00ff2c8b82 */ /* 0x000e660000000800 */
[----:B------:R-:W-:-:S13]  /*00e0*/  ISETP.GE.U32.AND P0, PT, R0, 0x2101, PT ;  /* 0x000021010000780c */ /* 0x000fda0003f06070 */
[----:B0-----:R-:W-:Y:S05]  /*00f0*/  @!P0 BRA `(.L_x_317) ;  /* 0x0000001c00ac8947 */ /* 0x001fea0003800000 */
[----:B------:R-:W0:Y:S01]  /*0100*/  S2R R16, SR_TID.X ;  /* 0x0000000000107919 */ /* 0x000e220000002100 */
[----:B------:R-:W2:Y:S01]  /*0110*/  LDCU.64 UR4, c[0x0][0x380] ;  /* 0x00007000ff0477ac */ /* 0x000ea20008000a00 */
[C---:B0-----:R-:W-:Y:S02]  /*0120*/  LOP3.LUT R0, R16.reuse, 0x1f, RZ, 0xc0, !PT ;  /* 0x0000001f10007812 */ /* 0x041fe400078ec0ff */
[----:B------:R-:W-:-:S05]  /*0130*/  LOP3.LUT R3, R16, 0x3e0, RZ, 0xc0, !PT ;  /* 0x000003e010037812 */ /* 0x000fca00078ec0ff */
[----:B------:R-:W-:-:S05]  /*0140*/  IMAD R0, R3, 0x16, R0 ;  /* 0x0000001603007824 */ /* 0x000fca00078e0200 */
[----:B------:R-:W-:-:S05]  /*0150*/  IADD3 R0, P0, PT, R7, R0, RZ ;  /* 0x0000000007007210 */ /* 0x000fca0007f1e0ff */
[----:B------:R-:W-:Y:S02]  /*0160*/  IMAD.X R3, RZ, RZ, RZ, P0 ;  /* 0x000000ffff037224 */ /* 0x000fe400000e06ff */
        /* <DEDUP_REMOVED lines=30> */
[----:B------:R-:W-:Y:S01]  /*0350*/  ISETP.NE.AND P0, PT, R42, RZ, PT ;  /* 0x000000ff2a00720c */ /* 0x000fe20003f05270 */
        /* <DEDUP_REMOVED lines=28> */
[----:B------:R0:W1:Y:S04]  /*0520*/  LDS.64 R36, [R27] ;  /* 0x000000001b247984 */ /* 0x0000680000000a00 */
[----:B------:R0:W2:Y:S04]  /*0530*/  LDS.64 R34, [R27+0x8] ;  /* 0x000008001b227984 */ /* 0x0000a80000000a00 */
[----:B------:R0:W3:Y:S04]  /*0540*/  LDS.64 R32, [R27+0x10] ;  /* 0x000010001b207984 */ /* 0x0000e80000000a00 */
[----:B------:R0:W4:Y:S04]  /*0550*/  LDS.64 R18, [R27+0x18] ;  /* 0x000018001b127984 */ /* 0x0001280000000a00 */
[----:B------:R0:W0:Y:S04]  /*0560*/  LDS.64 R14, [R27+0x20] ;  /* 0x000020001b0e7984 */ /* 0x0000280000000a00 */
[----:B------:R0:W0:Y:S04]  /*0570*/  LDS.64 R12, [R27+0x28] ;  /* 0x000028001b0c7984 */ /* 0x0000280000000a00 */
[----:B------:R0:W0:Y:S04]  /*0580*/  LDS.64 R10, [R27+0x30] ;  /* 0x000030001b0a7984 */ /* 0x0000280000000a00 */
[----:B------:R0:W0:Y:S04]  /*0590*/  LDS.64 R8, [R27+0x38] ;  /* 0x000038001b087984 */ /* 0x0000280000000a00 */
[----:B------:R0:W0:Y:S04]  /*05a0*/  LDS.64 R6, [R27+0x40] ;  /* 0x000040001b067984 */ /* 0x0000280000000a00 */
[----:B------:R0:W0:Y:S04]  /*05b0*/  LDS.64 R4, [R27+0x48] ;  /* 0x000048001b047984 */ /* 0x0000280000000a00 */
[----:B------:R0:W0:Y:S01]  /*05c0*/  LDS.64 R2, [R27+0x50] ;  /* 0x000050001b027984 */ /* 0x0000220000000a00 */
[----:B------:R-:W-:Y:S06]  /*05d0*/  BAR.SYNC.DEFER_BLOCKING 0x0 ;  /* 0x0000000000007b1d */ /* 0x000fec0000010000 */
[----:B-1----:R-:W-:Y:S05]  /*05e0*/  @P0 BRA `(.L_x_319) ;  /* 0x00000004001c0947 */ /* 0x002fea0003800000 */
[----:B0-2---:R-:W-:Y:S02]  /*05f0*/  IADD3 R17, PT, PT, R34, R37, R36 ;  /* 0x0000002522117210 */ /* 0x005fe40007ffe024 */
[C---:B------:R-:W-:Y:S02]  /*0600*/  ISETP.NE.AND P1, PT, R39.reuse, 0x1f, PT ;  /* 0x0000001f2700780c */ /* 0x040fe40003f25270 */
[----:B---3--:R-:W-:Y:S02]  /*0610*/  IADD3 R17, PT, PT, R32, R35, R17 ;  /* 0x0000002320117210 */ /* 0x008fe40007ffe011 */
[----:B------:R-:W-:Y:S02]  /*0620*/  ISETP.NE.AND P2, PT, R39, RZ, PT ;  /* 0x000000ff2700720c */ /* 0x000fe40003f45270 */
[----:B----4-:R-:W-:-:S04]  /*0630*/  IADD3 R17, PT, PT, R18, R33, R17 ;  /* 0x0000002112117210 */ /* 0x010fc80007ffe011 */
[----:B------:R-:W-:-:S03]  /*0640*/  IADD3 R17, PT, PT, R14, R19, R17 ;  /* 0x000000130e117210 */ /* 0x000fc60007ffe011 */
[----:B------:R-:W-:Y:S02]  /*0650*/  @!P1 LEA R43, R40, UR4, 0x2 ;  /* 0x00000004282b9c11 */ /* 0x000fe4000f8e10ff */
[----:B------:R-:W-:-:S04]  /*0660*/  IADD3 R17, PT, PT, R12, R15, R17 ;  /* 0x0000000f0c117210 */ /* 0x000fc80007ffe011 */
[----:B------:R-:W-:-:S04]  /*0670*/  IADD3 R17, PT, PT, R10, R13, R17 ;  /* 0x0000000d0a117210 */ /* 0x000fc80007ffe011 */
[----:B------:R-:W-:-:S04]  /*0680*/  IADD3 R17, PT, PT, R8, R11, R17 ;  /* 0x0000000b08117210 */ /* 0x000fc80007ffe011 */
[----:B------:R-:W-:-:S04]  /*0690*/  IADD3 R17, PT, PT, R6, R9, R17 ;  /* 0x0000000906117210 */ /* 0x000fc80007ffe011 */
[----:B------:R-:W-:-:S04]  /*06a0*/  IADD3 R17, PT, PT, R4, R7, R17 ;  /* 0x0000000704117210 */ /* 0x000fc80007ffe011 */
[----:B------:R-:W-:-:S05]  /*06b0*/  IADD3 R20, PT, PT, R2, R5, R17 ;  /* 0x0000000502147210 */ /* 0x000fca0007ffe011 */
        /* <DEDUP_REMOVED lines=38> */
[----:B------:R-:W-:Y:S02]  /*0920*/  SEL R20, R26, R20, !P0 ;  /* 0x000000141a147207 */ /* 0x000fe40004000000 */
[----:B------:R-:W-:-:S04]  /*0930*/  ISETP.NE.AND P0, PT, R40, 0x8, PT ;  /* 0x000000082800780c */ /* 0x000fc80003f05270 */
[----:B------:R-:W-:Y:S02]  /*0940*/  SEL R20, R27, R20, !P0 ;  /* 0x000000141b147207 */ /* 0x000fe40004000000 */
[----:B------:R-:W-:Y:S02]  /*0950*/  ISETP.NE.AND P0, PT, R40, 0xa, PT ;  /* 0x0000000a2800780c */ /* 0x000fe40003f05270 */
[----:B------:R-:W-:Y:S02]  /*0960*/  SEL R20, R28, R20, !P1 ;  /* 0x000000141c147207 */ /* 0x000fe40004800000 */
[----:B------:R-:W-:Y:S02]  /*0970*/  ISETP.NE.AND P1, PT, R40, 0xb, PT ;  /* 0x0000000b2800780c */ /* 0x000fe40003f25270 */
[----:B------:R-:W-:Y:S01]  /*0980*/  SEL R20, R29, R20, !P0 ;  /* 0x000000141d147207 */ /* 0x000fe20004000000 */
[----:B------:R-:W-:Y:S01]  /*0990*/  IMAD.IADD R29, R30, 0x1, R29 ;  /* 0x000000011e1d7824 */ /* 0x000fe200078e021d */
[----:B------:R-:W-:-:S04]  /*09a0*/  ISETP.GE.U32.AND P0, PT, R16, 0x20, PT ;  /* 0x000000201000780c */ /* 0x000fc80003f06070 */
[----:B------:R-:W-:Y:S02]  /*09b0*/  SEL R20, R29, R20, !P1 ;  /* 0x000000141d147207 */ /* 0x000fe40004800000 */
[----:B------:R-:W-:Y:S02]  /*09c0*/  ISETP.NE.AND P1, PT, R16, RZ, PT ;  /* 0x000000ff1000720c */ /* 0x000fe40003f25270 */
[----:B------:R-:W-:Y:S02]  /*09d0*/  SEL R16, R3, RZ, P2 ;  /* 0x000000ff03107207 */ /* 0x000fe40001000000 */
[----:B------:R-:W-:Y:S02]  /*09e0*/  SEL R3, R20, RZ, P0 ;  /* 0x000000ff14037207 */ /* 0x000fe40000000000 */
[--C-:B-----5:R-:W-:Y:S02]  /*09f0*/  IADD3 R31, PT, PT, R29, R31, R44.reuse ;  /* 0x0000001f1d1f7210 */ /* 0x120fe40007ffe02c */
[----:B------:R-:W-:-:S05]  /*0a00*/  IADD3 R44, PT, PT, R3, R16, R44 ;  /* 0x00000010032c7210 */ /* 0x000fca0007ffe02c */
[----:B------:R-:W-:Y:S05]  /*0a10*/  @P1 BRA `(.L_x_320) ;  /* 0x0000000c00f41947 */ /* 0x000fea0003800000 */
[----:B------:R-:W0:Y:S01]  /*0a20*/  LDC.64 R16, c[0x0][0x390] ;  /* 0x0000e400ff107b82 */ /* 0x000e220000000a00 */
[----:B------:R-:W-:-:S05]  /*0a30*/  IMAD.MOV.U32 R30, RZ, RZ, 0x65 ;  /* 0x00000065ff1e7424 */ /* 0x000fca00078e00ff */
[----:B0-----:R0:W-:Y:S01]  /*0a40*/  ST.E.64.STRONG.GPU desc[UR8][R16.64+0x100], R30 ;  /* 0x0001001e10007985 */ /* 0x0011e2000c10fb08 */
[----:B------:R-:W-:Y:S05]  /*0a50*/  BRA `(.L_x_320) ;  /* 0x0000000c00e47947 */ /* 0x000fea0003800000 */
.L_x_319:
        /* <DEDUP_REMOVED lines=57> */
[----:B------:R-:W-:Y:S02]  /*0df0*/  ISETP.NE.AND P0, PT, R40, 0xa, PT ;  /* 0x0000000a2800780c */ /* 0x000fe40003f05270 */
[----:B------:R-:W-:Y:S02]  /*0e00*/  SEL R20, R28, R20, !P1 ;  /* 0x000000141c147207 */ /* 0x000fe40004800000 */
[----:B------:R-:W-:Y:S02]  /*0e10*/  ISETP.NE.AND P1, PT, R40, 0xb, PT ;  /* 0x0000000b2800780c */ /* 0x000fe40003f25270 */
[----:B------:R-:W-:Y:S02]  /*0e20*/  SEL R20, R29, R20, !P0 ;  /* 0x000000141d147207 */ /* 0x000fe40004000000 */
[----:B------:R-:W-:-:S02]  /*0e30*/  ISETP.GT.U32.AND P0, PT, R16, 0x1f, PT ;  /* 0x0000001f1000780c */ /* 0x000fc40003f04070 */
[----:B------:R-:W-:Y:S02]  /*0e40*/  SEL R20, R30, R20, !P1 ;  /* 0x000000141e147207 */ /* 0x000fe40004800000 */
[----:B------:R-:W-:-:S03]  /*0e50*/  ISETP.GE.U32.AND P1, PT, R16, 0x20, PT ;  /* 0x000000201000780c */ /* 0x000fc60003f26070 */
[----:B------:R-:W-:-:S05]  /*0e60*/  IMAD.IADD R20, R20, 0x1, R17 ;  /* 0x0000000114147824 */ /* 0x000fca00078e0211 */
[----:B------:R-:W-:Y:S01]  /*0e70*/  SEL R23, R3, R20, !P1 ;  /* 0x0000001403177207 */ /* 0x000fe20004800000 */
[----:B------:R-:W-:Y:S06]  /*0e80*/  @P0 BRA `(.L_x_321) ;  /* 0x0000000800b00947 */ /* 0x000fec0003800000 */
[----:B------:R-:W0:Y:S01]  /*0e90*/  LDC.64 R20, c[0x0][0x390] ;  /* 0x0000e400ff147b82 */ /* 0x000e220000000a00 */
[----:B------:R-:W-:Y:S02]  /*0ea0*/  ISETP.NE.AND P1, PT, R16, RZ, PT ;  /* 0x000000ff1000720c */ /* 0x000fe40003f25270 */
[----:B------:R-:W-:-:S05]  /*0eb0*/  LOP3.LUT R3, RZ, R16, RZ, 0x33, !PT ;  /* 0x00000010ff037212 */ /* 0x000fca00078e33ff */
[----:B------:R-:W-:-:S06]  /*0ec0*/  IMAD.IADD R40, R42, 0x1, R3 ;  /* 0x000000012a287824 */ /* 0x000fcc00078e0203 */
        /* <DEDUP_REMOVED lines=11> */
.L_x_351:
[----:B------:R-:W-:Y:S05]  /*0f80*/  @!P0 BRA `(.L_x_323) ;  /* 0x0000000000748947 */ /* 0x000fea0003800000 */
[----:B------:R-:W-:-:S07]  /*0f90*/  IMAD.MOV.U32 R3, RZ, RZ, 0x3b8 ;  /* 0x000003b8ff037424 */ /* 0x000fce00078e00ff */
.L_x_325:
[----:B------:R-:W-:Y:S02]  /*0fa0*/  VIADD R27, R3, 0x1 ;  /* 0x00000001031b7836 */ /* 0x000fe40000000000 */
[----:B------:R-:W-:Y:S02]  /*0fb0*/  IMAD R42, R42, 0x41a7, RZ ;  /* 0x000041a72a2a7824 */ /* 0x000fe400078e02ff */
[----:B------:R-:W0:Y:S01]  /*0fc0*/  I2F.U32.RP R22, R27 ;  /* 0x0000001b00167306 */ /* 0x000e220000209000 */
[----:B------:R-:W-:Y:S01]  /*0fd0*/  IMAD.MOV R29, RZ, RZ, -R27 ;  /* 0x000000ffff1d7224 */ /* 0x000fe200078e0a1b */
[----:B------:R-:W-:Y:S02]  /*0fe0*/  ISETP.NE.U32.AND P2, PT, R27, RZ, PT ;  /* 0x000000ff1b00720c */ /* 0x000fe40003f45070 */
[----:B------:R-:W-:-:S04]  /*0ff0*/  LOP3.LUT R42, R42, 0x7fffffff, RZ, 0xc0, !PT ;  /* 0x7fffffff2a2a7812 */ /* 0x000fc800078ec0ff */
[----:B0-----:R-:W0:Y:S02]  /*1000*/  MUFU.RCP R22, R22 ;  /* 0x0000001600167308 */ /* 0x001e240000001000 */
[----:B0-----:R-:W-:-:S06]  /*1010*/  VIADD R20, R22, 0xffffffe ;  /* 0x0ffffffe16147836 */ /* 0x001fcc0000000000 */
[----:B------:R0:W1:Y:S02]  /*1020*/  F2I.FTZ.U32.TRUNC.NTZ R21, R20 ;  /* 0x0000001400157305 */ /* 0x000064000021f000 */
[----:B0-----:R-:W-:Y:S02]  /*1030*/  IMAD.MOV.U32 R20, RZ, RZ, RZ ;  /* 0x000000ffff147224 */ /* 0x001fe400078e00ff */
[----:B-1----:R-:W-:-:S04]  /*1040*/  IMAD R29, R29, R21, RZ ;  /* 0x000000151d1d7224 */ /* 0x002fc800078e02ff */
[----:B------:R-:W-:-:S06]  /*1050*/  IMAD.HI.U32 R21, R21, R29, R20 ;  /* 0x0000001d15157227 */ /* 0x000fcc00078e0014 */
[----:B------:R-:W-:-:S04]  /*1060*/  IMAD.HI.U32 R21, R21, R42, RZ ;  /* 0x0000002a15157227 */ /* 0x000fc800078e00ff */
[----:B------:R-:W-:-:S04]  /*1070*/  IMAD.MOV R21, RZ, RZ, -R21 ;  /* 0x000000ffff157224 */ /* 0x000fc800078e0a15 */
[----:B------:R-:W-:-:S05]  /*1080*/  IMAD R22, R27, R21, R42 ;  /* 0x000000151b167224 */ /* 0x000fca00078e022a */
[----:B------:R-:W-:-:S13]  /*1090*/  ISETP.GE.U32.AND P0, PT, R22, R27, PT ;  /* 0x0000001b1600720c */ /* 0x000fda0003f06070 */
[----:B------:R-:W-:-:S05]  /*10a0*/  @P0 IMAD.IADD R22, R22, 0x1, -R27 ;  /* 0x0000000116160824 */ /* 0x000fca00078e0a1b */
[----:B------:R-:W-:-:S13]  /*10b0*/  ISETP.GE.U32.AND P0, PT, R22, R27, PT ;  /* 0x0000001b1600720c */ /* 0x000fda0003f06070 */
[----:B------:R-:W-:Y:S01]  /*10c0*/  @P0 IMAD.IADD R22, R22, 0x1, -R27 ;  /* 0x0000000116160824 */ /* 0x000fe200078e0a1b */
[----:B------:R-:W-:-:S04]  /*10d0*/  @!P2 LOP3.LUT R22, RZ, R27, RZ, 0x33, !PT ;  /* 0x0000001bff16a212 */ /* 0x000fc800078e33ff */
[----:B------:R-:W-:Y:S05]  /*10e0*/  NANOSLEEP R22 ;  /* 0x000000160000735d */ /* 0x000fea0003800000 */
[----:B------:R-:W2:Y:S01]  /*10f0*/  LD.E.64.STRONG.GPU R26, desc[UR8][R16.64+0x100] ;  /* 0x00010008101a7980 */ /* 0x000ea2000c10fb00 */
[----:B------:R-:W-:Y:S01]  /*1100*/  UMOV UR5, 0xffffffff ;  /* 0xffffffff00057882 */ /* 0x000fe20000000000 */
[----:B------:R-:W-:Y:S02]  /*1110*/  SHF.R.U32.HI R3, RZ, 0x1, R3 ;  /* 0x00000001ff037819 */ /* 0x000fe40000011603 */
[----:B--2---:R-:W-:Y:S01]  /*1120*/  ISETP.NE.AND P0, PT, R26, 0x63, PT ;  /* 0x000000631a00780c */ /* 0x004fe20003f05270 */
[----:B------:R-:W-:-:S12]  /*1130*/  BRA.DIV UR5, `(.L_x_324) ;  /* 0x0000003605187947 */ /* 0x000fd8000b800000 */
[----:B------:R-:W-:-:S13]  /*1140*/  VOTE.ANY P0, !P0 ;  /* 0x0000000000ff7806 */ /* 0x000fda0004000100 */
.L_x_354:
[----:B------:R-:W-:Y:S05]  /*1150*/  @P0 BRA `(.L_x_325) ;  /* 0xfffffffc00900947 */ /* 0x000fea000383ffff */
.L_x_323:
[----:B------:R-:W-:Y:S01]  /*1160*/  UMOV UR5, 0xffffffff ;  /* 0xffffffff00057882 */ /* 0x000fe20000000000 */
[----:B------:R-:W-:Y:S02]  /*1170*/  ISETP.NE.AND P0, PT, R26, 0x65, PT ;  /* 0x000000651a00780c */ /* 0x000fe40003f05270 */
[----:B------:R-:W-:Y:S11]  /*1180*/  BRA.DIV UR5, `(.L_x_326) ;  /* 0x0000003605247947 */ /* 0x000ff6000b800000 */
[----:B------:R-:W0:Y:S01]  /*1190*/  S2R R30, SR_GEMASK ;  /* 0x00000000001e7919 */ /* 0x000e220000003c00 */
[----:B------:R-:W-:Y:S01]  /*11a0*/  VOTE.ANY R21, PT, !P0 ;  /* 0x0000000000157806 */ /* 0x000fe200040e0100 */
[C---:B------:R-:W-:Y:S02]  /*11b0*/  VIADD R41, R39.reuse, 0x2 ;  /* 0x0000000227297836 */ /* 0x040fe40000000000 */
[C---:B------:R-:W-:Y:S02]  /*11c0*/  VIADD R43, R39.reuse, 0x4 ;  /* 0x00000004272b7836 */ /* 0x040fe40000000000 */
[C---:B------:R-:W-:Y:S02]  /*11d0*/  VIADD R44, R39.reuse, 0x8 ;  /* 0x00000008272c7836 */ /* 0x040fe40000000000 */
[----:B------:R-:W-:Y:S01]  /*11e0*/  VIADD R45, R39, 0x10 ;  /* 0x00000010272d7836 */ /* 0x000fe20000000000 */
[----:B0-----:R-:W-:-:S05]  /*11f0*/  LOP3.LUT R21, R21, 0x80000000, R30, 0xec, !PT ;  /* 0x8000000015157812 */ /* 0x001fca00078eec1e */
[----:B------:R-:W-:-:S05]  /*1200*/  VIADD R16, R21, 0xffffffff ;  /* 0xffffffff15107836 */ /* 0x000fca0000000000 */
[----:B------:R-:W-:-:S04]  /*1210*/  LOP3.LUT R16, R21, R16, RZ, 0xc, !PT ;  /* 0x0000001015107212 */ /* 0x000fc800078e0cff */
[----:B------:R0:W1:Y:S02]  /*1220*/  POPC R20, R16 ;  /* 0x0000001000147309 */ /* 0x0000640000000000 */
[----:B0-----:R-:W0:Y:S01]  /*1230*/  LDC.64 R16, c[0x0][0x390] ;  /* 0x0000e400ff107b82 */ /* 0x001e220000000a00 */
[----:B-1----:R-:W1:Y:S01]  /*1240*/  SHFL.DOWN PT, R22, R27, 0x1, R20 ;  /* 0x082000001b167989 */ /* 0x002e6200000e0014 */
[-C--:B------:R-:W-:Y:S02]  /*1250*/  ISETP.GE.AND P0, PT, R39, R20.reuse, PT ;  /* 0x000000142700720c */ /* 0x080fe40003f06270 */
[----:B------:R-:W-:Y:S02]  /*1260*/  ISETP.GT.AND P2, PT, R45, R20, PT ;  /* 0x000000142d00720c */ /* 0x000fe40003f44270 */
[----:B0-----:R-:W-:Y:S02]  /*1270*/  IADD3 R28, P3, PT, R16, 0x100, RZ ;  /* 0x00000100101c7810 */ /* 0x001fe40007f7e0ff */
[----:B-1----:R-:W-:-:S02]  /*1280*/  SEL R22, R22, RZ, !P0 ;  /* 0x000000ff16167207 */ /* 0x002fc40004000000 */
[----:B------:R-:W-:-:S03]  /*1290*/  ISETP.GT.AND P0, PT, R41, R20, PT ;  /* 0x000000142900720c */ /* 0x000fc60003f04270 */
[----:B------:R-:W-:-:S05]  /*12a0*/  IMAD.IADD R3, R22, 0x1, R27 ;  /* 0x0000000116037824 */ /* 0x000fca00078e021b */
[----:B------:R-:W0:Y:S02]  /*12b0*/  SHFL.DOWN PT, R22, R3, 0x2, R20 ;  /* 0x0840000003167989 */ /* 0x000e2400000e0014 */
[----:B0-----:R-:W-:Y:S02]  /*12c0*/  SEL R22, R22, RZ, !P0 ;  /* 0x000000ff16167207 */ /* 0x001fe40004000000 */
[----:B------:R-:W-:-:S03]  /*12d0*/  ISETP.GT.AND P0, PT, R43, R20, PT ;  /* 0x000000142b00720c */ /* 0x000fc60003f04270 */
[----:B------:R-:W-:Y:S02]  /*12e0*/  IMAD.IADD R29, R3, 0x1, R22 ;  /* 0x00000001031d7824 */ /* 0x000fe400078e0216 */
[----:B------:R-:W-:-:S03]  /*12f0*/  IMAD.X R3, RZ, RZ, R17, P3 ;  /* 0x000000ffff037224 */ /* 0x000fc600018e0611 */
        /* <DEDUP_REMOVED lines=10> */
[----:B0-----:R-:W-:-:S05]  /*13a0*/  SEL R22, R22, RZ, !P2 ;  /* 0x000000ff16167207 */ /* 0x001fca0005000000 */
[----:B------:R-:W-:-:S07]  /*13b0*/  IMAD.IADD R46, R47, 0x1, R22 ;  /* 0x000000012f2e7824 */ /* 0x000fce00078e0216 */
.L_x_363:
[----:B------:R-:W-:Y:S05]  /*13c0*/  @!P0 BRA `(.L_x_327) ;  /* 0x0000000400248947 */ /* 0x000fea0003800000 */
[----:B------:R-:W-:-:S07]  /*13d0*/  IMAD.MOV.U32 R29, RZ, RZ, 0x3b8 ;  /* 0x000003b8ff1d7424 */ /* 0x000fce00078e00ff */
.L_x_333:
[----:B------:R-:W-:Y:S02]  /*13e0*/  IMAD.MOV.U32 R16, RZ, RZ, R28 ;  /* 0x000000ffff107224 */ /* 0x000fe400078e001c */
[----:B------:R-:W-:Y:S02]  /*13f0*/  IMAD.MOV.U32 R17, RZ, RZ, R3 ;  /* 0x000000ffff117224 */ /* 0x000fe400078e0003 */
        /* <DEDUP_REMOVED lines=8> */
.L_x_366:
[----:B------:R-:W-:Y:S05]  /*1480*/  @!P0 BRA `(.L_x_329) ;  /* 0x0000000000748947 */ /* 0x000fea0003800000 */
[----:B------:R-:W-:-:S07]  /*1490*/  IMAD.MOV.U32 R22, RZ, RZ, R29 ;  /* 0x000000ffff167224 */ /* 0x000fce00078e001d */
.L_x_331:
        /* <DEDUP_REMOVED lines=27> */
.L_x_369:
[----:B------:R-:W-:Y:S05]  /*1650*/  @P0 BRA `(.L_x_331) ;  /* 0xfffffffc00900947 */ /* 0x000fea000383ffff */
.L_x_329:
[----:B------:R-:W-:Y:S01]  /*1660*/  UMOV UR5, 0xffffffff ;  /* 0xffffffff00057882 */ /* 0x000fe20000000000 */
[----:B------:R-:W-:Y:S02]  /*1670*/  ISETP.NE.AND P0, PT, R26, 0x65, PT ;  /* 0x000000651a00780c */ /* 0x000fe40003f05270 */
[----:B------:R-:W-:Y:S11]  /*1680*/  BRA.DIV UR5, `(.L_x_332) ;  /* 0x0000003605287947 */ /* 0x000ff6000b800000 */
[----:B------:R-:W-:Y:S01]  /*1690*/  VOTE.ANY R21, PT, !P0 ;  /* 0x0000000000157806 */ /* 0x000fe200040e0100 */
[----:B------:R-:W-:-:S03]  /*16a0*/  VIADD R40, R40, 0xffffffe0 ;  /* 0xffffffe028287836 */ /* 0x000fc60000000000 */
[----:B------:R-:W-:-:S05]  /*16b0*/  LOP3.LUT R21, R21, 0x80000000, R30, 0xec, !PT ;  /* 0x8000000015157812 */ /* 0x000fca00078eec1e */
        /* <DEDUP_REMOVED lines=25> */
.L_x_378:
[----:B------:R-:W-:Y:S05]  /*1850*/  @P0 BRA `(.L_x_333) ;  /* 0xfffffff800e00947 */ /* 0x000fea000383ffff */
.L_x_327:
        /* <DEDUP_REMOVED lines=8> */
[----:B0-----:R-:W-:-:S05]  /*18e0*/  @!P1 LEA R3, R16, R3, 0x18 ;  /* 0x0000000310039211 */ /* 0x001fca00078ec0ff */
[----:B------:R1:W-:Y:S04]  /*18f0*/  @!P1 STS [R3+0x8], R31 ;  /* 0x0000081f03009388 */ /* 0x0003e80000000800 */
[----:B------:R1:W-:Y:S01]  /*1900*/  @!P1 STS [R3+0x4], R46 ;  /* 0x0000042e03009388 */ /* 0x0003e20000000800 */
[----:B--2---:R-:W-:Y:S01]  /*1910*/  @!P0 LEA R17, R20, R17, 0x18 ;  /* 0x0000001114118211 */ /* 0x004fe200078ec0ff */
[----:B------:R-:W-:Y:S02]  /*1920*/  IMAD.MOV.U32 R20, RZ, RZ, R23 ;  /* 0x000000ffff147224 */ /* 0x000fe400078e0017 */
[----:B------:R-:W-:Y:S02]  /*1930*/  @!P0 IMAD.MOV.U32 R20, RZ, RZ, R46 ;  /* 0x000000ffff148224 */ /* 0x000fe400078e002e */
[----:B------:R1:W-:Y:S05]  /*1940*/  @!P0 STS [R17+0x4c], R46 ;  /* 0x00004c2e11008388 */ /* 0x0003ea0000000800 */
.L_x_321:
[----:B------:R-:W-:Y:S05]  /*1950*/  WARPSYNC.ALL ;  /* 0x0000000000007948 */ /* 0x000fea0003800000 */
[----:B------:R-:W0:Y:S08]  /*1960*/  S2UR UR6, SR_CgaCtaId ;  /* 0x00000000000679c3 */ /* 0x000e300000008800 */
[----:B------:R-:W-:Y:S06]  /*1970*/  BAR.SYNC.DEFER_BLOCKING 0x0 ;  /* 0x0000000000007b1d */ /* 0x000fec0000010000 */
[----:B------:R-:W-:Y:S01]  /*1980*/  UMOV UR5, 0x400 ;  /* 0x0000040000057882 */ /* 0x000fe20000000000 */
[----:B------:R-:W2:Y:S01]  /*1990*/  S2R R16, SR_TID.X ;  /* 0x0000000000107919 */ /* 0x000ea20000002100 */
[----:B0-----:R-:W-:-:S09]  /*19a0*/  ULEA UR5, UR6, UR5, 0x18 ;  /* 0x0000000506057291 */ /* 0x001fd2000f8ec0ff */
[----:B-1----:R-:W0:Y:S01]  /*19b0*/  LDS R3, [UR5+0x4c] ;  /* 0x00004c05ff037984 */ /* 0x002e220008000800 */
[----:B--2---:R-:W-:-:S04]  /*19c0*/  ISETP.NE.AND P0, PT, R16, RZ, PT ;  /* 0x000000ff1000720c */ /* 0x004fc80003f05270 */
[----:B0-----:R-:W-:-:S05]  /*19d0*/  SEL R3, R3, RZ, P0 ;  /* 0x000000ff03037207 */ /* 0x001fca0000000000 */
[----:B------:R-:W-:-:S07]  /*19e0*/  IMAD.IADD R44, R3, 0x1, R20 ;  /* 0x00000001032c7824 */ /* 0x000fce00078e0214 */
.L_x_320:
[----:B------:R-:W-:Y:S05]  /*19f0*/  BSYNC.RECONVERGENT B0 ;  /* 0x0000000000007941 */ /* 0x000fea0003800200 */
.L_x_318:
[----:B------:R-:W-:Y:S01]  /*1a00*/  IMAD.IADD R45, R36, 0x1, R44 ;  /* 0x00000001242d7824 */ /* 0x000fe200078e022c */
[----:B------:R-:W1:Y:S01]  /*1a10*/  S2R R3, SR_TID.X ;  /* 0x0000000000037919 */ /* 0x000e620000002100 */
[----:B------:R-:W2:Y:S01]  /*1a20*/  S2UR UR6, SR_CgaCtaId ;  /* 0x00000000000679c3 */ /* 0x000ea20000008800 */
[----:B------:R-:W-:Y:S01]  /*1a30*/  UMOV UR5, 0x400 ;  /* 0x0000040000057882 */ /* 0x000fe20000000000 */
[----:B0-----:R-:W-:Y:S01]  /*1a40*/  IMAD.IADD R16, R37, 0x1, R45 ;  /* 0x0000000125107824 */ /* 0x001fe200078e022d */
[----:B------:R-:W0:Y:S03]  /*1a50*/  S2R R24, SR_LANEID ;  /* 0x0000000000187919 */ /* 0x000e260000000000 */
[----:B------:R-:W-:Y:S02]  /*1a60*/  IMAD.IADD R17, R34, 0x1, R16 ;  /* 0x0000000122117824 */ /* 0x000fe400078e0210 */
[----:B------:R-:W-:Y:S02]  /*1a70*/  BAR.SYNC.DEFER_BLOCKING 0x0 ;  /* 0x0000000000007b1d */ /* 0x000fe40000010000 */
[----:B------:R-:W-:-:S04]  /*1a80*/  IMAD.IADD R22, R35, 0x1, R17 ;  /* 0x0000000123167824 */ /* 0x000fc800078e0211 */
[----:B------:R-:W-:-:S04]  /*1a90*/  IMAD.IADD R23, R32, 0x1, R22 ;  /* 0x0000000120177824 */ /* 0x000fc800078e0216 */
[----:B------:R-:W-:-:S04]  /*1aa0*/  IMAD.IADD R20, R33, 0x1, R23 ;  /* 0x0000000121147824 */ /* 0x000fc800078e0217 */
[----:B------:R-:W-:Y:S01]  /*1ab0*/  IMAD.IADD R21, R18, 0x1, R20 ;  /* 0x0000000112157824 */ /* 0x000fe200078e0214 */
[----:B--2---:R-:W-:-:S03]  /*1ac0*/  ULEA UR5, UR6, UR5, 0x18 ;  /* 0x0000000506057291 */ /* 0x004fc6000f8ec0ff */
[----:B------:R-:W-:Y:S01]  /*1ad0*/  IMAD.IADD R18, R19, 0x1, R21 ;  /* 0x0000000113127824 */ /* 0x000fe200078e0215 */
[----:B------:R-:W2:Y:S03]  /*1ae0*/  LDCU.64 UR6, c[0x0][0x388] ;  /* 0x00007100ff0677ac */ /* 0x000ea60008000a00 */
[----:B------:R-:W-:Y:S01]  /*1af0*/  IMAD.IADD R19, R14, 0x1, R18 ;  /* 0x000000010e137824 */ /* 0x000fe200078e0212 */
[----:B-1----:R-:W-:-:S03]  /*1b00*/  SHF.R.U32.HI R3, RZ, 0x5, R3 ;  /* 0x00000005ff037819 */ /* 0x002fc60000011603 */
[----:B------:R-:W-:Y:S02]  /*1b10*/  IMAD.IADD R14, R15, 0x1, R19 ;  /* 0x000000010f0e7824 */ /* 0x000fe400078e0213 */
[----:B0-----:R-:W-:Y:S02]  /*1b20*/  IMAD R3, R3, 0x2c0, R24 ;  /* 0x000002c003037824 */ /* 0x001fe400078e0218 */
[----:B------:R-:W-:-:S03]  /*1b30*/  IMAD.IADD R15, R12, 0x1, R14 ;  /* 0x000000010c0f7824 */ /* 0x000fc600078e020e */
[----:B------:R-:W-:Y:S01]  /*1b40*/  LEA R49, R3, UR5, 0x2 ;  /* 0x0000000503317c11 */ /* 0x000fe2000f8e10ff */
[----:B------:R-:W-:Y:S01]  /*1b50*/  IMAD.IADD R12, R13, 0x1, R15 ;  /* 0x000000010d0c7824 */ /* 0x000fe200078e020f */
[----:B--2---:R-:W-:-:S03]  /*1b60*/  IADD3 R38, P0, PT, R38, UR6, RZ ;  /* 0x0000000626267c10 */ /* 0x004fc6000ff1e0ff */
[----:B------:R-:W-:Y:S02]  /*1b70*/  IMAD.IADD R13, R10, 0x1, R12 ;  /* 0x000000010a0d7824 */ /* 0x000fe400078e020c */
[----:B------:R-:W-:Y:S01]  /*1b80*/  IMAD R24, R24, 0x54, R49 ;  /* 0x0000005418187824 */ /* 0x000fe200078e0231 */
[----:B------:R-:W-:Y:S01]  /*1b90*/  IADD3.X R39, PT, PT, R0, UR7, RZ, P0, !PT ;  /* 0x0000000700277c10 */ /* 0x000fe200087fe4ff */
[----:B------:R-:W-:-:S03]  /*1ba0*/  IMAD.IADD R10, R11, 0x1, R13 ;  /* 0x000000010b0a7824 */ /* 0x000fc600078e020d */
[----:B------:R-:W-:Y:S01]  /*1bb0*/  STS.64 [R24], R44 ;  /* 0x0000002c18007388 */ /* 0x000fe20000000a00 */
[----:B------:R-:W-:-:S03]  /*1bc0*/  IMAD.IADD R11, R8, 0x1, R10 ;  /* 0x00000001080b7824 */ /* 0x000fc600078e020a */
[----:B------:R-:W-:Y:S01]  /*1bd0*/  STS.64 [R24+0x8], R16 ;  /* 0x0000081018007388 */ /* 0x000fe20000000a00 */
        /* <DEDUP_REMOVED lines=11> */
[----:B------:R-:W-:Y:S04]  /*1c90*/  STS.64 [R24+0x38], R10 ;  /* 0x0000380a18007388 */ /* 0x000fe80000000a00 */
[----:B------:R-:W-:Y:S04]  /*1ca0*/  STS.64 [R24+0x40], R8 ;  /* 0x0000400818007388 */ /* 0x000fe80000000a00 */
[----:B------:R-:W-:Y:S04]  /*1cb0*/  STS.64 [R24+0x48], R6 ;  /* 0x0000480618007388 */ /* 0x000fe80000000a00 */
[----:B------:R-:W-:Y:S01]  /*1cc0*/  STS.64 [R24+0x50], R4 ;  /* 0x0000500418007388 */ /* 0x000fe20000000a00 */
[----:B------:R-:W-:-:S03]  /*1cd0*/  NOP ;  /* 0x0000000000007918 */ /* 0x000fc60000000000 */
        /* <DEDUP_REMOVED lines=45> */
.L_x_317:
[----:B------:R-:W-:-:S13]  /*1fb0*/  ISETP.NE.AND P0, PT, R0, RZ, PT ;  /* 0x000000ff0000720c */ /* 0x000fda0003f05270 */
[----:B------:R-:W-:Y:S05]  /*1fc0*/  @!P0 EXIT ;  /* 0x000000000000894d */ /* 0x000fea0003800000 */
[----:B------:R-:W0:Y:S02]  /*1fd0*/  LDC.64 R4, c[0x0][0x380] ;  /* 0x0000e000ff047b82 */ /* 0x000e240000000a00 */
[----:B0-----:R-:W-:-:S05]  /*1fe0*/  IMAD.WIDE.U32 R4, R7, 0x4, R4 ;  /* 0x0000000407047825 */ /* 0x001fca00078e0004 */
[----:B------:R0:W2:Y:S01]  /*1ff0*/  LDG.E R6, desc[UR8][R4.64] ;  /* 0x0000000804067981 */ /* 0x0000a2000c1e1900 */
[----:B------:R-:W3:Y:S02]  /*2000*/  S2R R2, SR_TID.X ;  /* 0x0000000000027919 */ /* 0x000ee40000002100 */
[C---:B---3--:R-:W-:Y:S02]  /*2010*/  LOP3.LUT R3, R2.reuse, 0x1f, RZ, 0xc0, !PT ;  /* 0x0000001f02037812 */ /* 0x048fe400078ec0ff */
[----:B------:R-:W-:-:S05]  /*2020*/  LOP3.LUT R8, R2, 0x3e0, RZ, 0xc0, !PT ;  /* 0x000003e002087812 */ /* 0x000fca00078ec0ff */
[----:B------:R-:W-:-:S04]  /*2030*/  IMAD R3, R8, 0x16, R3 ;  /* 0x0000001608037824 */ /* 0x000fc800078e0203 */
[C---:B------:R-:W-:Y:S01]  /*2040*/  VIADD R7, R3.reuse, 0x20 ;  /* 0x0000002003077836 */ /* 0x040fe20000000000 */
[C---:B------:R-:W-:Y:S01]  /*2050*/  ISETP.GE.U32.AND P6, PT, R3.reuse, R0, PT ;  /* 0x000000000300720c */ /* 0x040fe20003fc6070 */
[C---:B------:R-:W-:Y:S01]  /*2060*/  VIADD R9, R3.reuse, 0x40 ;  /* 0x0000004003097836 */ /* 0x040fe20000000000 */
[C---:B0-----:R-:W-:Y:S01]  /*2070*/  LEA R4, P1, R3.reuse, R4, 0x2 ;  /* 0x0000000403047211 */ /* 0x041fe200078210ff */
[----:B------:R-:W-:Y:S01]  /*2080*/  VIADD R11, R3, 0x60 ;  /* 0x00000060030b7836 */ /* 0x000fe20000000000 */
[-C--:B------:R-:W-:Y:S01]  /*2090*/  ISETP.GE.U32.AND P5, PT, R7, R0.reuse, PT ;  /* 0x000000000700720c */ /* 0x080fe20003fa6070 */
[----:B------:R-:W-:Y:S01]  /*20a0*/  VIADD R7, R3, 0x80 ;  /* 0x0000008003077836 */ /* 0x000fe20000000000 */
[-C--:B------:R-:W-:Y:S01]  /*20b0*/  ISETP.GE.U32.AND P0, PT, R9, R0.reuse, PT ;  /* 0x000000000900720c */ /* 0x080fe20003f06070 */
[----:B------:R-:W-:Y:S01]  /*20c0*/  IMAD.X R5, RZ, RZ, R5, P1 ;  /* 0x000000ffff057224 */ /* 0x000fe200008e0605 */
[-C--:B------:R-:W-:Y:S01]  /*20d0*/  ISETP.GE.U32.AND P4, PT, R11, R0.reuse, PT ;  /* 0x000000000b00720c */ /* 0x080fe20003f86070 */
[----:B------:R-:W-:Y:S01]  /*20e0*/  VIADD R9, R3, 0xa0 ;  /* 0x000000a003097836 */ /* 0x000fe20000000000 */
[----:B------:R-:W-:Y:S01]  /*20f0*/  ISETP.GE.U32.AND P3, PT, R7, R0, PT ;  /* 0x000000000700720c */ /* 0x000fe20003f66070 */
[----:B------:R-:W-:-:S03]  /*2100*/  VIADD R7, R3, 0xc0 ;  /* 0x000000c003077836 */ /* 0x000fc60000000000 */
[-C--:B------:R-:W-:Y:S01]  /*2110*/  ISETP.GE.U32.AND P2, PT, R9, R0.reuse, PT ;  /* 0x000000000900720c */ /* 0x080fe20003f46070 */
[----:B------:R-:W-:Y:S01]  /*2120*/  VIADD R9, R3, 0x100 ;  /* 0x0000010003097836 */ /* 0x000fe20000000000 */
[-C--:B------:R-:W-:Y:S01]  /*2130*/  ISETP.GE.U32.AND P1, PT, R7, R0.reuse, PT ;  /* 0x000000000700720c */ /* 0x080fe20003f26070 */
[C---:B------:R-:W-:Y:S02]  /*2140*/  VIADD R7, R3.reuse, 0xe0 ;  /* 0x000000e003077836 */ /* 0x040fe40000000000 */
[----:B------:R-:W-:Y:S02]  /*2150*/  VIADD R39, R3, 0x2a0 ;  /* 0x000002a003277836 */ /* 0x000fe40000000000 */
[----:B--2---:R-:W-:Y:S02]  /*2160*/  IMAD.MOV.U32 R16, RZ, RZ, R6 ;  /* 0x000000ffff107224 */ /* 0x004fe400078e0006 */
[----:B------:R-:W2:Y:S01]  /*2170*/  @!P6 LDG.E R6, desc[UR8][R4.64] ;  /* 0x000000080406e981 */ /* 0x000ea2000c1e1900 */
[----:B------:R-:W-:Y:S01]  /*2180*/  ISETP.GE.U32.AND P6, PT, R7, R0, PT ;  /* 0x000000000700720c */ /* 0x000fe20003fc6070 */
[----:B------:R-:W-:-:S02]  /*2190*/  IMAD.MOV.U32 R10, RZ, RZ, R16 ;  /* 0x000000ffff0a7224 */ /* 0x000fc400078e0010 */
[----:B------:R-:W-:Y:S02]  /*21a0*/  VIADD R7, R3, 0x120 ;  /* 0x0000012003077836 */ /* 0x000fe40000000000 */
[--C-:B------:R-:W-:Y:S02]  /*21b0*/  IMAD.MOV.U32 R12, RZ, RZ, R16.reuse ;  /* 0x000000ffff0c7224 */ /* 0x100fe400078e0010 */
[----:B------:R-:W3:Y:S01]  /*21c0*/  @!P0 LDG.E R10, desc[UR8][R4.64+0x100] ;  /* 0x00010008040a8981 */ /* 0x000ee2000c1e1900 */
[-C--:B------:R-:W-:Y:S01]  /*21d0*/  ISETP.GE.U32.AND P0, PT, R7, R0.reuse, PT ;  /* 0x000000000700720c */ /* 0x080fe20003f06070 */
[----:B------:R-:W-:Y:S02]  /*21e0*/  VIADD R7, R3, 0x140 ;  /* 0x0000014003077836 */ /* 0x000fe40000000000 */
[--C-:B------:R-:W-:Y:S01]  /*21f0*/  IMAD.MOV.U32 R8, RZ, RZ, R16.reuse ;  /* 0x000000ffff087224 */ /* 0x100fe200078e0010 */
[----:B------:R-:W4:Y:S01]  /*2200*/  @!P4 LDG.E R12, desc[UR8][R4.64+0x180] ;  /* 0x00018008040cc981 */ /* 0x000f22000c1e1900 */
[----:B------:R-:W-:Y:S01]  /*2210*/  IMAD.MOV.U32 R18, RZ, RZ, R16 ;  /* 0x000000ffff127224 */ /* 0x000fe200078e0010 */
[----:B------:R-:W-:Y:S01]  /*2220*/  ISETP.GE.U32.AND P4, PT, R7, R0, PT ;  /* 0x000000000700720c */ /* 0x000fe20003f86070 */
[----:B------:R-:W-:-:S02]  /*2230*/  VIADD R7, R3, 0x180 ;  /* 0x0000018003077836 */ /* 0x000fc40000000000 */
[----:B------:R-:W4:Y:S01]  /*2240*/  @!P5 LDG.E R8, desc[UR8][R4.64+0x80] ;  /* 0x000080080408d981 */ /* 0x000f22000c1e1900 */
[-C--:B------:R-:W-:Y:S01]  /*2250*/  ISETP.GE.U32.AND P5, PT, R9, R0.reuse, PT ;  /* 0x000000000900720c */ /* 0x080fe20003fa6070 */
[--C-:B------:R-:W-:Y:S02]  /*2260*/  IMAD.MOV.U32 R20, RZ, RZ, R16.reuse ;  /* 0x000000ffff147224 */ /* 0x100fe400078e0010 */
[----:B------:R-:W4:Y:S01]  /*2270*/  @!P2 LDG.E R18, desc[UR8][R4.64+0x280] ;  /* 0x000280080412a981 */ /* 0x000f22000c1e1900 */
[-C--:B------:R-:W-:Y:S01]  /*2280*/  ISETP.GE.U32.AND P2, PT, R7, R0.reuse, PT ;  /* 0x000000000700720c */ /* 0x080fe20003f46070 */
[C---:B------:R-:W-:Y:S02]  /*2290*/  VIADD R7, R3.reuse, 0x1a0 ;  /* 0x000001a003077836 */ /* 0x040fe40000000000 */
[--C-:B------:R-:W-:Y:S01]  /*22a0*/  IMAD.MOV.U32 R14, RZ, RZ, R16.reuse ;  /* 0x000000ffff0e7224 */ /* 0x100fe200078e0010 */
[----:B------:R-:W4:Y:S01]  /*22b0*/  @!P1 LDG.E R20, desc[UR8][R4.64+0x300] ;  /* 0x0003000804149981 */ /* 0x000f22000c1e1900 */
[----:B------:R-:W-:Y:S01]  /*22c0*/  VIADD R9, R3, 0x160 ;  /* 0x0000016003097836 */ /* 0x000fe20000000000 */
[----:B------:R-:W-:Y:S01]  /*22d0*/  ISETP.GE.U32.AND P1, PT, R7, R0, PT ;  /* 0x000000000700720c */ /* 0x000fe20003f26070 */
[----:B------:R-:W-:-:S02]  /*22e0*/  IMAD.MOV.U32 R24, RZ, RZ, R16 ;  /* 0x000000ffff187224 */ /* 0x000fc400078e0010 */
[----:B------:R-:W-:Y:S01]  /*22f0*/  VIADD R7, R3, 0x1e0 ;  /* 0x000001e003077836 */ /* 0x000fe20000000000 */
[----:B------:R-:W4:Y:S01]  /*2300*/  @!P3 LDG.E R14, desc[UR8][R4.64+0x200] ;  /* 0x00020008040eb981 */ /* 0x000f22000c1e1900 */
[--C-:B------:R-:W-:Y:S01]  /*2310*/  IMAD.MOV.U32 R22, RZ, RZ, R16.reuse ;  /* 0x000000ffff167224 */ /* 0x100fe200078e0010 */
[-C--:B------:R-:W-:Y:S01]  /*2320*/  ISETP.GE.U32.AND P3, PT, R9, R0.reuse, PT ;  /* 0x000000000900720c */ /* 0x080fe20003f66070 */
[----:B------:R-:W-:Y:S01]  /*2330*/  VIADD R9, R3, 0x1c0 ;  /* 0x000001c003097836 */ /* 0x000fe20000000000 */
[----:B------:R-:W4:Y:S01]  /*2340*/  @!P5 LDG.E R24, desc[UR8][R4.64+0x400] ;  /* 0x000400080418d981 */ /* 0x000f22000c1e1900 */
[--C-:B------:R-:W-:Y:S01]  /*2350*/  IMAD.MOV.U32 R26, RZ, RZ, R16.reuse ;  /* 0x000000ffff1a7224 */ /* 0x100fe200078e0010 */
[-C--:B------:R-:W-:Y:S01]  /*2360*/  ISETP.GE.U32.AND P5, PT, R7, R0.reuse, PT ;  /* 0x000000000700720c */ /* 0x080fe20003fa6070 */
[----:B------:R-:W-:Y:S01]  /*2370*/  VIADD R7, R3, 0x200 ;  /* 0x0000020003077836 */ /* 0x000fe20000000000 */
[----:B------:R-:W4:Y:S01]  /*2380*/  @!P6 LDG.E R22, desc[UR8][R4.64+0x380] ;  /* 0x000380080416e981 */ /* 0x000f22000c1e1900 */
[----:B------:R-:W-:Y:S01]  /*2390*/  ISETP.GE.U32.AND P6, PT, R9, R0, PT ;  /* 0x000000000900720c */ /* 0x000fe20003fc6070 */
[----:B------:R-:W-:-:S02]  /*23a0*/  IMAD.MOV.U32 R28, RZ, RZ, R16 ;  /* 0x000000ffff1c7224 */ /* 0x000fc400078e0010 */
[--C-:B------:R-:W-:Y:S01]  /*23b0*/  IMAD.MOV.U32 R30, RZ, RZ, R16.reuse ;  /* 0x000000ffff1e7224 */ /* 0x100fe200078e0010 */
[----:B------:R-:W4:Y:S01]  /*23c0*/  @!P0 LDG.E R26, desc[UR8][R4.64+0x480] ;  /* 0x00048008041a8981 */ /* 0x000f22000c1e1900 */
[-C--:B------:R-:W-:Y:S01]  /*23d0*/  ISETP.GE.U32.AND P0, PT, R7, R0.reuse, PT ;  /* 0x000000000700720c */ /* 0x080fe20003f06070 */
[C---:B------:R-:W-:Y:S02]  /*23e0*/  VIADD R9, R3.reuse, 0x220 ;  /* 0x0000022003097836 */ /* 0x040fe40000000000 */
[----:B------:R-:W-:Y:S01]  /*23f0*/  VIADD R7, R3, 0x240 ;  /* 0x0000024003077836 */ /* 0x000fe20000000000 */
[----:B------:R-:W4:Y:S01]  /*2400*/  @!P4 LDG.E R28, desc[UR8][R4.64+0x500] ;  /* 0x00050008041cc981 */ /* 0x000f22000c1e1900 */
[--C-:B------:R-:W-:Y:S01]  /*2410*/  IMAD.MOV.U32 R32, RZ, RZ, R16.reuse ;  /* 0x000000ffff207224 */ /* 0x100fe200078e0010 */
[-C--:B------:R-:W-:Y:S01]  /*2420*/  ISETP.GE.U32.AND P4, PT, R9, R0.reuse, PT ;  /* 0x000000000900720c */ /* 0x080fe20003f86070 */
[--C-:B------:R-:W-:Y:S01]  /*2430*/  IMAD.MOV.U32 R34, RZ, RZ, R16.reuse ;  /* 0x000000ffff227224 */ /* 0x100fe200078e0010 */
[----:B------:R-:W4:Y:S01]  /*2440*/  @!P3 LDG.E R30, desc[UR8][R4.64+0x580] ;  /* 0x00058008041eb981 */ /* 0x000f22000c1e1900 */
[----:B------:R-:W-:Y:S01]  /*2450*/  IMAD.MOV.U32 R36, RZ, RZ, R16 ;  /* 0x000000ffff247224 */ /* 0x000fe200078e0010 */
[----:B------:R-:W-:Y:S01]  /*2460*/  ISETP.GE.U32.AND P3, PT, R7, R0, PT ;  /* 0x000000000700720c */ /* 0x000fe20003f66070 */
[C---:B------:R-:W-:Y:S01]  /*2470*/  VIADD R7, R3.reuse, 0x260 ;  /* 0x0000026003077836 */ /* 0x040fe20000000000 */
[----:B------:R-:W4:Y:S01]  /*2480*/  @!P2 LDG.E R32, desc[UR8][R4.64+0x600] ;  /* 0x000600080420a981 */ /* 0x000f22000c1e1900 */
[----:B------:R-:W-:-:S03]  /*2490*/  VIADD R9, R3, 0x280 ;  /* 0x0000028003097836 */ /* 0x000fc60000000000 */
[----:B------:R-:W4:Y:S01]  /*24a0*/  @!P1 LDG.E R34, desc[UR8][R4.64+0x680] ;  /* 0x0006800804229981 */ /* 0x000f22000c1e1900 */
[-C--:B------:R-:W-:Y:S02]  /*24b0*/  ISETP.GE.U32.AND P2, PT, R7, R0.reuse, PT ;  /* 0x000000000700720c */ /* 0x080fe40003f46070 */
[-C--:B------:R-:W-:Y:S01]  /*24c0*/  ISETP.GE.U32.AND P1, PT, R9, R0.reuse, PT ;  /* 0x000000000900720c */ /* 0x080fe20003f26070 */
[----:B------:R-:W4:Y:S01]  /*24d0*/  @!P6 LDG.E R36, desc[UR8][R4.64+0x700] ;  /* 0x000700080424e981 */ /* 0x000f22000c1e1900 */
[----:B------:R-:W-:Y:S01]  /*24e0*/  ISETP.GE.U32.AND P6, PT, R39, R0, PT ;  /* 0x000000002700720c */ /* 0x000fe20003fc6070 */
[--C-:B------:R-:W-:Y:S02]  /*24f0*/  IMAD.MOV.U32 R46, RZ, RZ, R16.reuse ;  /* 0x000000ffff2e7224 */ /* 0x100fe400078e0010 */
[--C-:B------:R-:W-:Y:S02]  /*2500*/  IMAD.MOV.U32 R48, RZ, RZ, R16.reuse ;  /* 0x000000ffff307224 */ /* 0x100fe400078e0010 */
[----:B------:R-:W-:-:S02]  /*2510*/  IMAD.MOV.U32 R50, RZ, RZ, R16 ;  /* 0x000000ffff327224 */ /* 0x000fc400078e0010 */
        /* <DEDUP_REMOVED lines=13> */
[----:B------:R-:W-:Y:S01]  /*25f0*/  UMOV UR4, 0x400 ;  /* 0x0000040000047882 */ /* 0x000fe20000000000 */
[----:B------:R-:W-:Y:S01]  /*2600*/  ISETP.NE.AND P0, PT, R42, RZ, PT ;  /* 0x000000ff2a00720c */ /* 0x000fe20003f05270 */
[----:B-1----:R-:W-:-:S02]  /*2610*/  ULEA UR4, UR5, UR4, 0x18 ;  /* 0x0000000405047291 */ /* 0x002fc4000f8ec0ff */
[----:B0-----:R-:W-:-:S05]  /*2620*/  IMAD R41, R43, 0x2c0, R38 ;  /* 0x000002c02b297824 */ /* 0x001fca00078e0226 */
        /* <DEDUP_REMOVED lines=39> */
[----:B------:R-:W-:Y:S02]  /*28a0*/  ISETP.NE.AND P1, PT, R38, 0x1f, PT ;  /* 0x0000001f2600780c */ /* 0x000fe40003f25270 */
[----:B---3--:R-:W-:Y:S02]  /*28b0*/  IADD3 R16, PT, PT, R8, R7, R16 ;  /* 0x0000000708107210 */ /* 0x008fe40007ffe010 */
[----:B------:R-:W-:Y:S02]  /*28c0*/  ISETP.NE.AND P2, PT, R43, 0xb, PT ;  /* 0x0000000b2b00780c */ /* 0x000fe40003f45270 */
        /* <DEDUP_REMOVED lines=52> */
[----:B------:R-:W-:Y:S02]  /*2c10*/  ISETP.NE.AND P1, PT, R38, RZ, PT ;  /* 0x000000ff2600720c */ /* 0x000fe40003f25270 */
[----:B------:R-:W-:Y:S01]  /*2c20*/  SEL R16, R25, R16, !P0 ;  /* 0x0000001019107207 */ /* 0x000fe20004000000 */
[----:B------:R-:W-:Y:S01]  /*2c30*/  @!P2 IMAD.IADD R16, R26, 0x1, R25 ;  /* 0x000000011a10a824 */ /* 0x000fe200078e0219 */
[----:B------:R-:W-:-:S02]  /*2c40*/  ISETP.GE.U32.AND P0, PT, R2, 0x20, PT ;  /* 0x000000200200780c */ /* 0x000fc40003f06070 */
[----:B------:R-:W-:Y:S02]  /*2c50*/  SEL R37, R37, RZ, P1 ;  /* 0x000000ff25257207 */ /* 0x000fe40000800000 */
[----:B------:R-:W-:-:S04]  /*2c60*/  SEL R17, R16, RZ, P0 ;  /* 0x000000ff10117207 */ /* 0x000fc80000000000 */
[----:B-----5:R-:W-:Y:S01]  /*2c70*/  IADD3 R44, PT, PT, R17, R37, R44 ;  /* 0x00000025112c7210 */ /* 0x020fe20007ffe02c */
[----:B------:R-:W-:Y:S06]  /*2c80*/  BRA `(.L_x_335) ;  /* 0x0000000c00e87947 */ /* 0x000fec0003800000 */
.L_x_334:
[----:B0-2---:R-:W-:Y:S02]  /*2c90*/  IADD3 R16, PT, PT, R6, R5, R4 ;  /* 0x0000000506107210 */ /* 0x005fe40007ffe004 */
[----:B------:R-:W-:Y:S02]  /*2ca0*/  ISETP.NE.AND P1, PT, R38, 0x1f, PT ;  /* 0x0000001f2600780c */ /* 0x000fe40003f25270 */
        /* <DEDUP_REMOVED lines=52> */
[----:B------:R-:W-:Y:S01]  /*2ff0*/  SEL R16, R23, R16, !P0 ;  /* 0x0000001017107207 */ /* 0x000fe20004000000 */
[----:B------:R-:W-:Y:S01]  /*3000*/  IMAD.IADD R23, R44, 0x1, -R37 ;  /* 0x000000012c177824 */ /* 0x000fe200078e0a25 */
[C---:B------:R-:W-:Y:S02]  /*3010*/  ISETP.NE.AND P0, PT, R43.reuse, 0xa, PT ;  /* 0x0000000a2b00780c */ /* 0x040fe40003f05270 */
[----:B------:R-:W-:Y:S02]  /*3020*/  SEL R16, R24, R16, !P1 ;  /* 0x0000001018107207 */ /* 0x000fe40004800000 */
[----:B------:R-:W-:Y:S02]  /*3030*/  ISETP.NE.AND P1, PT, R43, 0xb, PT ;  /* 0x0000000b2b00780c */ /* 0x000fe40003f25270 */
[----:B------:R-:W-:Y:S02]  /*3040*/  SEL R16, R25, R16, !P0 ;  /* 0x0000001019107207 */ /* 0x000fe40004000000 */
[----:B------:R-:W-:-:S02]  /*3050*/  ISETP.GT.U32.AND P0, PT, R2, 0x1f, PT ;  /* 0x0000001f0200780c */ /* 0x000fc40003f04070 */
[----:B------:R-:W-:Y:S02]  /*3060*/  SEL R17, R23, RZ, P2 ;  /* 0x000000ff17117207 */ /* 0x000fe40001000000 */
        /* <DEDUP_REMOVED lines=20> */
.L_x_381:
[----:B------:R-:W-:Y:S05]  /*31b0*/  @!P0 BRA `(.L_x_338) ;  /* 0x0000000000748947 */ /* 0x000fea0003800000 */
[----:B------:R-:W-:-:S07]  /*31c0*/  IMAD.MOV.U32 R20, RZ, RZ, 0x3b8 ;  /* 0x000003b8ff147424 */ /* 0x000fce00078e00ff */
.L_x_340:
        /* <DEDUP_REMOVED lines=27> */
.L_x_384:
[----:B------:R-:W-:Y:S05]  /*3380*/  @P0 BRA `(.L_x_340) ;  /* 0xfffffffc00900947 */ /* 0x000fea000383ffff */
.L_x_338:
[----:B------:R-:W-:Y:S01]  /*3390*/  UMOV UR5, 0xffffffff ;  /* 0xffffffff00057882 */ /* 0x000fe20000000000 */
[----:B------:R-:W-:Y:S02]  /*33a0*/  ISETP.NE.AND P0, PT, R18, 0x65, PT ;  /* 0x000000651200780c */ /* 0x000fe40003f05270 */
[----:B------:R-:W-:Y:S11]  /*33b0*/  BRA.DIV UR5, `(.L_x_341) ;  /* 0x0000001e05047947 */ /* 0x000ff6000b800000 */
[----:B------:R-:W0:Y:S01]  /*33c0*/  S2R R26, SR_GEMASK ;  /* 0x00000000001a7919 */ /* 0x000e220000003c00 */
[----:B------:R-:W-:Y:S01]  /*33d0*/  VOTE.ANY R21, PT, !P0 ;  /* 0x0000000000157806 */ /* 0x000fe200040e0100 */
[----:B------:R-:W-:-:S03]  /*33e0*/  VIADD R17, R38, 0x2 ;  /* 0x0000000226117836 */ /* 0x000fc60000000000 */
[----:B0-----:R-:W-:-:S05]  /*33f0*/  LOP3.LUT R21, R21, 0x80000000, R26, 0xec, !PT ;  /* 0x8000000015157812 */ /* 0x001fca00078eec1a */
[----:B------:R-:W-:-:S05]  /*3400*/  VIADD R16, R21, 0xffffffff ;  /* 0xffffffff15107836 */ /* 0x000fca0000000000 */
[----:B------:R-:W-:Y:S01]  /*3410*/  LOP3.LUT R16, R21, R16, RZ, 0xc, !PT ;  /* 0x0000001015107212 */ /* 0x000fe200078e0cff */
[----:B------:R-:W-:-:S03]  /*3420*/  VIADD R21, R38, 0x10 ;  /* 0x0000001026157836 */ /* 0x000fc60000000000 */
[----:B------:R-:W0:Y:S02]  /*3430*/  POPC R20, R16 ;  /* 0x0000001000147309 */ /* 0x000e240000000000 */
[----:B0-----:R-:W0:Y:S01]  /*3440*/  SHFL.DOWN PT, R22, R19, 0x1, R20 ;  /* 0x0820000013167989 */ /* 0x001e2200000e0014 */
[-C--:B------:R-:W-:Y:S02]  /*3450*/  ISETP.GE.AND P0, PT, R38, R20.reuse, PT ;  /* 0x000000142600720c */ /* 0x080fe40003f06270 */
[-C--:B------:R-:W-:Y:S02]  /*3460*/  ISETP.GT.AND P2, PT, R21, R20.reuse, PT ;  /* 0x000000141500720c */ /* 0x080fe40003f44270 */
[----:B0-----:R-:W-:Y:S02]  /*3470*/  SEL R22, R22, RZ, !P0 ;  /* 0x000000ff16167207 */ /* 0x001fe40004000000 */
[----:B------:R-:W-:Y:S01]  /*3480*/  ISETP.GT.AND P0, PT, R17, R20, PT ;  /* 0x000000141100720c */ /* 0x000fe20003f04270 */
[----:B------:R-:W-:-:S02]  /*3490*/  VIADD R17, R38, 0x4 ;  /* 0x0000000426117836 */ /* 0x000fc40000000000 */
        /* <DEDUP_REMOVED lines=8> */
[----:B------:R-:W-:Y:S02]  /*3520*/  ISETP.GT.AND P0, PT, R17, R20, PT ;  /* 0x000000141100720c */ /* 0x000fe40003f04270 */
[----:B------:R-:W0:Y:S01]  /*3530*/  LDC.64 R16, c[0x0][0x390] ;  /* 0x0000e400ff107b82 */ /* 0x000e220000000a00 */
[----:B------:R-:W-:-:S05]  /*3540*/  IMAD.IADD R19, R45, 0x1, R22 ;  /* 0x000000012d137824 */ /* 0x000fca00078e0216 */
[----:B------:R-:W1:Y:S01]  /*3550*/  SHFL.DOWN PT, R22, R19, 0x8, R20 ;  /* 0x0900000013167989 */ /* 0x000e6200000e0014 */
[----:B0-----:R-:W-:-:S05]  /*3560*/  IADD3 R44, P3, PT, R16, 0x100, RZ ;  /* 0x00000100102c7810 */ /* 0x001fca0007f7e0ff */
[----:B------:R-:W-:Y:S01]  /*3570*/  IMAD.X R45, RZ, RZ, R17, P3 ;  /* 0x000000ffff2d7224 */ /* 0x000fe200018e0611 */
[----:B-1----:R-:W-:Y:S02]  /*3580*/  SEL R22, R22, RZ, !P0 ;  /* 0x000000ff16167207 */ /* 0x002fe40004000000 */
[----:B------:R-:W-:-:S03]  /*3590*/  ISETP.NE.AND P0, PT, R18, 0x65, PT ;  /* 0x000000651200780c */ /* 0x000fc60003f05270 */
[----:B------:R-:W-:-:S05]  /*35a0*/  IMAD.IADD R43, R19, 0x1, R22 ;  /* 0x00000001132b7824 */ /* 0x000fca00078e0216 */
[----:B------:R-:W0:Y:S05]  /*35b0*/  SHFL.DOWN PT, R22, R43, 0x10, R20 ;  /* 0x0a0000002b167989 */ /* 0x000e2a00000e0014 */
[----:B------:R-:W-:Y:S02]  /*35c0*/  VOTE.ALL P0, P0 ;  /* 0x0000000000ff7806 */ /* 0x000fe40000000000 */
[----:B0-----:R-:W-:-:S05]  /*35d0*/  SEL R22, R22, RZ, !P2 ;  /* 0x000000ff16167207 */ /* 0x001fca0005000000 */
[----:B------:R-:W-:-:S07]  /*35e0*/  IMAD.IADD R46, R43, 0x1, R22 ;  /* 0x000000012b2e7824 */ /* 0x000fce00078e0216 */
.L_x_393:
[----:B------:R-:W-:Y:S05]  /*35f0*/  @!P0 BRA `(.L_x_342) ;  /* 0x00000004002c8947 */ /* 0x000fea0003800000 */
[----:B------:R-:W-:-:S07]  /*3600*/  IMAD.MOV.U32 R43, RZ, RZ, 0x3b8 ;  /* 0x000003b8ff2b7424 */ /* 0x000fce00078e00ff */
.L_x_348:
        /* <DEDUP_REMOVED lines=8> */
.L_x_396:
[----:B------:R-:W-:Y:S05]  /*3690*/  @!P0 BRA `(.L_x_344) ;  /* 0x0000000000748947 */ /* 0x000fea0003800000 */
[----:B------:R-:W-:-:S07]  /*36a0*/  IMAD.MOV.U32 R20, RZ, RZ, R43 ;  /* 0x000000ffff147224 */ /* 0x000fce00078e002b */
.L_x_346:
        /* <DEDUP_REMOVED lines=27> */
.L_x_399:
[----:B------:R-:W-:Y:S05]  /*3860*/  @P0 BRA `(.L_x_346) ;  /* 0xfffffffc00900947 */ /* 0x000fea000383ffff */
.L_x_344:
[----:B------:R-:W-:Y:S01]  /*3870*/  UMOV UR5, 0xffffffff ;  /* 0xffffffff00057882 */ /* 0x000fe20000000000 */
[----:B------:R-:W-:Y:S02]  /*3880*/  ISETP.NE.AND P0, PT, R18, 0x65, PT ;  /* 0x000000651200780c */ /* 0x000fe40003f05270 */
[----:B------:R-:W-:Y:S11]  /*3890*/  BRA.DIV UR5, `(.L_x_347) ;  /* 0x0000001e05107947 */ /* 0x000ff6000b800000 */
[----:B------:R-:W-:Y:S01]  /*38a0*/  VOTE.ANY R21, PT, !P0 ;  /* 0x0000000000157806 */ /* 0x000fe200040e0100 */
[----:B------:R-:W-:Y:S02]  /*38b0*/  VIADD R17, R38, 0x2 ;  /* 0x0000000226117836 */ /* 0x000fe40000000000 */
[----:B------:R-:W-:Y:S01]  /*38c0*/  VIADD R37, R37, 0xffffffe0 ;  /* 0xffffffe025257836 */ /* 0x000fe20000000000 */
[----:B------:R-:W-:-:S05]  /*38d0*/  LOP3.LUT R21, R21, 0x80000000, R26, 0xec, !PT ;  /* 0x8000000015157812 */ /* 0x000fca00078eec1a */
[----:B------:R-:W-:-:S05]  /*38e0*/  VIADD R16, R21, 0xffffffff ;  /* 0xffffffff15107836 */ /* 0x000fca0000000000 */
[----:B------:R-:W-:-:S04]  /*38f0*/  LOP3.LUT R16, R21, R16, RZ, 0xc, !PT ;  /* 0x0000001015107212 */ /* 0x000fc800078e0cff */
        /* <DEDUP_REMOVED lines=16> */
[----:B------:R-:W-:-:S03]  /*3a00*/  IMAD.IADD R19, R49, 0x1, R22 ;  /* 0x0000000131137824 */ /* 0x000fc600078e0216 */
[----:B------:R-:W-:Y:S02]  /*3a10*/  ISETP.GT.AND P2, PT, R17, R20, PT ;  /* 0x000000141100720c */ /* 0x000fe40003f44270 */
        /* <DEDUP_REMOVED lines=8> */
.L_x_408:
[----:B------:R-:W-:Y:S05]  /*3aa0*/  @P0 BRA `(.L_x_348) ;  /* 0xfffffff800d80947 */ /* 0x000fea000383ffff */
.L_x_342:
        /* <DEDUP_REMOVED lines=15> */
.L_x_336:
        /* <DEDUP_REMOVED lines=9> */
.L_x_335:
[----:B------:R-:W-:Y:S01]  /*3c30*/  IMAD.IADD R45, R4, 0x1, R44 ;  /* 0x00000001042d7824 */ /* 0x000fe200078e022c */
[----:B------:R-:W-:Y:S01]  /*3c40*/  BAR.SYNC.DEFER_BLOCKING 0x0 ;  /* 0x0000000000007b1d */ /* 0x000fe20000010000 */
[----:B------:R-:W-:Y:S02]  /*3c50*/  ISETP.NE.AND P0, PT, R2, RZ, PT ;  /* 0x000000ff0200720c */ /* 0x000fe40003f05270 */
[----:B------:R-:W-:-:S05]  /*3c60*/  IMAD.IADD R4, R5, 0x1, R45 ;  /* 0x0000000105047824 */ /* 0x000fca00078e022d */
[----:B------:R-:W0:Y:S01]  /*3c70*/  S2UR UR5, SR_CTAID.X ;  /* 0x00000000000579c3 */ /* 0x000e220000002500 */
[----:B------:R-:W-:Y:S01]  /*3c80*/  IMAD.IADD R5, R6, 0x1, R4 ;  /* 0x0000000106057824 */ /* 0x000fe200078e0204 */
[----:B------:R-:W1:Y:S03]  /*3c90*/  LDCU.64 UR6, c[0x0][0x388] ;  /* 0x00007100ff0677ac */ /* 0x000e660008000a00 */
[----:B------:R-:W-:-:S04]  /*3ca0*/  IMAD.IADD R6, R7, 0x1, R5 ;  /* 0x0000000107067824 */ /* 0x000fc800078e0205 */
[----:B------:R-:W-:-:S04]  /*3cb0*/  IMAD.IADD R7, R8, 0x1, R6 ;  /* 0x0000000108077824 */ /* 0x000fc800078e0206 */
[----:B------:R-:W-:-:S04]  /*3cc0*/  IMAD.IADD R8, R9, 0x1, R7 ;  /* 0x0000000109087824 */ /* 0x000fc800078e0207 */
[----:B------:R-:W-:Y:S01]  /*3cd0*/  IMAD.IADD R9, R10, 0x1, R8 ;  /* 0x000000010a097824 */ /* 0x000fe200078e0208 */
[----:B------:R-:W-:Y:S03]  /*3ce0*/  STS.64 [R40], R44 ;  /* 0x0000002c28007388 */ /* 0x000fe60000000a00 */
[----:B------:R-:W-:Y:S01]  /*3cf0*/  IMAD.IADD R10, R11, 0x1, R9 ;  /* 0x000000010b0a7824 */ /* 0x000fe200078e0209 */
[----:B------:R2:W-:Y:S03]  /*3d00*/  STS.64 [R40+0x8], R4 ;  /* 0x0000080428007388 */ /* 0x0005e60000000a00 */
[----:B------:R-:W-:Y:S01]  /*3d10*/  IMAD.IADD R11, R12, 0x1, R10 ;  /* 0x000000010c0b7824 */ /* 0x000fe200078e020a */
[----:B------:R3:W-:Y:S03]  /*3d20*/  STS.64 [R40+0x10], R6 ;  /* 0x0000100628007388 */ /* 0x0007e60000000a00 */
[----:B------:R-:W-:Y:S01]  /*3d30*/  IMAD.IADD R12, R13, 0x1, R11 ;  /* 0x000000010d0c7824 */ /* 0x000fe200078e020b */
[----:B------:R-:W-:Y:S03]  /*3d40*/  STS.64 [R40+0x18], R8 ;  /* 0x0000180828007388 */ /* 0x000fe60000000a00 */
[----:B------:R-:W-:Y:S01]  /*3d50*/  IMAD.IADD R13, R14, 0x1, R12 ;  /* 0x000000010e0d7824 */ /* 0x000fe200078e020c */
[----:B------:R-:W-:Y:S01]  /*3d60*/  STS.64 [R40+0x20], R10 ;  /* 0x0000200a28007388 */ /* 0x000fe20000000a00 */
[----:B--2---:R-:W0:Y:S02]  /*3d70*/  LDC R4, c[0x0][0x398] ;  /* 0x0000e600ff047b82 */ /* 0x004e240000000800 */
[----:B------:R-:W-:Y:S01]  /*3d80*/  IMAD.IADD R14, R15, 0x1, R13 ;  /* 0x000000010f0e7824 */ /* 0x000fe200078e020d */
[----:B------:R2:W-:Y:S03]  /*3d90*/  STS.64 [R40+0x28], R12 ;  /* 0x0000280c28007388 */ /* 0x0005e60000000a00 */
[----:B------:R-:W-:Y:S01]  /*3da0*/  IMAD.IADD R15, R28, 0x1, R14 ;  /* 0x000000011c0f7824 */ /* 0x000fe200078e020e */
[----:B------:R-:W4:Y:S03]  /*3db0*/  S2R R5, SR_TID.X ;  /* 0x0000000000057919 */ /* 0x000f260000002100 */
[----:B------:R-:W-:Y:S01]  /*3dc0*/  IMAD.IADD R16, R29, 0x1, R15 ;  /* 0x000000011d107824 */ /* 0x000fe200078e020f */
[----:B------:R-:W-:Y:S03]  /*3dd0*/  STS.64 [R40+0x30], R14 ;  /* 0x0000300e28007388 */ /* 0x000fe60000000a00 */
[----:B------:R-:W-:Y:S01]  /*3de0*/  IMAD.IADD R17, R30, 0x1, R16 ;  /* 0x000000011e117824 */ /* 0x000fe200078e0210 */
[----:B---3--:R-:W3:Y:S03]  /*3df0*/  S2R R6, SR_TID.X ;  /* 0x0000000000067919 */ /* 0x008ee60000002100 */
[----:B------:R-:W-:Y:S01]  /*3e00*/  IMAD.IADD R18, R31, 0x1, R17 ;  /* 0x000000011f127824 */ /* 0x000fe200078e0211 */
[----:B------:R-:W-:Y:S03]  /*3e10*/  STS.64 [R40+0x38], R16 ;  /* 0x0000381028007388 */ /* 0x000fe60000000a00 */
[----:B------:R-:W-:-:S02]  /*3e20*/  IMAD.IADD R19, R32, 0x1, R18 ;  /* 0x0000000120137824 */ /* 0x000fc400078e0212 */
[----:B0-----:R-:W-:Y:S02]  /*3e30*/  VIADD R4, R4, UR5 ;  /* 0x0000000504047c36 */ /* 0x001fe40008000000 */
[----:B------:R-:W-:Y:S01]  /*3e40*/  IMAD.IADD R20, R33, 0x1, R19 ;  /* 0x0000000121147824 */ /* 0x000fe200078e0213 */
[----:B------:R-:W-:Y:S01]  /*3e50*/  STS.64 [R40+0x40], R18 ;  /* 0x0000401228007388 */ /* 0x000fe20000000a00 */
[----:B--2---:R-:W-:Y:S02]  /*3e60*/  IMAD R12, R4, 0x2100, RZ ;  /* 0x00002100040c7824 */ /* 0x004fe400078e02ff */
[----:B------:R-:W-:-:S04]  /*3e70*/  IMAD.IADD R21, R34, 0x1, R20 ;  /* 0x0000000122157824 */ /* 0x000fc800078e0214 */
[----:B------:R-:W-:Y:S01]  /*3e80*/  IMAD.IADD R22, R35, 0x1, R21 ;  /* 0x0000000123167824 */ /* 0x000fe200078e0215 */
[----:B------:R-:W-:Y:S03]  /*3e90*/  STS.64 [R40+0x48], R20 ;  /* 0x0000481428007388 */ /* 0x000fe60000000a00 */
[----:B------:R-:W-:Y:S01]  /*3ea0*/  IMAD.IADD R23, R36, 0x1, R22 ;  /* 0x0000000124177824 */ /* 0x000fe200078e0216 */
[C---:B----4-:R-:W-:Y:S02]  /*3eb0*/  LOP3.LUT R4, R5.reuse, 0x1f, RZ, 0xc0, !PT ;  /* 0x0000001f05047812 */ /* 0x050fe400078ec0ff */
[----:B------:R-:W-:Y:S02]  /*3ec0*/  LOP3.LUT R10, R5, 0x3e0, RZ, 0xc0, !PT ;  /* 0x000003e0050a7812 */ /* 0x000fe400078ec0ff */
[----:B------:R-:W-:Y:S01]  /*3ed0*/  STS.64 [R40+0x50], R22 ;  /* 0x0000501628007388 */ /* 0x000fe20000000a00 */
[----:B------:R-:W-:-:S03]  /*3ee0*/  NOP ;  /* 0x0000000000007918 */ /* 0x000fc60000000000 */
[----:B------:R-:W-:Y:S01]  /*3ef0*/  LDS R45, [R41] ;  /* 0x00000000292d7984 */ /* 0x000fe20000000800 */
[----:B---3--:R-:W-:Y:S01]  /*3f00*/  LOP3.LUT R8, R6, 0x3e0, RZ, 0xc0, !PT ;  /* 0x000003e006087812 */ /* 0x008fe200078ec0ff */
[----:B------:R-:W-:Y:S02]  /*3f10*/  IMAD R10, R10, 0x16, R4 ;  /* 0x000000160a0a7824 */ /* 0x000fe400078e0204 */
        /* <DEDUP_REMOVED lines=20> */
[----:B------:R0:W-:Y:S04]  /*4060*/  LDS R25, [R41+0xa80] ;  /* 0x000a800029197984 */ /* 0x0001e80000000800 */
[----:B------:R2:W-:Y:S01]  /*4070*/  @!P0 STS [UR4+0x8400], R0 ;  /* 0x00840000ff008988 */ /* 0x0005e20008000804 */
[----:B------:R-:W-:Y:S01]  /*4080*/  BAR.SYNC.DEFER_BLOCKING 0x0 ;  /* 0x0000000000007b1d */ /* 0x000fe20000010000 */
[----:B0-----:R-:W-:Y:S01]  /*4090*/  LOP3.LUT R41, R6, 0x1f, RZ, 0xc0, !PT ;  /* 0x0000001f06297812 */ /* 0x001fe200078ec0ff */
[----:B------:R-:W-:Y:S01]  /*40a0*/  VIADD R6, R10, 0x60 ;  /* 0x000000600a067836 */ /* 0x000fe20000000000 */
[----:B------:R-:W-:-:S03]  /*40b0*/  IADD3 R5, P0, PT, R12, R3, RZ ;  /* 0x000000030c057210 */ /* 0x000fc60007f1e0ff */
[----:B------:R-:W-:Y:S02]  /*40c0*/  IMAD R8, R8, 0x16, R41 ;  /* 0x0000001608087824 */ /* 0x000fe400078e0229 */
[----:B--2---:R-:W-:Y:S01]  /*40d0*/  IMAD.X R0, RZ, RZ, RZ, P0 ;  /* 0x000000ffff007224 */ /* 0x004fe200000e06ff */
[----:B-1----:R-:W-:Y:S01]  /*40e0*/  LEA R4, P0, R5, UR6, 0x2 ;  /* 0x0000000605047c11 */ /* 0x002fe2000f8010ff */
[----:B------:R-:W-:-:S03]  /*40f0*/  VIADD R41, R10, 0x20 ;  /* 0x000000200a297836 */ /* 0x000fc60000000000 */
[----:B------:R-:W-:Y:S01]  /*4100*/  LEA.HI.X R5, R5, UR7, R0, 0x2, P0 ;  /* 0x0000000705057c11 */ /* 0x000fe200080f1400 */
[C---:B------:R-:W-:Y:S01]  /*4110*/  VIADD R0, R8.reuse, 0xc0 ;  /* 0x000000c008007836 */ /* 0x040fe20000000000 */
[----:B------:R-:W0:Y:S02]  /*4120*/  LDS R2, [UR4+0x8400] ;  /* 0x00840004ff027984 */ /* 0x000e240008000800 */
[-C--:B0-----:R-:W-:Y:S01]  /*4130*/  ISETP.GE.AND P6, PT, R3, R2.reuse, PT ;  /* 0x000000020300720c */ /* 0x081fe20003fc6270 */
[C---:B------:R-:W-:Y:S01]  /*4140*/  VIADD R3, R8.reuse, 0x80 ;  /* 0x0000008008037836 */ /* 0x040fe20000000000 */
[-C--:B------:R-:W-:Y:S01]  /*4150*/  ISETP.GE.AND P5, PT, R41, R2.reuse, PT ;  /* 0x000000022900720c */ /* 0x080fe20003fa6270 */
[----:B------:R-:W-:Y:S01]  /*4160*/  VIADD R41, R8, 0xa0 ;  /* 0x000000a008297836 */ /* 0x000fe20000000000 */
[-C--:B------:R-:W-:Y:S01]  /*4170*/  ISETP.GE.AND P0, PT, R6, R2.reuse, PT ;  /* 0x000000020600720c */ /* 0x080fe20003f06270 */
[C---:B------:R-:W-:Y:S01]  /*4180*/  VIADD R6, R8.reuse, 0xe0 ;  /* 0x000000e008067836 */ /* 0x040fe20000000000 */
[-C--:B------:R-:W-:Y:S01]  /*4190*/  ISETP.GE.AND P3, PT, R3, R2.reuse, PT ;  /* 0x000000020300720c */ /* 0x080fe20003f66270 */
[----:B------:R-:W-:Y:S01]  /*41a0*/  VIADD R3, R8, 0x100 ;  /* 0x0000010008037836 */ /* 0x000fe20000000000 */
[-C--:B------:R-:W-:Y:S01]  /*41b0*/  ISETP.GE.AND P2, PT, R0, R2.reuse, PT ;  /* 0x000000020000720c */ /* 0x080fe20003f46270 */
[----:B------:R-:W-:Y:S01]  /*41c0*/  VIADD R0, R10, 0x40 ;  /* 0x000000400a007836 */ /* 0x000fe20000000000 */
[-C--:B------:R-:W-:Y:S01]  /*41d0*/  ISETP.GE.AND P4, PT, R41, R2.reuse, PT ;  /* 0x000000022900720c */ /* 0x080fe20003f86270 */
[----:B------:R-:W-:Y:S01]  /*41e0*/  VIADD R41, R8, 0x120 ;  /* 0x0000012008297836 */ /* 0x000fe20000000000 */
[-C--:B------:R-:W-:Y:S01]  /*41f0*/  ISETP.GE.AND P1, PT, R6, R2.reuse, PT ;  /* 0x000000020600720c */ /* 0x080fe20003f26270 */
[----:B------:R-:W-:Y:S01]  /*4200*/  @!P6 STG.E desc[UR8][R4.64], R45 ;  /* 0x0000002d0400e986 */ /* 0x000fe2000c101908 */
[----:B------:R-:W-:Y:S01]  /*4210*/  ISETP.GE.AND P6, PT, R3, R2, PT ;  /* 0x000000020300720c */ /* 0x000fe20003fc6270 */
[----:B------:R-:W-:-:S02]  /*4220*/  VIADD R3, R10, 0x140 ;  /* 0x000001400a037836 */ /* 0x000fc40000000000 */
[----:B------:R-:W-:Y:S01]  /*4230*/  @!P5 STG.E desc[UR8][R4.64+0x80], R47 ;  /* 0x0000802f0400d986 */ /* 0x000fe2000c101908 */
[-C--:B------:R-:W-:Y:S01]  /*4240*/  ISETP.GE.AND P5, PT, R41, R2.reuse, PT ;  /* 0x000000022900720c */ /* 0x080fe20003fa6270 */
[C---:B------:R-:W-:Y:S02]  /*4250*/  VIADD R41, R10.reuse, 0x160 ;  /* 0x000001600a297836 */ /* 0x040fe40000000000 */
[----:B------:R-:W-:Y:S01]  /*4260*/  @!P0 STG.E desc[UR8][R4.64+0x180], R49 ;  /* 0x0001803104008986 */ /* 0x000fe2000c101908 */
[-C--:B------:R-:W-:Y:S01]  /*4270*/  ISETP.GE.AND P0, PT, R3, R2.reuse, PT ;  /* 0x000000020300720c */ /* 0x080fe20003f06270 */
[C---:B------:R-:W-:Y:S02]  /*4280*/  VIADD R3, R10.reuse, 0x180 ;  /* 0x000001800a037836 */ /* 0x040fe40000000000 */
[----:B------:R-:W-:Y:S01]  /*4290*/  @!P3 STG.E desc[UR8][R4.64+0x200], R51 ;  /* 0x000200330400b986 */ /* 0x000fe2000c101908 */
[----:B------:R-:W-:Y:S01]  /*42a0*/  ISETP.GE.AND P3, PT, R41, R2, PT ;  /* 0x000000022900720c */ /* 0x000fe20003f66270 */
[----:B------:R-:W-:-:S02]  /*42b0*/  VIADD R41, R10, 0x1a0 ;  /* 0x000001a00a297836 */ /* 0x000fc40000000000 */
[----:B------:R-:W-:Y:S01]  /*42c0*/  @!P2 STG.E desc[UR8][R4.64+0x300], R43 ;  /* 0x0003002b0400a986 */ /* 0x000fe2000c101908 */
[-C--:B------:R-:W-:Y:S01]  /*42d0*/  ISETP.GE.AND P2, PT, R3, R2.reuse, PT ;  /* 0x000000020300720c */ /* 0x080fe20003f46270 */
[----:B------:R-:W-:Y:S02]  /*42e0*/  VIADD R3, R8, 0x1c0 ;  /* 0x000001c008037836 */ /* 0x000fe40000000000 */
[----:B------:R-:W-:Y:S01]  /*42f0*/  @!P4 STG.E desc[UR8][R4.64+0x280], R53 ;  /* 0x000280350400c986 */ /* 0x000fe2000c101908 */
[----:B------:R-:W-:-:S03]  /*4300*/  ISETP.GE.AND P4, PT, R0, R2, PT ;  /* 0x000000020000720c */ /* 0x000fc60003f86270 */
[----:B------:R0:W-:Y:S01]  /*4310*/  @!P1 STG.E desc[UR8][R4.64+0x380], R37 ;  /* 0x0003802504009986 */ /* 0x0001e2000c101908 */
[-C--:B------:R-:W-:Y:S01]  /*4320*/  ISETP.GE.AND P1, PT, R41, R2.reuse, PT ;  /* 0x000000022900720c */ /* 0x080fe20003f26270 */
[C---:B------:R-:W-:Y:S02]  /*4330*/  VIADD R41, R8.reuse, 0x1e0 ;  /* 0x000001e008297836 */ /* 0x040fe40000000000 */
[----:B------:R-:W-:Y:S01]  /*4340*/  @!P6 STG.E desc[UR8][R4.64+0x400], R35 ;  /* 0x000400230400e986 */ /* 0x000fe2000c101908 */
[-C--:B------:R-:W-:Y:S01]  /*4350*/  ISETP.GE.AND P6, PT, R3, R2.reuse, PT ;  /* 0x000000020300720c */ /* 0x080fe20003fc6270 */
[----:B------:R-:W-:Y:S02]  /*4360*/  VIADD R3, R8, 0x200 ;  /* 0x0000020008037836 */ /* 0x000fe40000000000 */
[----:B------:R1:W-:Y:S01]  /*4370*/  @!P5 STG.E desc[UR8][R4.64+0x480], R33 ;  /* 0x000480210400d986 */ /* 0x0003e2000c101908 */
[----:B------:R-:W-:Y:S01]  /*4380*/  ISETP.GE.AND P5, PT, R41, R2, PT ;  /* 0x000000022900720c */ /* 0x000fe20003fa6270 */
[----:B------:R-:W-:-:S02]  /*4390*/  VIADD R41, R10, 0x220 ;  /* 0x000002200a297836 */ /* 0x000fc40000000000 */
[----:B------:R2:W-:Y:S01]  /*43a0*/  @!P0 STG.E desc[UR8][R4.64+0x500], R31 ;  /* 0x0005001f04008986 */ /* 0x0005e2000c101908 */
[-C--:B------:R-:W-:Y:S01]  /*43b0*/  ISETP.GE.AND P0, PT, R3, R2.reuse, PT ;  /* 0x000000020300720c */ /* 0x080fe20003f06270 */
[----:B0-----:R-:W-:Y:S02]  /*43c0*/  VIADD R37, R10, 0x240 ;  /* 0x000002400a257836 */ /* 0x001fe40000000000 */
[C---:B------:R-:W-:Y:S01]  /*43d0*/  VIADD R3, R8.reuse, 0x260 ;  /* 0x0000026008037836 */ /* 0x040fe20000000000 */
[----:B------:R2:W-:Y:S01]  /*43e0*/  @!P4 STG.E desc[UR8][R4.64+0x100], R29 ;  /* 0x0001001d0400c986 */ /* 0x0005e2000c101908 */
[-C--:B------:R-:W-:Y:S01]  /*43f0*/  ISETP.GE.AND P4, PT, R41, R2.reuse, PT ;  /* 0x000000022900720c */ /* 0x080fe20003f86270 */
[----:B-1----:R-:W-:Y:S02]  /*4400*/  VIADD R33, R8, 0x280 ;  /* 0x0000028008217836 */ /* 0x002fe40000000000 */
        /* <DEDUP_REMOVED lines=17> */
.L_x_322:
[----:B------:R-:W-:Y:S01]  /*4520*/  BSSY B1, `(.L_x_349) ;  /* 0x0000006000017945 */ /* 0x000fe20003800000 */
[----:B------:R-:W-:Y:S01]  /*4530*/  PLOP3.LUT P0, PT, P0, PT, PT, 0x8, 0x80 ;  /* 0x000000000080781c */ /* 0x000fe2000070e170 */
[----:B------:R-:W-:-:S12]  /*4540*/  IMAD.MOV.U32 R21, RZ, RZ, -0x1 ;  /* 0xffffffffff157424 */ /* 0x000fd800078e00ff */
[----:B------:R-:W-:Y:S05]  /*4550*/  WARPSYNC.COLLECTIVE R21, `(.L_x_350) ;  /* 0x0000000015087348 */ /* 0x000fea0003c00000 */
[----:B------:R-:W-:Y:S01]  /*4560*/  VOTE.ANY P0, P0 ;  /* 0x0000000000ff7806 */ /* 0x000fe20000000100 */
[----:B------:R-:W-:-:S12]  /*4570*/  ENDCOLLECTIVE ;  /* 0x000000000000791b */ /* 0x000fd80003800000 */
.L_x_350:
[----:B------:R-:W-:Y:S05]  /*4580*/  BSYNC B1 ;  /* 0x0000000000017941 */ /* 0x000fea0003800000 */
.L_x_349:
[----:B------:R-:W-:Y:S05]  /*4590*/  BRA `(.L_x_351) ;  /* 0xffffffc800787947 */ /* 0x000fea000383ffff */
.L_x_324:
[----:B------:R-:W-:Y:S01]  /*45a0*/  BSSY B1, `(.L_x_352) ;  /* 0x0000006000017945 */ /* 0x000fe20003800000 */
[----:B------:R-:W-:Y:S01]  /*45b0*/  PLOP3.LUT P0, PT, P0, PT, PT, 0x8, 0x80 ;  /* 0x000000000080781c */ /* 0x000fe2000070e170 */
[----:B------:R-:W-:-:S12]  /*45c0*/  IMAD.MOV.U32 R21, RZ, RZ, -0x1 ;  /* 0xffffffffff157424 */ /* 0x000fd800078e00ff */
[----:B------:R-:W-:Y:S05]  /*45d0*/  WARPSYNC.COLLECTIVE R21, `(.L_x_353) ;  /* 0x0000000015087348 */ /* 0x000fea0003c00000 */
[----:B------:R-:W-:Y:S01]  /*45e0*/  VOTE.ANY P0, P0 ;  /* 0x0000000000ff7806 */ /* 0x000fe20000000100 */
[----:B------:R-:W-:-:S12]  /*45f0*/  ENDCOLLECTIVE ;  /* 0x000000000000791b */ /* 0x000fd80003800000 */
.L_x_353:
[----:B------:R-:W-:Y:S05]  /*4600*/  BSYNC B1 ;  /* 0x0000000000017941 */ /* 0x000fea0003800000 */
.L_x_352:
[----:B------:R-:W-:Y:S05]  /*4610*/  BRA `(.L_x_354) ;  /* 0xffffffc800cc7947 */ /* 0x000fea000383ffff */
.L_x_326:
[----:B------:R-:W0:Y:S01]  /*4620*/  S2R R30, SR_GEMASK ;  /* 0x00000000001e7919 */ /* 0x000e220000003c00 */
[----:B------:R-:W-:Y:S01]  /*4630*/  BSSY B1, `(.L_x_355) ;  /* 0x0000006000017945 */ /* 0x000fe20003800000 */
[----:B------:R-:W-:Y:S01]  /*4640*/  PLOP3.LUT P0, PT, P0, PT, PT, 0x8, 0x80 ;  /* 0x000000000080781c */ /* 0x000fe2000070e170 */
[----:B------:R-:W-:-:S12]  /*4650*/  IMAD.MOV.U32 R21, RZ, RZ, -0x1 ;  /* 0xffffffffff157424 */ /* 0x000fd800078e00ff */
[----:B0-----:R-:W-:Y:S05]  /*4660*/  WARPSYNC.COLLECTIVE R21, `(.L_x_356) ;  /* 0x0000000015087348 */ /* 0x001fea0003c00000 */
[----:B------:R-:W-:Y:S01]  /*4670*/  VOTE.ANY R21, PT, P0 ;  /* 0x0000000000157806 */ /* 0x000fe200000e0100 */
[----:B0-----:R-:W-:Y:S06]  /*4680*/  ENDCOLLECTIVE ;  /* 0x000000000000791b */ /* 0x001fec0003800000 */
.L_x_356:
[----:B------:R-:W-:Y:S05]  /*4690*/  BSYNC B1 ;  /* 0x0000000000017941 */ /* 0x000fea0003800000 */
.L_x_355:
[----:B------:R-:W-:Y:S01]  /*46a0*/  LOP3.LUT R21, R21, 0x80000000, R30, 0xec, !PT ;  /* 0x8000000015157812 */ /* 0x000fe200078eec1e */
[----:B------:R-:W-:Y:S02]  /*46b0*/  IMAD.MOV.U32 R17, RZ, RZ, 0x1 ;  /* 0x00000001ff117424 */ /* 0x000fe400078e00ff */
[----:B------:R-:W-:Y:S02]  /*46c0*/  VIADD R41, R39, 0x2 ;  /* 0x0000000227297836 */ /* 0x000fe40000000000 */
[----:B------:R-:W-:Y:S02]  /*46d0*/  VIADD R16, R21, 0xffffffff ;  /* 0xffffffff15107836 */ /* 0x000fe40000000000 */
[C---:B------:R-:W-:Y:S02]  /*46e0*/  VIADD R43, R39.reuse, 0x4 ;  /* 0x00000004272b7836 */ /* 0x040fe40000000000 */
[----:B------:R-:W-:Y:S01]  /*46f0*/  VIADD R44, R39, 0x8 ;  /* 0x00000008272c7836 */ /* 0x000fe20000000000 */
[----:B------:R-:W-:Y:S01]  /*4700*/  LOP3.LUT R28, R21, R16, RZ, 0xc, !PT ;  /* 0x00000010151c7212 */ /* 0x000fe200078e0cff */
[----:B------:R-:W-:-:S02]  /*4710*/  IMAD.MOV.U32 R16, RZ, RZ, R27 ;  /* 0x000000ffff107224 */ /* 0x000fc400078e001b */
[----:B------:R-:W-:Y:S01]  /*4720*/  IMAD.MOV.U32 R21, RZ, RZ, -0x1 ;  /* 0xffffffffff157424 */ /* 0x000fe200078e00ff */
[----:B------:R0:W1:Y:S01]  /*4730*/  POPC R20, R28 ;  /* 0x0000001c00147309 */ /* 0x0000620000000000 */
[----:B------:R-:W-:-:S07]  /*4740*/  VIADD R45, R39, 0x10 ;  /* 0x00000010272d7836 */ /* 0x000fce0000000000 */
[----:B01----:R-:W-:Y:S05]  /*4750*/  WARPSYNC.COLLECTIVE R21, `(.L_x_357) ;  /* 0x0000000015087348 */ /* 0x003fea0003c00000 */
[----:B-1----:R1:W2:Y:S02]  /*4760*/  SHFL.DOWN P3, R22, R16, R17, R20 ;  /* 0x0800001110167389 */ /* 0x0022a40000060014 */
[----:B012---:R-:W-:Y:S05]  /*4770*/  ENDCOLLECTIVE ;  /* 0x000000000000791b */ /* 0x007fea0003800000 */
.L_x_357:
[-C--:B------:R-:W-:Y:S02]  /*4780*/  ISETP.GE.AND P0, PT, R39, R20.reuse, PT ;  /* 0x000000142700720c */ /* 0x080fe40003f06270 */
[-C--:B------:R-:W-:Y:S01]  /*4790*/  ISETP.GT.AND P2, PT, R45, R20.reuse, PT ;  /* 0x000000142d00720c */ /* 0x080fe20003f44270 */
        /* <DEDUP_REMOVED lines=8> */
.L_x_358:
        /* <DEDUP_REMOVED lines=8> */
.L_x_359:
[----:B------:R-:W-:Y:S01]  /*48a0*/  IMAD.MOV.U32 R17, RZ, RZ, 0x8 ;  /* 0x00000008ff117424 */ /* 0x000fe200078e00ff */
[----:B------:R-:W-:Y:S02]  /*48b0*/  SEL R22, R22, RZ, !P0 ;  /* 0x000000ff16167207 */ /* 0x000fe40004000000 */
[----:B------:R-:W-:-:S03]  /*48c0*/  ISETP.GT.AND P0, PT, R44, R20, PT ;  /* 0x000000142c00720c */ /* 0x000fc60003f04270 */
[----:B------:R-:W-:Y:S02]  /*48d0*/  IMAD.IADD R27, R29, 0x1, R22 ;  /* 0x000000011d1b7824 */ /* 0x000fe400078e0216 */
[----:B------:R-:W0:Y:S02]  /*48e0*/  LDC.64 R28, c[0x0][0x390] ;  /* 0x0000e400ff1c7b82 */ /* 0x000e240000000a00 */
[----:B------:R-:W-:-:S07]  /*48f0*/  IMAD.MOV.U32 R16, RZ, RZ, R27 ;  /* 0x000000ffff107224 */ /* 0x000fce00078e001b */
[----:B0-----:R-:W-:Y:S05]  /*4900*/  WARPSYNC.COLLECTIVE R21, `(.L_x_360) ;  /* 0x0000000015087348 */ /* 0x001fea0003c00000 */
[----:B------:R1:W2:Y:S02]  /*4910*/  SHFL.DOWN P3, R22, R16, R17, R20 ;  /* 0x0800001110167389 */ /* 0x0002a40000060014 */
[----:B012---:R-:W-:Y:S05]  /*4920*/  ENDCOLLECTIVE ;  /* 0x000000000000791b */ /* 0x007fea0003800000 */
.L_x_360:
[----:B------:R-:W-:Y:S01]  /*4930*/  IMAD.MOV.U32 R17, RZ, RZ, 0x10 ;  /* 0x00000010ff117424 */ /* 0x000fe200078e00ff */
[----:B------:R-:W-:Y:S02]  /*4940*/  SEL R22, R22, RZ, !P0 ;  /* 0x000000ff16167207 */ /* 0x000fe40004000000 */
[----:B------:R-:W-:-:S03]  /*4950*/  ISETP.NE.AND P0, PT, R26, 0x65, PT ;  /* 0x000000651a00780c */ /* 0x000fc60003f05270 */
[----:B------:R-:W-:-:S04]  /*4960*/  IMAD.IADD R47, R27, 0x1, R22 ;  /* 0x000000011b2f7824 */ /* 0x000fc800078e0216 */
[----:B------:R-:W-:-:S07]  /*4970*/  IMAD.MOV.U32 R16, RZ, RZ, R47 ;  /* 0x000000ffff107224 */ /* 0x000fce00078e002f */
[----:B------:R-:W-:Y:S05]  /*4980*/  WARPSYNC.COLLECTIVE R21, `(.L_x_361) ;  /* 0x0000000015087348 */ /* 0x000fea0003c00000 */
[----:B------:R0:W1:Y:S02]  /*4990*/  SHFL.DOWN P3, R22, R16, R17, R20 ;  /* 0x0800001110167389 */ /* 0x0000640000060014 */
[----:B01----:R-:W-:Y:S05]  /*49a0*/  ENDCOLLECTIVE ;  /* 0x000000000000791b */ /* 0x003fea0003800000 */
.L_x_361:
[----:B------:R-:W-:Y:S05]  /*49b0*/  WARPSYNC.COLLECTIVE R21, `(.L_x_362) ;  /* 0x0000000015087348 */ /* 0x000fea0003c00000 */
[----:B------:R-:W-:Y:S01]  /*49c0*/  VOTE.ALL P0, P0 ;  /* 0x0000000000ff7806 */ /* 0x000fe20000000000 */
[----:B------:R-:W-:-:S12]  /*49d0*/  ENDCOLLECTIVE ;  /* 0x000000000000791b */ /* 0x000fd80003800000 */
.L_x_362:
[----:B------:R-:W-:Y:S02]  /*49e0*/  IADD3 R28, P3, PT, R28, 0x100, RZ ;  /* 0x000001001c1c7810 */ /* 0x000fe40007f7e0ff */
[----:B------:R-:W-:-:S03]  /*49f0*/  SEL R22, R22, RZ, !P2 ;  /* 0x000000ff16167207 */ /* 0x000fc60005000000 */
[----:B------:R-:W-:Y:S02]  /*4a00*/  IMAD.X R3, RZ, RZ, R29, P3 ;  /* 0x000000ffff037224 */ /* 0x000fe400018e061d */
[----:B------:R-:W-:Y:S01]  /*4a10*/  IMAD.IADD R46, R47, 0x1, R22 ;  /* 0x000000012f2e7824 */ /* 0x000fe200078e0216 */
[----:B------:R-:W-:Y:S06]  /*4a20*/  BRA `(.L_x_363) ;  /* 0xffffffc800647947 */ /* 0x000fec000383ffff */
.L_x_328:
[----:B------:R-:W-:Y:S01]  /*4a30*/  BSSY B1, `(.L_x_364) ;  /* 0x0000006000017945 */ /* 0x000fe20003800000 */
[----:B------:R-:W-:Y:S01]  /*4a40*/  PLOP3.LUT P0, PT, P0, PT, PT, 0x8, 0x80 ;  /* 0x000000000080781c */ /* 0x000fe2000070e170 */
[----:B------:R-:W-:-:S12]  /*4a50*/  IMAD.MOV.U32 R21, RZ, RZ, -0x1 ;  /* 0xffffffffff157424 */ /* 0x000fd800078e00ff */
[----:B------:R-:W-:Y:S05]  /*4a60*/  WARPSYNC.COLLECTIVE R21, `(.L_x_365) ;  /* 0x0000000015087348 */ /* 0x000fea0003c00000 */
[----:B------:R-:W-:Y:S01]  /*4a70*/  VOTE.ANY P0, P0 ;  /* 0x0000000000ff7806 */ /* 0x000fe20000000100 */
[----:B------:R-:W-:-:S12]  /*4a80*/  ENDCOLLECTIVE ;  /* 0x000000000000791b */ /* 0x000fd80003800000 */
.L_x_365:
[----:B------:R-:W-:Y:S05]  /*4a90*/  BSYNC B1 ;  /* 0x0000000000017941 */ /* 0x000fea0003800000 */
.L_x_364:
[----:B------:R-:W-:Y:S05]  /*4aa0*/  BRA `(.L_x_366) ;  /* 0xffffffc800747947 */ /* 0x000fea000383ffff */
.L_x_330:
[----:B------:R-:W-:Y:S01]  /*4ab0*/  BSSY B1, `(.L_x_367) ;  /* 0x0000006000017945 */ /* 0x000fe20003800000 */
[----:B------:R-:W-:Y:S01]  /*4ac0*/  PLOP3.LUT P0, PT, P0, PT, PT, 0x8, 0x80 ;  /* 0x000000000080781c */ /* 0x000fe2000070e170 */
[----:B------:R-:W-:-:S12]  /*4ad0*/  IMAD.MOV.U32 R21, RZ, RZ, -0x1 ;  /* 0xffffffffff157424 */ /* 0x000fd800078e00ff */
[----:B------:R-:W-:Y:S05]  /*4ae0*/  WARPSYNC.COLLECTIVE R21, `(.L_x_368) ;  /* 0x0000000015087348 */ /* 0x000fea0003c00000 */
[----:B------:R-:W-:Y:S01]  /*4af0*/  VOTE.ANY P0, P0 ;  /* 0x0000000000ff7806 */ /* 0x000fe20000000100 */
[----:B------:R-:W-:-:S12]  /*4b00*/  ENDCOLLECTIVE ;  /* 0x000000000000791b */ /* 0x000fd80003800000 */
.L_x_368:
[----:B------:R-:W-:Y:S05]  /*4b10*/  BSYNC B1 ;  /* 0x0000000000017941 */ /* 0x000fea0003800000 */
.L_x_367:
[----:B------:R-:W-:Y:S05]  /*4b20*/  BRA `(.L_x_369) ;  /* 0xffffffc800c87947 */ /* 0x000fea000383ffff */
.L_x_332:
[----:B------:R-:W-:Y:S01]  /*4b30*/  BSSY B1, `(.L_x_370) ;  /* 0x0000006000017945 */ /* 0x000fe20003800000 */
[----:B------:R-:W-:Y:S01]  /*4b40*/  PLOP3.LUT P0, PT, P0, PT, PT, 0x8, 0x80 ;  /* 0x000000000080781c */ /* 0x000fe2000070e170 */
[----:B------:R-:W-:-:S12]  /*4b50*/  IMAD.MOV.U32 R21, RZ, RZ, -0x1 ;  /* 0xffffffffff157424 */ /* 0x000fd800078e00ff */
[----:B------:R-:W-:Y:S05]  /*4b60*/  WARPSYNC.COLLECTIVE R21, `(.L_x_371) ;  /* 0x0000000015087348 */ /* 0x000fea0003c00000 */
[----:B------:R-:W-:Y:S01]  /*4b70*/  VOTE.ANY R21, PT, P0 ;  /* 0x0000000000157806 */ /* 0x000fe200000e0100 */
[----:B------:R-:W-:Y:S06]  /*4b80*/  ENDCOLLECTIVE ;  /* 0x000000000000791b */ /* 0x000fec0003800000 */
.L_x_371:
[----:B------:R-:W-:Y:S05]  /*4b90*/  BSYNC B1 ;  /* 0x0000000000017941 */ /* 0x000fea0003800000 */
.L_x_370:
        /* <DEDUP_REMOVED lines=11> */
.L_x_372:
        /* <DEDUP_REMOVED lines=9> */
.L_x_373:
        /* <DEDUP_REMOVED lines=8> */
.L_x_374:
        /* <DEDUP_REMOVED lines=8> */
.L_x_375:
        /* <DEDUP_REMOVED lines=8> */
.L_x_376:
[----:B------:R-:W-:Y:S02]  /*4e60*/  SEL R22, R22, RZ, !P0 ;  /* 0x000000ff16167207 */ /* 0x000fe40004000000 */
[----:B------:R-:W-:Y:S02]  /*4e70*/  ISETP.NE.AND P0, PT, R26, 0x65, PT ;  /* 0x000000651a00780c */ /* 0x000fe40003f05270 */
[----:B------:R-:W-:-:S11]  /*4e80*/  IADD3 R46, PT, PT, R47, R22, R46 ;  /* 0x000000162f2e7210 */ /* 0x000fd60007ffe02e */
[----:B------:R-:W-:Y:S05]  /*4e90*/  WARPSYNC.COLLECTIVE R21, `(.L_x_377) ;  /* 0x0000000015087348 */ /* 0x000fea0003c00000 */
[----:B------:R-:W-:Y:S01]  /*4ea0*/  VOTE.ALL P0, P0 ;  /* 0x0000000000ff7806 */ /* 0x000fe20000000000 */
[----:B------:R-:W-:-:S12]  /*4eb0*/  ENDCOLLECTIVE ;  /* 0x000000000000791b */ /* 0x000fd80003800000 */
.L_x_377:
[----:B------:R-:W-:Y:S05]  /*4ec0*/  BRA `(.L_x_378) ;  /* 0xffffffc800607947 */ /* 0x000fea000383ffff */
.L_x_337:
[----:B------:R-:W-:Y:S01]  /*4ed0*/  BSSY B0, `(.L_x_379) ;  /* 0x0000006000007945 */ /* 0x000fe20003800000 */
[----:B------:R-:W-:Y:S01]  /*4ee0*/  PLOP3.LUT P0, PT, P0, PT, PT, 0x8, 0x80 ;  /* 0x000000000080781c */ /* 0x000fe2000070e170 */
[----:B------:R-:W-:-:S12]  /*4ef0*/  IMAD.MOV.U32 R21, RZ, RZ, -0x1 ;  /* 0xffffffffff157424 */ /* 0x000fd800078e00ff */
[----:B------:R-:W-:Y:S05]  /*4f00*/  WARPSYNC.COLLECTIVE R21, `(.L_x_380) ;  /* 0x0000000015087348 */ /* 0x000fea0003c00000 */
[----:B------:R-:W-:Y:S01]  /*4f10*/  VOTE.ANY P0, P0 ;  /* 0x0000000000ff7806 */ /* 0x000fe20000000100 */
[----:B------:R-:W-:-:S12]  /*4f20*/  ENDCOLLECTIVE ;  /* 0x000000000000791b */ /* 0x000fd80003800000 */
.L_x_380:
[----:B------:R-:W-:Y:S05]  /*4f30*/  BSYNC B0 ;  /* 0x0000000000007941 */ /* 0x000fea0003800000 */
.L_x_379:
[----:B------:R-:W-:Y:S05]  /*4f40*/  BRA `(.L_x_381) ;  /* 0xffffffe000987947 */ /* 0x000fea000383ffff */
.L_x_339:
[----:B------:R-:W-:Y:S01]  /*4f50*/  BSSY B0, `(.L_x_382) ;  /* 0x0000006000007945 */ /* 0x000fe20003800000 */
[----:B------:R-:W-:Y:S01]  /*4f60*/  PLOP3.LUT P0, PT, P0, PT, PT, 0x8, 0x80 ;  /* 0x000000000080781c */ /* 0x000fe2000070e170 */
[----:B------:R-:W-:-:S12]  /*4f70*/  IMAD.MOV.U32 R21, RZ, RZ, -0x1 ;  /* 0xffffffffff157424 */ /* 0x000fd800078e00ff */
[----:B------:R-:W-:Y:S05]  /*4f80*/  WARPSYNC.COLLECTIVE R21, `(.L_x_383) ;  /* 0x0000000015087348 */ /* 0x000fea0003c00000 */
[----:B------:R-:W-:Y:S01]  /*4f90*/  VOTE.ANY P0, P0 ;  /* 0x0000000000ff7806 */ /* 0x000fe20000000100 */
[----:B------:R-:W-:-:S12]  /*4fa0*/  ENDCOLLECTIVE ;  /* 0x000000000000791b */ /* 0x000fd80003800000 */
.L_x_383:
[----:B------:R-:W-:Y:S05]  /*4fb0*/  BSYNC B0 ;  /* 0x0000000000007941 */ /* 0x000fea0003800000 */
.L_x_382:
[----:B------:R-:W-:Y:S05]  /*4fc0*/  BRA `(.L_x_384) ;  /* 0xffffffe000ec7947 */ /* 0x000fea000383ffff */
.L_x_341:
[----:B------:R-:W0:Y:S01]  /*4fd0*/  S2R R26, SR_GEMASK ;  /* 0x00000000001a7919 */ /* 0x000e220000003c00 */
[----:B------:R-:W-:Y:S01]  /*4fe0*/  BSSY B0, `(.L_x_385) ;  /* 0x0000006000007945 */ /* 0x000fe20003800000 */
[----:B------:R-:W-:Y:S01]  /*4ff0*/  PLOP3.LUT P0, PT, P0, PT, PT, 0x8, 0x80 ;  /* 0x000000000080781c */ /* 0x000fe2000070e170 */
[----:B------:R-:W-:-:S12]  /*5000*/  IMAD.MOV.U32 R21, RZ, RZ, -0x1 ;  /* 0xffffffffff157424 */ /* 0x000fd800078e00ff */
[----:B0-----:R-:W-:Y:S05]  /*5010*/  WARPSYNC.COLLECTIVE R21, `(.L_x_386) ;  /* 0x0000000015087348 */ /* 0x001fea0003c00000 */
[----:B------:R-:W-:Y:S01]  /*5020*/  VOTE.ANY R21, PT, P0 ;  /* 0x0000000000157806 */ /* 0x000fe200000e0100 */
[----:B0-----:R-:W-:Y:S06]  /*5030*/  ENDCOLLECTIVE ;  /* 0x000000000000791b */ /* 0x001fec0003800000 */
.L_x_386:
[----:B------:R-:W-:Y:S05]  /*5040*/  BSYNC B0 ;  /* 0x0000000000007941 */ /* 0x000fea0003800000 */
.L_x_385:
[----:B------:R-:W-:Y:S01]  /*5050*/  LOP3.LUT R21, R21, 0x80000000, R26, 0xec, !PT ;  /* 0x8000000015157812 */ /* 0x000fe200078eec1a */
[----:B------:R-:W-:-:S04]  /*5060*/  IMAD.MOV.U32 R17, RZ, RZ, 0x1 ;  /* 0x00000001ff117424 */ /* 0x000fc800078e00ff */
        /* <DEDUP_REMOVED lines=8> */
.L_x_387:
[----:B------:R-:W-:Y:S01]  /*50f0*/  ISETP.GE.AND P0, PT, R38, R20, PT ;  /* 0x000000142600720c */ /* 0x000fe20003f06270 */
[----:B------:R-:W-:-:S03]  /*5100*/  IMAD.MOV.U32 R17, RZ, RZ, 0x2 ;  /* 0x00000002ff117424 */ /* 0x000fc600078e00ff */
[----:B------:R-:W-:-:S05]  /*5110*/  SEL R22, R22, RZ, !P0 ;  /* 0x000000ff16167207 */ /* 0x000fca0004000000 */
[----:B------:R-:W-:Y:S02]  /*5120*/  IMAD.IADD R43, R22, 0x1, R19 ;  /* 0x00000001162b7824 */ /* 0x000fe400078e0213 */
[----:B------:R-:W-:Y:S02]  /*5130*/  VIADD R19, R38, 0x2 ;  /* 0x0000000226137836 */ /* 0x000fe40000000000 */
[----:B------:R-:W-:-:S03]  /*5140*/  IMAD.MOV.U32 R16, RZ, RZ, R43 ;  /* 0x000000ffff107224 */ /* 0x000fc600078e002b */
[----:B------:R-:W-:Y:S01]  /*5150*/  ISETP.GT.AND P0, PT, R19, R20, PT ;  /* 0x000000141300720c */ /* 0x000fe20003f04270 */
[----:B------:R-:W-:-:S12]  /*5160*/  VIADD R19, R38, 0x4 ;  /* 0x0000000426137836 */ /* 0x000fd80000000000 */
[----:B------:R-:W-:Y:S05]  /*5170*/  WARPSYNC.COLLECTIVE R21, `(.L_x_388) ;  /* 0x0000000015087348 */ /* 0x000fea0003c00000 */
[----:B------:R0:W1:Y:S02]  /*5180*/  SHFL.DOWN P3, R22, R16, R17, R20 ;  /* 0x0800001110167389 */ /* 0x0000640000060014 */
[----:B01----:R-:W-:Y:S05]  /*5190*/  ENDCOLLECTIVE ;  /* 0x000000000000791b */ /* 0x003fea0003800000 */
.L_x_388:
[----:B------:R-:W-:Y:S01]  /*51a0*/  IMAD.MOV.U32 R17, RZ, RZ, 0x4 ;  /* 0x00000004ff117424 */ /* 0x000fe200078e00ff */
[----:B------:R-:W-:Y:S02]  /*51b0*/  SEL R22, R22, RZ, !P0 ;  /* 0x000000ff16167207 */ /* 0x000fe40004000000 */
[----:B------:R-:W-:-:S03]  /*51c0*/  ISETP.GT.AND P0, PT, R19, R20, PT ;  /* 0x000000141300720c */ /* 0x000fc60003f04270 */
[----:B------:R-:W-:Y:S02]  /*51d0*/  IMAD.IADD R45, R43, 0x1, R22 ;  /* 0x000000012b2d7824 */ /* 0x000fe400078e0216 */
[----:B------:R-:W-:Y:S02]  /*51e0*/  VIADD R43, R38, 0x8 ;  /* 0x00000008262b7836 */ /* 0x000fe40000000000 */
[----:B------:R-:W-:-:S07]  /*51f0*/  IMAD.MOV.U32 R16, RZ, RZ, R45 ;  /* 0x000000ffff107224 */ /* 0x000fce00078e002d */
[----:B------:R-:W-:Y:S05]  /*5200*/  WARPSYNC.COLLECTIVE R21, `(.L_x_389) ;  /* 0x0000000015087348 */ /* 0x000fea0003c00000 */
[----:B------:R0:W1:Y:S02]  /*5210*/  SHFL.DOWN P3, R22, R16, R17, R20 ;  /* 0x0800001110167389 */ /* 0x0000640000060014 */
[----:B01----:R-:W-:Y:S05]  /*5220*/  ENDCOLLECTIVE ;  /* 0x000000000000791b */ /* 0x003fea0003800000 */
.L_x_389:
        /* <DEDUP_REMOVED lines=9> */
.L_x_390:
[----:B------:R-:W-:Y:S01]  /*52c0*/  IMAD.MOV.U32 R17, RZ, RZ, 0x10 ;  /* 0x00000010ff117424 */ /* 0x000fe200078e00ff */
[----:B------:R-:W-:Y:S02]  /*52d0*/  SEL R22, R22, RZ, !P0 ;  /* 0x000000ff16167207 */ /* 0x000fe40004000000 */
[----:B------:R-:W-:-:S03]  /*52e0*/  ISETP.NE.AND P0, PT, R18, 0x65, PT ;  /* 0x000000651200780c */ /* 0x000fc60003f05270 */
[----:B------:R-:W-:Y:S02]  /*52f0*/  IMAD.IADD R43, R19, 0x1, R22 ;  /* 0x00000001132b7824 */ /* 0x000fe400078e0216 */
[----:B------:R-:W-:Y:S02]  /*5300*/  VIADD R19, R38, 0x10 ;  /* 0x0000001026137836 */ /* 0x000fe40000000000 */
[----:B------:R-:W-:-:S03]  /*5310*/  IMAD.MOV.U32 R16, RZ, RZ, R43 ;  /* 0x000000ffff107224 */ /* 0x000fc600078e002b */
[----:B------:R-:W-:-:S13]  /*5320*/  ISETP.GT.AND P2, PT, R19, R20, PT ;  /* 0x000000141300720c */ /* 0x000fda0003f44270 */
[----:B------:R-:W-:Y:S05]  /*5330*/  WARPSYNC.COLLECTIVE R21, `(.L_x_391) ;  /* 0x0000000015087348 */ /* 0x000fea0003c00000 */
[----:B------:R0:W1:Y:S02]  /*5340*/  SHFL.DOWN P3, R22, R16, R17, R20 ;  /* 0x0800001110167389 */ /* 0x0000640000060014 */
[----:B01----:R-:W-:Y:S05]  /*5350*/  ENDCOLLECTIVE ;  /* 0x000000000000791b */ /* 0x003fea0003800000 */
.L_x_391:
[----:B------:R-:W-:Y:S05]  /*5360*/  WARPSYNC.COLLECTIVE R21, `(.L_x_392) ;  /* 0x0000000015087348 */ /* 0x000fea0003c00000 */
[----:B------:R-:W-:Y:S01]  /*5370*/  VOTE.ALL P0, P0 ;  /* 0x0000000000ff7806 */ /* 0x000fe20000000000 */
[----:B------:R-:W-:-:S12]  /*5380*/  ENDCOLLECTIVE ;  /* 0x000000000000791b */ /* 0x000fd80003800000 */
.L_x_392:
[----:B------:R-:W-:Y:S02]  /*5390*/  IADD3 R44, P3, PT, R44, 0x100, RZ ;  /* 0x000001002c2c7810 */ /* 0x000fe40007f7e0ff */
[----:B------:R-:W-:-:S03]  /*53a0*/  SEL R22, R22, RZ, !P2 ;  /* 0x000000ff16167207 */ /* 0x000fc60005000000 */
[----:B------:R-:W-:Y:S02]  /*53b0*/  IMAD.X R45, RZ, RZ, R45, P3 ;  /* 0x000000ffff2d7224 */ /* 0x000fe400018e062d */
[----:B------:R-:W-:Y:S01]  /*53c0*/  IMAD.IADD R46, R43, 0x1, R22 ;  /* 0x000000012b2e7824 */ /* 0x000fe200078e0216 */
[----:B------:R-:W-:Y:S06]  /*53d0*/  BRA `(.L_x_393) ;  /* 0xffffffe000847947 */ /* 0x000fec000383ffff */
.L_x_343:
[----:B------:R-:W-:Y:S01]  /*53e0*/  BSSY B0, `(.L_x_394) ;  /* 0x0000006000007945 */ /* 0x000fe20003800000 */
[----:B------:R-:W-:Y:S01]  /*53f0*/  PLOP3.LUT P0, PT, P0, PT, PT, 0x8, 0x80 ;  /* 0x000000000080781c */ /* 0x000fe2000070e170 */
[----:B------:R-:W-:-:S12]  /*5400*/  IMAD.MOV.U32 R21, RZ, RZ, -0x1 ;  /* 0xffffffffff157424 */ /* 0x000fd800078e00ff */
[----:B------:R-:W-:Y:S05]  /*5410*/  WARPSYNC.COLLECTIVE R21, `(.L_x_395) ;  /* 0x0000000015087348 */ /* 0x000fea0003c00000 */
[----:B------:R-:W-:Y:S01]  /*5420*/  VOTE.ANY P0, P0 ;  /* 0x0000000000ff7806 */ /* 0x000fe20000000100 */
[----:B------:R-:W-:-:S12]  /*5430*/  ENDCOLLECTIVE ;  /* 0x000000000000791b */ /* 0x000fd80003800000 */
.L_x_395:
[----:B------:R-:W-:Y:S05]  /*5440*/  BSYNC B0 ;  /* 0x0000000000007941 */ /* 0x000fea0003800000 */
.L_x_394:
[----:B------:R-:W-:Y:S05]  /*5450*/  BRA `(.L_x_396) ;  /* 0xffffffe0008c7947 */ /* 0x000fea000383ffff */
.L_x_345:
[----:B------:R-:W-:Y:S01]  /*5460*/  BSSY B0, `(.L_x_397) ;  /* 0x0000006000007945 */ /* 0x000fe20003800000 */
[----:B------:R-:W-:Y:S01]  /*5470*/  PLOP3.LUT P0, PT, P0, PT, PT, 0x8, 0x80 ;  /* 0x000000000080781c */ /* 0x000fe2000070e170 */
[----:B------:R-:W-:-:S12]  /*5480*/  IMAD.MOV.U32 R21, RZ, RZ, -0x1 ;  /* 0xffffffffff157424 */ /* 0x000fd800078e00ff */
[----:B------:R-:W-:Y:S05]  /*5490*/  WARPSYNC.COLLECTIVE R21, `(.L_x_398) ;  /* 0x0000000015087348 */ /* 0x000fea0003c00000 */
[----:B------:R-:W-:Y:S01]  /*54a0*/  VOTE.ANY P0, P0 ;  /* 0x0000000000ff7806 */ /* 0x000fe20000000100 */
[----:B------:R-:W-:-:S12]  /*54b0*/  ENDCOLLECTIVE ;  /* 0x000000000000791b */ /* 0x000fd80003800000 */
.L_x_398:
[----:B------:R-:W-:Y:S05]  /*54c0*/  BSYNC B0 ;  /* 0x0000000000007941 */ /* 0x000fea0003800000 */
.L_x_397:
[----:B------:R-:W-:Y:S05]  /*54d0*/  BRA `(.L_x_399) ;  /* 0xffffffe000e07947 */ /* 0x000fea000383ffff */
.L_x_347:
[----:B------:R-:W-:Y:S01]  /*54e0*/  BSSY B0, `(.L_x_400) ;  /* 0x0000006000007945 */ /* 0x000fe20003800000 */
[----:B------:R-:W-:Y:S01]  /*54f0*/  PLOP3.LUT P0, PT, P0, PT, PT, 0x8, 0x80 ;  /* 0x000000000080781c */ /* 0x000fe2000070e170 */
[----:B------:R-:W-:-:S12]  /*5500*/  IMAD.MOV.U32 R21, RZ, RZ, -0x1 ;  /* 0xffffffffff157424 */ /* 0x000fd800078e00ff */
[----:B------:R-:W-:Y:S05]  /*5510*/  WARPSYNC.COLLECTIVE R21, `(.L_x_401) ;  /* 0x0000000015087348 */ /* 0x000fea0003c00000 */
[----:B------:R-:W-:Y:S01]  /*5520*/  VOTE.ANY R21, PT, P0 ;  /* 0x0000000000157806 */ /* 0x000fe200000e0100 */
[----:B------:R-:W-:Y:S06]  /*5530*/  ENDCOLLECTIVE ;  /* 0x000000000000791b */ /* 0x000fec0003800000 */
.L_x_401:
[----:B------:R-:W-:Y:S05]  /*5540*/  BSYNC B0 ;  /* 0x0000000000007941 */ /* 0x000fea0003800000 */
.L_x_400:
        /* <DEDUP_REMOVED lines=11> */
.L_x_402:
        /* <DEDUP_REMOVED lines=11> */
.L_x_403:
        /* <DEDUP_REMOVED lines=9> */
.L_x_404:
        /* <DEDUP_REMOVED lines=8> */
.L_x_405:
        /* <DEDUP_REMOVED lines=9> */
.L_x_406:
[----:B------:R-:W-:Y:S02]  /*5850*/  SEL R22, R22, RZ, !P0 ;  /* 0x000000ff16167207 */ /* 0x000fe40004000000 */
[----:B------:R-:W-:Y:S02]  /*5860*/  ISETP.NE.AND P0, PT, R18, 0x65, PT ;  /* 0x000000651200780c */ /* 0x000fe40003f05270 */
[----:B------:R-:W-:-:S11]  /*5870*/  IADD3 R46, PT, PT, R47, R22, R46 ;  /* 0x000000162f2e7210 */ /* 0x000fd60007ffe02e */
[----:B------:R-:W-:Y:S05]  /*5880*/  WARPSYNC.COLLECTIVE R21, `(.L_x_407) ;  /* 0x0000000015087348 */ /* 0x000fea0003c00000 */
[----:B------:R-:W-:Y:S01]  /*5890*/  VOTE.ALL P0, P0 ;  /* 0x0000000000ff7806 */ /* 0x000fe20000000000 */
[----:B------:R-:W-:-:S12]  /*58a0*/  ENDCOLLECTIVE ;  /* 0x000000000000791b */ /* 0x000fd80003800000 */
.L_x_407:
[----:B------:R-:W-:Y:S05]  /*58b0*/  BRA `(.L_x_408) ;  /* 0xffffffe000787947 */ /* 0x000fea000383ffff */
.L_x_409:
        /* <DEDUP_REMOVED lines=12> */
.L_x_432:


//--------------------- .text._ZN3cub18CUB_300001_SM_10006detail4scan20DeviceScanInitKernelINS0_13ScanTileStateIiLb1EEEEEvT_i --------------------------
	.section	.text._ZN3cub18CUB_300001_SM_10006detail4scan20DeviceScanInitKernelINS0_13ScanTileStateIiLb1EEEEEvT_i,"ax",@progbits
	.align	128
        .global         _ZN3cub18CUB_300001_SM_10006detail4scan20DeviceScanInitKernelINS0_13ScanTileStateIiLb1EEEEEvT_i
        .type           _ZN3cub18CUB_300001_SM_10006detail4scan20DeviceScanInitKernelINS0_13ScanTileStateIiLb1EEEEEvT_i,@function
        .size           _ZN3cub18CUB_300001_SM_10006detail4scan20DeviceScanInitKernelINS0_13ScanTileStateIiLb1EEEEEvT_i,(.L_x_433 - _ZN3cub18CUB_300001_SM_10006detail4scan20DeviceScanInitKernelINS0_13ScanTileStateIiLb1EEEEEvT_i)
        .other          _ZN3cub18CUB_300001_SM_10006detail4scan20DeviceScanInitKernelINS0_13ScanTileStateIiLb1EEEEEvT_i,@"STO_CUDA_ENTRY STV_DEFAULT"
_ZN3cub18CUB_300001_SM_10006detail4scan20DeviceScanInitKernelINS0_13ScanTileStateIiLb1EEEEEvT_i:
.text._ZN3cub18CUB_300001_SM_10006detail4scan20DeviceScanInitKernelINS0_13ScanTileStateIiLb1EEEEEvT_i:
[----:B------:R-:W-:Y:S01]  /*0000*/  LDC R1, c[0x0][0x37c] ;  /* 0x0000df00ff017b82 */ /* 0x000fe20000000800 */
[----:B------:R-:W0:Y:S07]  /*0010*/  S2R R0, SR_TID.X ;  /* 0x0000000000007919 */ /* 0x000e2e0000002100 */
[----:B------:R-:W1:Y:S01]  /*0020*/  S2UR UR6, SR_CTAID.X ;  /* 0x00000000000679c3 */ /* 0x000e620000002500 */
[----:B------:R-:W2:Y:S07]  /*0030*/  LDCU UR4, c[0x0][0x388] ;  /* 0x00007100ff0477ac */ /* 0x000eae0008000800 */
[----:B------:R-:W1:Y:S01]  /*0040*/  LDC R5, c[0x0][0x360] ;  /* 0x0000d800ff057b82 */ /* 0x000e620000000800 */
[----:B0-----:R-:W-:Y:S01]  /*0050*/  ISETP.GT.U32.AND P0, PT, R0, 0x1f, PT ;  /* 0x0000001f0000780c */ /* 0x001fe20003f04070 */
[----:B-1----:R-:W-:-:S03]  /*0060*/  IMAD R5, R5, UR6, R0 ;  /* 0x0000000605057c24 */ /* 0x002fc6000f8e0200 */
[----:B------:R-:W-:Y:S02]  /*0070*/  ISETP.NE.OR P0, PT, RZ, UR6, P0 ;  /* 0x00000006ff007c0c */ /* 0x000fe40008705670 */
[----:B--2---:R-:W-:Y:S01]  /*0080*/  ISETP.GE.AND P1, PT, R5, UR4, PT ;  /* 0x0000000405007c0c */ /* 0x004fe2000bf26270 */
[----:B------:R-:W0:-:S12]  /*0090*/  LDCU.64 UR4, c[0x0][0x358] ;  /* 0x00006b00ff0477ac */ /* 0x000e180008000a00 */
[----:B------:R-:W1:Y:S01]  /*00a0*/  @!P1 LDC.64 R2, c[0x0][0x380] ;  /* 0x0000e000ff029b82 */ /* 0x000e620000000a00 */
[----:B------:R-:W-:Y:S01]  /*00b0*/  @!P1 MOV R4, 0x63 ;  /* 0x0000006300049802 */ /* 0x000fe20000000f00 */
[----:B-1----:R-:W-:-:S04]  /*00c0*/  @!P1 IMAD.WIDE R2, R5, 0x8, R2 ;  /* 0x0000000805029825 */ /* 0x002fc800078e0202 */
[----:B------:R-:W-:-:S05]  /*00d0*/  HFMA2 R5, -RZ, RZ, 0, 0 ;  /* 0x00000000ff057431 */ /* 0x000fca00000001ff */
[----:B0-----:R0:W-:Y:S01]  /*00e0*/  @!P1 STG.E.64 desc[UR4][R2.64+0x100], R4 ;  /* 0x0001000402009986 */ /* 0x0011e2000c101b04 */
[----:B------:R-:W-:Y:S05]  /*00f0*/  @P0 EXIT ;  /* 0x000000000000094d */ /* 0x000fea0003800000 */
[----:B0-----:R-:W0:Y:S02]  /*0100*/  LDC.64 R2, c[0x0][0x380] ;  /* 0x0000e000ff027b82 */ /* 0x001e240000000a00 */
[----:B0-----:R-:W-:-:S05]  /*0110*/  IMAD.WIDE.U32 R2, R0, 0x8, R2 ;  /* 0x0000000800027825 */ /* 0x001fca00078e0002 */
[----:B------:R-:W-:Y:S01]  /*0120*/  STG.E.64 desc[UR4][R2.64], RZ ;  /* 0x000000ff02007986 */ /* 0x000fe2000c101b04 */
[----:B------:R-:W-:Y:S05]  /*0130*/  EXIT ;  /* 0x000000000000794d */ /* 0x000fea0003800000 */
.L_x_410:
        /* <DEDUP_REMOVED lines=12> */
.L_x_433:


//--------------------- .text._ZN3cub18CUB_300001_SM_10006detail8for_each13static_kernelINS2_12policy_hub_t12policy_500_tEmN6thrust24THRUST_300001_SM_1000_NS8cuda_cub20__uninitialized_fill7functorINS7_10device_ptrIiEEiEEEEvT0_T1_ --------------------------
	.section	.text._ZN3cub18CUB_300001_SM_10006detail8for_each13static_kernelINS2_12policy_hub_t12policy_500_tEmN6thrust24THRUST_300001_SM_1000_NS8cuda_cub20__uninitialized_fill7functorINS7_10device_ptrIiEEiEEEEvT0_T1_,"ax",@progbits
	.align	128
        .global         _ZN3cub18CUB_300001_SM_10006detail8for_each13static_kernelINS2_12policy_hub_t12policy_500_tEmN6thrust24THRUST_300001_SM_1000_NS8cuda_cub20__uninitialized_fill7functorINS7_10device_ptrIiEEiEEEEvT0_T1_
        .type           _ZN3cub18CUB_300001_SM_10006detail8for_each13static_kernelINS2_12policy_hub_t12policy_500_tEmN6thrust24THRUST_300001_SM_1000_NS8cuda_cub20__uninitialized_fill7functorINS7_10device_ptrIiEEiEEEEvT0_T1_,@function
        .size           _ZN3cub18CUB_300001_SM_10006detail8for_each13static_kernelINS2_12policy_hub_t12policy_500_tEmN6thrust24THRUST_300001_SM_1000_NS8cuda_cub20__uninitialized_fill7functorINS7_10device_ptrIiEEiEEEEvT0_T1_,(.L_x_434 - _ZN3cub18CUB_300001_SM_10006detail8for_each13static_kernelINS2_12policy_hub_t12policy_500_tEmN6thrust24THRUST_300001_SM_1000_NS8cuda_cub20__uninitialized_fill7functorINS7_10device_ptrIiEEiEEEEvT0_T1_)
        .other          _ZN3cub18CUB_300001_SM_10006detail8for_each13static_kernelINS2_12policy_hub_t12policy_500_tEmN6thrust24THRUST_300001_SM_1000_NS8cuda_cub20__uninitialized_fill7functorINS7_10device_ptrIiEEiEEEEvT0_T1_,@"STO_CUDA_ENTRY STV_DEFAULT"
_ZN3cub18CUB_300001_SM_10006detail8for_each13static_kernelINS2_12policy_hub_t12policy_500_tEmN6thrust24THRUST_300001_SM_1000_NS8cuda_cub20__uninitialized_fill7functorINS7_10device_ptrIiEEiEEEEvT0_T1_:
.text._ZN3cub18CUB_300001_SM_10006detail8for_each13static_kernelINS2_12policy_hub_t12policy_500_tEmN6thrust24THRUST_300001_SM_1000_NS8cuda_cub20__uninitialized_fill7functorINS7_10device_ptrIiEEiEEEEvT0_T1_:
[----:B------:R-:W-:Y:S08]  /*0000*/  LDC R1, c[0x0][0x37c] ;  /* 0x0000df00ff017b82 */ /* 0x000ff00000000800 */
[----:B------:R-:W0:Y:S01]  /*0010*/  S2UR UR4, SR_CTAID.X ;  /* 0x00000000000479c3 */ /* 0x000e220000002500 */
[----:B------:R-:W1:Y:S01]  /*0020*/  LDCU.64 UR6, c[0x0][0x380] ;  /* 0x00007000ff0677ac */ /* 0x000e620008000a00 */
[----:B------:R-:W2:Y:S01]  /*0030*/  LDCU.64 UR8, c[0x0][0x358] ;  /* 0x00006b00ff0877ac */ /* 0x000ea20008000a00 */
[----:B0-----:R-:W-:-:S04]  /*0040*/  UIMAD.WIDE.U32 UR4, UR4, 0x200, URZ ;  /* 0x00000200040478a5 */ /* 0x001fc8000f8e00ff */
[----:B-1----:R-:W-:-:S04]  /*0050*/  UIADD3 UR6, UP0, UPT, -UR4, UR6, URZ ;  /* 0x0000000604067290 */ /* 0x002fc8000ff1e1ff */
[----:B------:R-:W-:Y:S02]  /*0060*/  UIADD3.X UR7, UPT, UPT, ~UR5, UR7, URZ, UP0, !UPT ;  /* 0x0000000705077290 */ /* 0x000fe400087fe5ff */
[----:B------:R-:W-:-:S04]  /*0070*/  UISETP.GE.U32.AND UP0, UPT, UR6, 0x200, UPT ;  /* 0x000002000600788c */ /* 0x000fc8000bf06070 */
[----:B------:R-:W-:-:S09]  /*0080*/  UISETP.GE.U32.AND.EX UP0, UPT, UR7, URZ, UPT, UP0 ;  /* 0x000000ff0700728c */ /* 0x000fd2000bf06100 */
[----:B--2---:R-:W-:Y:S05]  /*0090*/  BRA.U !UP0, `(.L_x_411) ;  /* 0x0000000108287547 */ /* 0x004fea000b800000 */
[----:B------:R-:W0:Y:S01]  /*00a0*/  S2R R0, SR_TID.X ;  /* 0x0000000000007919 */ /* 0x000e220000002100 */
[----:B------:R-:W1:Y:S01]  /*00b0*/  LDCU.64 UR6, c[0x0][0x388] ;  /* 0x00007100ff0677ac */ /* 0x000e620008000a00 */
[----:B------:R-:W2:Y:S01]  /*00c0*/  LDC R5, c[0x0][0x390] ;  /* 0x0000e400ff057b82 */ /* 0x000ea20000000800 */
[----:B0-----:R-:W-:-:S05]  /*00d0*/  IADD3 R0, P0, PT, R0, UR4, RZ ;  /* 0x0000000400007c10 */ /* 0x001fca000ff1e0ff */
[----:B------:R-:W-:Y:S01]  /*00e0*/  IMAD.X R3, RZ, RZ, UR5, P0 ;  /* 0x00000005ff037e24 */ /* 0x000fe200080e06ff */
[----:B-1----:R-:W-:-:S04]  /*00f0*/  LEA R2, P0, R0, UR6, 0x2 ;  /* 0x0000000600027c11 */ /* 0x002fc8000f8010ff */
[----:B------:R-:W-:-:S05]  /*0100*/  LEA.HI.X R3, R0, UR7, R3, 0x2, P0 ;  /* 0x0000000700037c11 */ /* 0x000fca00080f1403 */
[----:B--2---:R-:W-:Y:S04]  /*0110*/  STG.E desc[UR8][R2.64], R5 ;  /* 0x0000000502007986 */ /* 0x004fe8000c101908 */
[----:B------:R-:W-:Y:S01]  /*0120*/  STG.E desc[UR8][R2.64+0x400], R5 ;  /* 0x0004000502007986 */ /* 0x000fe2000c101908 */
[----:B------:R-:W-:Y:S05]  /*0130*/  EXIT ;  /* 0x000000000000794d */ /* 0x000fea0003800000 */
.L_x_411:
[----:B------:R-:W0:Y:S01]  /*0140*/  S2R R0, SR_TID.X ;  /* 0x0000000000007919 */ /* 0x000e220000002100 */
[----:B------:R-:W-:Y:S01]  /*0150*/  IMAD.U32 R2, RZ, RZ, UR7 ;  /* 0x00000007ff027e24 */ /* 0x000fe2000f8e00ff */
[----:B------:R-:W1:Y:S01]  /*0160*/  LDCU.64 UR10, c[0x0][0x388] ;  /* 0x00007100ff0a77ac */ /* 0x000e620008000a00 */
[----:B------:R-:W-:Y:S01]  /*0170*/  IMAD.U32 R4, RZ, RZ, UR7 ;  /* 0x00000007ff047e24 */ /* 0x000fe2000f8e00ff */
[----:B0-----:R-:W-:-:S04]  /*0180*/  ISETP.LT.U32.AND P0, PT, R0, UR6, PT ;  /* 0x0000000600007c0c */ /* 0x001fc8000bf01070 */
[----:B------:R-:W-:Y:S01]  /*0190*/  ISETP.GT.U32.AND.EX P0, PT, R2, RZ, PT, P0 ;  /* 0x000000ff0200720c */ /* 0x000fe20003f04100 */
[C---:B------:R-:W-:Y:S01]  /*01a0*/  VIADD R2, R0.reuse, 0x100 ;  /* 0x0000010000027836 */ /* 0x040fe20000000000 */
[----:B------:R-:W-:-:S04]  /*01b0*/  IADD3 R0, P2, PT, R0, UR4, RZ ;  /* 0x0000000400007c10 */ /* 0x000fc8000ff5e0ff */
[----:B------:R-:W-:Y:S01]  /*01c0*/  ISETP.LT.U32.AND P1, PT, R2, UR6, PT ;  /* 0x0000000602007c0c */ /* 0x000fe2000bf21070 */
[----:B------:R-:W-:Y:S01]  /*01d0*/  IMAD.X R3, RZ, RZ, UR5, P2 ;  /* 0x00000005ff037e24 */ /* 0x000fe200090e06ff */
[----:B-1----:R-:W-:Y:S02]  /*01e0*/  LEA R2, P2, R0, UR10, 0x2 ;  /* 0x0000000a00027c11 */ /* 0x002fe4000f8410ff */
[----:B------:R-:W-:Y:S02]  /*01f0*/  ISETP.GT.U32.AND.EX P1, PT, R4, RZ, PT, P1 ;  /* 0x000000ff0400720c */ /* 0x000fe40003f24110 */
[----:B------:R-:W-:Y:S01]  /*0200*/  LEA.HI.X R3, R0, UR11, R3, 0x2, P2 ;  /* 0x0000000b00037c11 */ /* 0x000fe200090f1403 */
[----:B------:R-:W0:Y:S04]  /*0210*/  @P0 LDC R5, c[0x0][0x390] ;  /* 0x0000e400ff050b82 */ /* 0x000e280000000800 */
[----:B0-----:R0:W-:Y:S06]  /*0220*/  @P0 STG.E desc[UR8][R2.64], R5 ;  /* 0x0000000502000986 */ /* 0x0011ec000c101908 */
[----:B------:R-:W-:Y:S05]  /*0230*/  @!P1 EXIT ;  /* 0x000000000000994d */ /* 0x000fea0003800000 */
[----:B0-----:R-:W0:Y:S02]  /*0240*/  LDC R5, c[0x0][0x390] ;  /* 0x0000e400ff057b82 */ /* 0x001e240000000800 */
[----:B0-----:R-:W-:Y:S01]  /*0250*/  STG.E desc[UR8][R2.64+0x400], R5 ;  /* 0x0004000502007986 */ /* 0x001fe2000c101908 */
[----:B------:R-:W-:Y:S05]  /*0260*/  EXIT ;  /* 0x000000000000794d */ /* 0x000fea0003800000 */
.L_x_412:
        /* <DEDUP_REMOVED lines=9> */
.L_x_434:


//--------------------- .text._ZN3cub18CUB_300001_SM_10006detail11EmptyKernelIvEEvv --------------------------
	.section	.text._ZN3cub18CUB_300001_SM_10006detail11EmptyKernelIvEEvv,"ax",@progbits
	.align	128
        .global         _ZN3cub18CUB_300001_SM_10006detail11EmptyKernelIvEEvv
        .type           _ZN3cub18CUB_300001_SM_10006detail11EmptyKernelIvEEvv,@function
        .size           _ZN3cub18CUB_300001_SM_10006detail11EmptyKernelIvEEvv,(.L_x_435 - _ZN3cub18CUB_300001_SM_10006detail11EmptyKernelIvEEvv)
        .other          _ZN3cub18CUB_300001_SM_10006detail11EmptyKernelIvEEvv,@"STO_CUDA_ENTRY STV_DEFAULT"
_ZN3cub18CUB_300001_SM_10006detail11EmptyKernelIvEEvv:
.text._ZN3cub18CUB_300001_SM_10006detail11EmptyKernelIvEEvv:
[----:B------:R-:W-:Y:S01]  /*0000*/  LDC R1, c[0x0][0x37c] ;  /* 0x0000df00ff017b82 */ /* 0x000fe20000000800 */
[----:B------:R-:W-:Y:S05]  /*0010*/  EXIT ;  /* 0x000000000000794d */ /* 0x000fea0003800000 */
.L_x_413:
        /* <DEDUP_REMOVED lines=14> */
.L_x_435:


//--------------------- .text._Z19batch_insert_kernelP10DynamicCsrPiS1_iS1_S1_ --------------------------
	.section	.text._Z19batch_insert_kernelP10DynamicCsrPiS1_iS1_S1_,"ax",@progbits
	.align	128
        .global         _Z19batch_insert_kernelP10DynamicCsrPiS1_iS1_S1_
        .type           _Z19batch_insert_kernelP10DynamicCsrPiS1_iS1_S1_,@function
        .size           _Z19batch_insert_kernelP10DynamicCsrPiS1_iS1_S1_,(.L_x_436 - _Z19batch_insert_kernelP10DynamicCsrPiS1_iS1_S1_)
        .other          _Z19batch_insert_kernelP10DynamicCsrPiS1_iS1_S1_,@"STO_CUDA_ENTRY STV_DEFAULT"
_Z19batch_insert_kernelP10DynamicCsrPiS1_iS1_S1_:
.text._Z19batch_insert_kernelP10DynamicCsrPiS1_iS1_S1_:
[----:B------:R-:W-:Y:S01]  /*0000*/  LDC R1, c[0x0][0x37c] ;  /* 0x0000df00ff017b82 */ /* 0x000fe20000000800 */
[----:B------:R-:W0:Y:S01]  /*0010*/  S2R R0, SR_CTAID.X ;  /* 0x0000000000007919 */ /* 0x000e220000002500 */
[----:B------:R-:W0:Y:S01]  /*0020*/  LDCU UR4, c[0x0][0x360] ;  /* 0x00006c00ff0477ac */ /* 0x000e220008000800 */
[----:B------:R-:W0:Y:S01]  /*0030*/  S2R R3, SR_TID.X ;  /* 0x0000000000037919 */ /* 0x000e220000002100 */
[----:B------:R-:W1:Y:S01]  /*0040*/  LDCU UR5, c[0x0][0x398] ;  /* 0x00007300ff0577ac */ /* 0x000e620008000800 */
[----:B0-----:R-:W-:-:S05]  /*0050*/  IMAD R0, R0, UR4, R3 ;  /* 0x0000000400007c24 */ /* 0x001fca000f8e0203 */
[----:B-1----:R-:W-:-:S13]  /*0060*/  ISETP.GE.U32.AND P0, PT, R0, UR5, PT ;  /* 0x0000000500007c0c */ /* 0x002fda000bf06070 */
[----:B------:R-:W-:Y:S05]  /*0070*/  @P0 EXIT ;  /* 0x000000000000094d */ /* 0x000fea0003800000 */
[----:B------:R-:W0:Y:S01]  /*0080*/  LDC.64 R2, c[0x0][0x380] ;  /* 0x0000e000ff027b82 */ /* 0x000e220000000a00 */
[----:B------:R-:W0:Y:S07]  /*0090*/  LDCU.64 UR8, c[0x0][0x358] ;  /* 0x00006b00ff0877ac */ /* 0x000e2e0008000a00 */
[----:B------:R-:W1:Y:S01]  /*00a0*/  LDC.64 R8, c[0x0][0x3a0] ;  /* 0x0000e800ff087b82 */ /* 0x000e620000000a00 */
[----:B0-----:R-:W2:Y:S02]  /*00b0*/  LDG.E.64 R4, desc[UR8][R2.64+0x8] ;  /* 0x0000080802047981 */ /* 0x001ea4000c1e1b00 */
[----:B--2---:R-:W-:-:S05]  /*00c0*/  IMAD.WIDE.U32 R6, R0, 0x4, R4 ;  /* 0x0000000400067825 */ /* 0x004fca00078e0004 */
[----:B------:R-:W2:Y:S04]  /*00d0*/  LDG.E R12, desc[UR8][R6.64] ;  /* 0x00000008060c7981 */ /* 0x000ea8000c1e1900 */
[----:B------:R-:W2:Y:S01]  /*00e0*/  LDG.E R13, desc[UR8][R6.64+0x4] ;  /* 0x00000408060d7981 */ /* 0x000ea2000c1e1900 */
[----:B-1----:R-:W-:-:S06]  /*00f0*/  IMAD.WIDE.U32 R4, R0, 0x4, R8 ;  /* 0x0000000400047825 */ /* 0x002fcc00078e0008 */
[----:B------:R0:W5:Y:S01]  /*0100*/  LDG.E R4, desc[UR8][R4.64] ;  /* 0x0000000804047981 */ /* 0x000162000c1e1900 */
[----:B------:R-:W-:Y:S01]  /*0110*/  BSSY.RECONVERGENT B0, `(.L_x_414) ;  /* 0x000003a000007945 */ /* 0x000fe20003800200 */
[----:B--2---:R-:W-:-:S13]  /*0120*/  ISETP.GE.AND P0, PT, R12, R13, PT ;  /* 0x0000000d0c00720c */ /* 0x004fda0003f06270 */
[----:B0-----:R-:W-:Y:S05]  /*0130*/  @P0 BRA `(.L_x_415) ;  /* 0x0000000000dc0947 */ /* 0x001fea0003800000 */
[----:B------:R-:W-:Y:S01]  /*0140*/  IMAD.IADD R5, R13, 0x1, -R12 ;  /* 0x000000010d057824 */ /* 0x000fe200078e0a0c */
[----:B------:R-:W-:Y:S01]  /*0150*/  BSSY.RECONVERGENT B1, `(.L_x_416) ;  /* 0x0000013000017945 */ /* 0x000fe20003800200 */
[----:B------:R-:W-:-:S03]  /*0160*/  IMAD.IADD R7, R12, 0x1, -R13 ;  /* 0x000000010c077824 */ /* 0x000fc600078e0a0d */
[----:B------:R-:W-:Y:S02]  /*0170*/  LOP3.LUT P1, R6, R5, 0x3, RZ, 0xc0, !PT ;  /* 0x0000000305067812 */ /* 0x000fe4000782c0ff */
[----:B------:R-:W-:Y:S02]  /*0180*/  ISETP.GT.U32.AND P0, PT, R7, -0x4, PT ;  /* 0xfffffffc0700780c */ /* 0x000fe40003f04070 */
[----:B------:R-:W-:-:S09]  /*0190*/  MOV R5, R12 ;  /* 0x0000000c00057202 */ /* 0x000fd20000000f00 */
[----:B------:R-:W-:Y:S05]  /*01a0*/  @!P1 BRA `(.L_x_417) ;  /* 0x0000000000349947 */ /* 0x000fea0003800000 */
[----:B------:R-:W0:Y:S01]  /*01b0*/  LDC.64 R10, c[0x0][0x3a8] ;  /* 0x0000ea00ff0a7b82 */ /* 0x000e220000000a00 */
[----:B------:R-:W-:Y:S01]  /*01c0*/  IMAD.MOV R14, RZ, RZ, -R6 ;  /* 0x000000ffff0e7224 */ /* 0x000fe200078e0a06 */
[----:B------:R-:W-:-:S07]  /*01d0*/  MOV R5, R12 ;  /* 0x0000000c00057202 */ /* 0x000fce0000000f00 */
.L_x_418:
[----:B-1----:R-:W2:Y:S02]  /*01e0*/  LDG.E.64 R6, desc[UR8][R2.64+0x10] ;  /* 0x0000100802067981 */ /* 0x002ea4000c1e1b00 */
[----:B--2---:R-:W-:-:S06]  /*01f0*/  IMAD.WIDE R8, R5, 0x4, R6 ;  /* 0x0000000405087825 */ /* 0x004fcc00078e0206 */
[----:B------:R-:W2:Y:S01]  /*0200*/  LDG.E R9, desc[UR8][R8.64] ;  /* 0x0000000808097981 */ /* 0x000ea2000c1e1900 */
[C---:B0----5:R-:W-:Y:S01]  /*0210*/  IMAD.WIDE R6, R4.reuse, 0x4, R10 ;  /* 0x0000000404067825 */ /* 0x061fe200078e020a */
[----:B------:R-:W-:-:S03]  /*0220*/  IADD3 R4, PT, PT, R4, 0x1, RZ ;  /* 0x0000000104047810 */ /* 0x000fc60007ffe0ff */
[----:B------:R-:W-:Y:S02]  /*0230*/  VIADD R14, R14, 0x1 ;  /* 0x000000010e0e7836 */ /* 0x000fe40000000000 */
[----:B------:R-:W-:-:S03]  /*0240*/  VIADD R5, R5, 0x1 ;  /* 0x0000000105057836 */ /* 0x000fc60000000000 */
[----:B------:R-:W-:Y:S01]  /*0250*/  ISETP.NE.AND P1, PT, R14, RZ, PT ;  /* 0x000000ff0e00720c */ /* 0x000fe20003f25270 */
[----:B--2---:R1:W-:-:S12]  /*0260*/  STG.E desc[UR8][R6.64], R9 ;  /* 0x0000000906007986 */ /* 0x0043d8000c101908 */
[----:B------:R-:W-:Y:S05]  /*0270*/  @P1 BRA `(.L_x_418) ;  /* 0xfffffffc00d81947 */ /* 0x000fea000383ffff */
.L_x_417:
[----:B------:R-:W-:Y:S05]  /*0280*/  BSYNC.RECONVERGENT B1 ;  /* 0x0000000000017941 */ /* 0x000fea0003800200 */
.L_x_416:
[----:B------:R-:W-:Y:S05]  /*0290*/  @P0 BRA `(.L_x_415) ;  /* 0x0000000000840947 */ /* 0x000fea0003800000 */
[----:B-1----:R-:W0:Y:S01]  /*02a0*/  LDC.64 R6, c[0x0][0x3a8] ;  /* 0x0000ea00ff067b82 */ /* 0x002e220000000a00 */
[----:B------:R-:W-:Y:S02]  /*02b0*/  IADD3 R10, PT, PT, -R13, R5, RZ ;  /* 0x000000050d0a7210 */ /* 0x000fe40007ffe1ff */
[----:B0-----:R-:W-:-:S05]  /*02c0*/  IADD3 R6, P0, PT, R6, 0x8, RZ ;  /* 0x0000000806067810 */ /* 0x001fca0007f1e0ff */
[----:B------:R-:W-:-:S08]  /*02d0*/  IMAD.X R7, RZ, RZ, R7, P0 ;  /* 0x000000ffff077224 */ /* 0x000fd000000e0607 */
.L_x_419:
[----:B0-----:R-:W2:Y:S01]  /*02e0*/  LDG.E.64 R12, desc[UR8][R2.64+0x10] ;  /* 0x00001008020c7981 */ /* 0x001ea2000c1e1b00 */
[----:B------:R-:W-:Y:S02]  /*02f0*/  HFMA2 R8, -RZ, RZ, 0, 4.76837158203125e-07 ;  /* 0x00000008ff087431 */ /* 0x000fe400000001ff */
[----:B------:R-:W-:-:S03]  /*0300*/  IMAD.MOV.U32 R9, RZ, RZ, 0x0 ;  /* 0x00000000ff097424 */ /* 0x000fc600078e00ff */
[----:B------:R-:W-:-:S03]  /*0310*/  IMAD.WIDE R8, R5, 0x4, R8 ;  /* 0x0000000405087825 */ /* 0x000fc600078e0208 */
[----:B--2---:R-:W-:-:S04]  /*0320*/  IADD3 R16, P0, PT, R8, R12, RZ ;  /* 0x0000000c08107210 */ /* 0x004fc80007f1e0ff */
[----:B------:R-:W-:-:S06]  /*0330*/  IADD3.X R17, PT, PT, R9, R13, RZ, P0, !PT ;  /* 0x0000000d09117210 */ /* 0x000fcc00007fe4ff */
[----:B------:R-:W2:Y:S01]  /*0340*/  LDG.E R17, desc[UR8][R16.64+-0x8] ;  /* 0xfffff80810117981 */ /* 0x000ea2000c1e1900 */
[----:B-----5:R-:W-:-:S05]  /*0350*/  IMAD.WIDE R12, R4, 0x4, R6 ;  /* 0x00000004040c7825 */ /* 0x020fca00078e0206 */
[----:B--2---:R0:W-:Y:S04]  /*0360*/  STG.E desc[UR8][R12.64+-0x8], R17 ;  /* 0xfffff8110c007986 */ /* 0x0041e8000c101908 */
[----:B------:R-:W2:Y:S02]  /*0370*/  LDG.E.64 R14, desc[UR8][R2.64+0x10] ;  /* 0x00001008020e7981 */ /* 0x000ea4000c1e1b00 */
[----:B--2---:R-:W-:-:S05]  /*0380*/  IADD3 R18, P0, PT, R8, R14, RZ ;  /* 0x0000000e08127210 */ /* 0x004fca0007f1e0ff */
[----:B------:R-:W-:-:S06]  /*0390*/  IMAD.X R19, R9, 0x1, R15, P0 ;  /* 0x0000000109137824 */ /* 0x000fcc00000e060f */
[----:B------:R-:W2:Y:S04]  /*03a0*/  LDG.E R19, desc[UR8][R18.64+-0x4] ;  /* 0xfffffc0812137981 */ /* 0x000ea8000c1e1900 */
[----:B--2---:R0:W-:Y:S04]  /*03b0*/  STG.E desc[UR8][R12.64+-0x4], R19 ;  /* 0xfffffc130c007986 */ /* 0x0041e8000c101908 */
[----:B------:R-:W2:Y:S02]  /*03c0*/  LDG.E.64 R14, desc[UR8][R2.64+0x10] ;  /* 0x00001008020e7981 */ /* 0x000ea4000c1e1b00 */
[----:B--2---:R-:W-:-:S04]  /*03d0*/  IADD3 R20, P0, PT, R8, R14, RZ ;  /* 0x0000000e08147210 */ /* 0x004fc80007f1e0ff */
[----:B------:R-:W-:-:S06]  /*03e0*/  IADD3.X R21, PT, PT, R9, R15, RZ, P0, !PT ;  /* 0x0000000f09157210 */ /* 0x000fcc00007fe4ff */
[----:B------:R-:W2:Y:S04]  /*03f0*/  LDG.E R21, desc[UR8][R20.64] ;  /* 0x0000000814157981 */ /* 0x000ea8000c1e1900 */
[----:B--2---:R0:W-:Y:S04]  /*0400*/  STG.E desc[UR8][R12.64], R21 ;  /* 0x000000150c007986 */ /* 0x0041e8000c101908 */
[----:B------:R-:W2:Y:S02]  /*0410*/  LDG.E.64 R14, desc[UR8][R2.64+0x10] ;  /* 0x00001008020e7981 */ /* 0x000ea4000c1e1b00 */
[----:B--2---:R-:W-:-:S05]  /*0420*/  IADD3 R8, P0, PT, R8, R14, RZ ;  /* 0x0000000e08087210 */ /* 0x004fca0007f1e0ff */
[----:B------:R-:W-:-:S06]  /*0430*/  IMAD.X R9, R9, 0x1, R15, P0 ;  /* 0x0000000109097824 */ /* 0x000fcc00000e060f */
[----:B------:R-:W2:Y:S01]  /*0440*/  LDG.E R9, desc[UR8][R8.64+0x4] ;  /* 0x0000040808097981 */ /* 0x000ea2000c1e1900 */
[----:B------:R-:W-:Y:S01]  /*0450*/  IADD3 R10, PT, PT, R10, 0x4, RZ ;  /* 0x000000040a0a7810 */ /* 0x000fe20007ffe0ff */
[----:B------:R-:W-:Y:S01]  /*0460*/  VIADD R5, R5, 0x4 ;  /* 0x0000000405057836 */ /* 0x000fe20000000000 */
[----:B------:R-:W-:Y:S02]  /*0470*/  IADD3 R4, PT, PT, R4, 0x4, RZ ;  /* 0x0000000404047810 */ /* 0x000fe40007ffe0ff */
[----:B------:R-:W-:Y:S01]  /*0480*/  ISETP.NE.AND P0, PT, R10, RZ, PT ;  /* 0x000000ff0a00720c */ /* 0x000fe20003f05270 */
[----:B--2---:R0:W-:-:S12]  /*0490*/  STG.E desc[UR8][R12.64+0x4], R9 ;  /* 0x000004090c007986 */ /* 0x0041d8000c101908 */
[----:B------:R-:W-:Y:S05]  /*04a0*/  @P0 BRA `(.L_x_419) ;  /* 0xfffffffc008c0947 */ /* 0x000fea000383ffff */
.L_x_415:
[----:B------:R-:W-:Y:S05]  /*04b0*/  BSYNC.RECONVERGENT B0 ;  /* 0x0000000000007941 */ /* 0x000fea0003800200 */
.L_x_414:
[----:B------:R-:W2:Y:S02]  /*04c0*/  LDC.64 R2, c[0x0][0x388] ;  /* 0x0000e200ff027b82 */ /* 0x000ea40000000a00 */
[----:B--2---:R-:W-:-:S05]  /*04d0*/  IMAD.WIDE.U32 R2, R0, 0x4, R2 ;  /* 0x0000000400027825 */ /* 0x004fca00078e0002 */
[----:B------:R-:W2:Y:S04]  /*04e0*/  LDG.E R0, desc[UR8][R2.64] ;  /* 0x0000000802007981 */ /* 0x000ea8000c1e1900 */
[----:B------:R-:W2:Y:S02]  /*04f0*/  LDG.E R5, desc[UR8][R2.64+0x4] ;  /* 0x0000040802057981 */ /* 0x000ea4000c1e1900 */
[----:B--2---:R-:W-:-:S13]  /*0500*/  ISETP.GE.AND P0, PT, R0, R5, PT ;  /* 0x000000050000720c */ /* 0x004fda0003f06270 */
[----:B------:R-:W-:Y:S05]  /*0510*/  @P0 EXIT ;  /* 0x000000000000094d */ /* 0x000fea0003800000 */
[----:B------:R-:W-:Y:S01]  /*0520*/  IMAD.IADD R2, R5, 0x1, -R0 ;  /* 0x0000000105027824 */ /* 0x000fe200078e0a00 */
[----:B------:R-:W-:Y:S01]  /*0530*/  IADD3 R3, PT, PT, R0, -R5, RZ ;  /* 0x8000000500037210 */ /* 0x000fe20007ffe0ff */
[----:B------:R-:W-:Y:S03]  /*0540*/  BSSY.RECONVERGENT B0, `(.L_x_420) ;  /* 0x0000010000007945 */ /* 0x000fe60003800200 */
[----:B------:R-:W-:Y:S02]  /*0550*/  LOP3.LUT P1, R2, R2, 0x3, RZ, 0xc0, !PT ;  /* 0x0000000302027812 */ /* 0x000fe4000782c0ff */
[----:B------:R-:W-:-:S11]  /*0560*/  ISETP.GT.U32.AND P0, PT, R3, -0x4, PT ;  /* 0xfffffffc0300780c */ /* 0x000fd60003f04070 */
[----:B------:R-:W-:Y:S05]  /*0570*/  @!P1 BRA `(.L_x_421) ;  /* 0x0000000000309947 */ /* 0x000fea0003800000 */
[----:B01----:R-:W0:Y:S01]  /*0580*/  LDC.64 R8, c[0x0][0x3a8] ;  /* 0x0000ea00ff087b82 */ /* 0x003e220000000a00 */
[----:B------:R-:W-:-:S07]  /*0590*/  IMAD.MOV R12, RZ, RZ, -R2 ;  /* 0x000000ffff0c7224 */ /* 0x000fce00078e0a02 */
[----:B------:R-:W1:Y:S02]  /*05a0*/  LDC.64 R6, c[0x0][0x390] ;  /* 0x0000e400ff067b82 */ /* 0x000e640000000a00 */
.L_x_422:
[----:B-12---:R-:W-:-:S06]  /*05b0*/  IMAD.WIDE R2, R0, 0x4, R6 ;  /* 0x0000000400027825 */ /* 0x006fcc00078e0206 */
[----:B------:R-:W2:Y:S01]  /*05c0*/  LDG.E R3, desc[UR8][R2.64] ;  /* 0x0000000802037981 */ /* 0x000ea2000c1e1900 */
[----:B0----5:R-:W-:Y:S01]  /*05d0*/  IMAD.WIDE R10, R4, 0x4, R8 ;  /* 0x00000004040a7825 */ /* 0x021fe200078e0208 */
[----:B------:R-:W-:Y:S02]  /*05e0*/  IADD3 R12, PT, PT, R12, 0x1, RZ ;  /* 0x000000010c0c7810 */ /* 0x000fe40007ffe0ff */
[----:B------:R-:W-:Y:S01]  /*05f0*/  IADD3 R0, PT, PT, R0, 0x1, RZ ;  /* 0x0000000100007810 */ /* 0x000fe20007ffe0ff */
[----:B------:R-:W-:Y:S01]  /*0600*/  VIADD R4, R4, 0x1 ;  /* 0x0000000104047836 */ /* 0x000fe20000000000 */
[----:B------:R-:W-:Y:S01]  /*0610*/  ISETP.NE.AND P1, PT, R12, RZ, PT ;  /* 0x000000ff0c00720c */ /* 0x000fe20003f25270 */
[----:B--2---:R2:W-:-:S12]  /*0620*/  STG.E desc[UR8][R10.64], R3 ;  /* 0x000000030a007986 */ /* 0x0045d8000c101908 */
[----:B------:R-:W-:Y:S05]  /*0630*/  @P1 BRA `(.L_x_422) ;  /* 0xfffffffc00dc1947 */ /* 0x000fea000383ffff */
.L_x_421:
[----:B------:R-:W-:Y:S05]  /*0640*/  BSYNC.RECONVERGENT B0 ;  /* 0x0000000000007941 */ /* 0x000fea0003800200 */
.L_x_420:
[----:B------:R-:W-:Y:S05]  /*0650*/  @P0 EXIT ;  /* 0x000000000000094d */ /* 0x000fea0003800000 */
[----:B------:R-:W3:Y:S01]  /*0660*/  LDCU.64 UR6, c[0x0][0x3a8] ;  /* 0x00007500ff0677ac */ /* 0x000ee20008000a00 */
[----:B------:R-:W-:Y:S01]  /*0670*/  IMAD.IADD R5, R0, 0x1, -R5 ;  /* 0x0000000100057824 */ /* 0x000fe200078e0a05 */
[----:B------:R-:W4:Y:S01]  /*0680*/  LDCU.64 UR4, c[0x0][0x390] ;  /* 0x00007200ff0477ac */ /* 0x000f220008000a00 */
[----:B---3--:R-:W-:Y:S02]  /*0690*/  UIADD3 UR6, UP1, UPT, UR6, 0x8, URZ ;  /* 0x0000000806067890 */ /* 0x008fe4000ff3e0ff */
[----:B----4-:R-:W-:Y:S02]  /*06a0*/  UIADD3 UR4, UP0, UPT, UR4, 0x8, URZ ;  /* 0x0000000804047890 */ /* 0x010fe4000ff1e0ff */
[----:B------:R-:W-:Y:S02]  /*06b0*/  UIADD3.X UR7, UPT, UPT, URZ, UR7, URZ, UP1, !UPT ;  /* 0x00000007ff077290 */ /* 0x000fe40008ffe4ff */
[----:B------:R-:W-:-:S12]  /*06c0*/  UIADD3.X UR5, UPT, UPT, URZ, UR5, URZ, UP0, !UPT ;  /* 0x00000005ff057290 */ /* 0x000fd800087fe4ff */
.L_x_423:
[----:B------:R-:W-:Y:S01]  /*06d0*/  MOV R2, UR4 ;  /* 0x0000000400027c02 */ /* 0x000fe20008000f00 */
[----:B--2---:R-:W-:-:S04]  /*06e0*/  IMAD.U32 R3, RZ, RZ, UR5 ;  /* 0x00000005ff037e24 */ /* 0x004fc8000f8e00ff */
[----:B------:R-:W-:-:S05]  /*06f0*/  IMAD.WIDE R2, R0, 0x4, R2 ;  /* 0x0000000400027825 */ /* 0x000fca00078e0202 */
[----:B01-3--:R-:W2:Y:S01]  /*0700*/  LDG.E R9, desc[UR8][R2.64+-0x8] ;  /* 0xfffff80802097981 */ /* 0x00bea2000c1e1900 */
[----:B------:R-:W-:Y:S01]  /*0710*/  MOV R6, UR6 ;  /* 0x0000000600067c02 */ /* 0x000fe20008000f00 */
[----:B------:R-:W-:-:S04]  /*0720*/  IMAD.U32 R7, RZ, RZ, UR7 ;  /* 0x00000007ff077e24 */ /* 0x000fc8000f8e00ff */
[----:B-----5:R-:W-:-:S05]  /*0730*/  IMAD.WIDE R6, R4, 0x4, R6 ;  /* 0x0000000404067825 */ /* 0x020fca00078e0206 */
[----:B--2---:R3:W-:Y:S04]  /*0740*/  STG.E desc[UR8][R6.64+-0x8], R9 ;  /* 0xfffff80906007986 */ /* 0x0047e8000c101908 */
[----:B------:R-:W2:Y:S04]  /*0750*/  LDG.E R11, desc[UR8][R2.64+-0x4] ;  /* 0xfffffc08020b7981 */ /* 0x000ea8000c1e1900 */
[----:B--2---:R3:W-:Y:S04]  /*0760*/  STG.E desc[UR8][R6.64+-0x4], R11 ;  /* 0xfffffc0b06007986 */ /* 0x0047e8000c101908 */
[----:B------:R-:W2:Y:S04]  /*0770*/  LDG.E R13, desc[UR8][R2.64] ;  /* 0x00000008020d7981 */ /* 0x000ea8000c1e1900 */
[----:B--2---:R3:W-:Y:S04]  /*0780*/  STG.E desc[UR8][R6.64], R13 ;  /* 0x0000000d06007986 */ /* 0x0047e8000c101908 */
[----:B------:R-:W2:Y:S01]  /*0790*/  LDG.E R15, desc[UR8][R2.64+0x4] ;  /* 0x00000408020f7981 */ /* 0x000ea2000c1e1900 */
[----:B------:R-:W-:Y:S01]  /*07a0*/  IADD3 R5, PT, PT, R5, 0x4, RZ ;  /* 0x0000000405057810 */ /* 0x000fe20007ffe0ff */
[----:B------:R-:W-:Y:S01]  /*07b0*/  VIADD R4, R4, 0x4 ;  /* 0x0000000404047836 */ /* 0x000fe20000000000 */
[----:B------:R-:W-:-:S02]  /*07c0*/  IADD3 R0, PT, PT, R0, 0x4, RZ ;  /* 0x0000000400007810 */ /* 0x000fc40007ffe0ff */
[----:B------:R-:W-:Y:S01]  /*07d0*/  ISETP.NE.AND P0, PT, R5, RZ, PT ;  /* 0x000000ff0500720c */ /* 0x000fe20003f05270 */
[----:B--2---:R3:W-:-:S12]  /*07e0*/  STG.E desc[UR8][R6.64+0x4], R15 ;  /* 0x0000040f06007986 */ /* 0x0047d8000c101908 */
[----:B------:R-:W-:Y:S05]  /*07f0*/  @P0 BRA `(.L_x_423) ;  /* 0xfffffffc00b40947 */ /* 0x000fea000383ffff */
[----:B------:R-:W-:Y:S05]  /*0800*/  EXIT ;  /* 0x000000000000794d */ /* 0x000fea0003800000 */
.L_x_424:
        /* <DEDUP_REMOVED lines=15> */
.L_x_436:


//--------------------- .text._Z37preprocess_insert_updateOffset_kernelP10DynamicCsrPiiS1_ --------------------------
	.section	.text._Z37preprocess_insert_updateOffset_kernelP10DynamicCsrPiiS1_,"ax",@progbits
	.align	128
        .global         _Z37preprocess_insert_updateOffset_kernelP10DynamicCsrPiiS1_
        .type           _Z37preprocess_insert_updateOffset_kernelP10DynamicCsrPiiS1_,@function
        .size           _Z37preprocess_insert_updateOffset_kernelP10DynamicCsrPiiS1_,(.L_x_437 - _Z37preprocess_insert_updateOffset_kernelP10DynamicCsrPiiS1_)
        .other          _Z37preprocess_insert_updateOffset_kernelP10DynamicCsrPiiS1_,@"STO_CUDA_ENTRY STV_DEFAULT"
_Z37preprocess_insert_updateOffset_kernelP10DynamicCsrPiiS1_:
.text._Z37preprocess_insert_updateOffset_kernelP10DynamicCsrPiiS1_:
[----:B------:R-:W-:Y:S01]  /*0000*/  LDC R1, c[0x0][0x37c] ;  /* 0x0000df00ff017b82 */ /* 0x000fe20000000800 */
[----:B------:R-:W0:Y:S07]  /*0010*/  S2R R0, SR_TID.X ;  /* 0x0000000000007919 */ /* 0x000e2e0000002100 */
[----:B------:R-:W0:Y:S08]  /*0020*/  S2UR UR4, SR_CTAID.X ;  /* 0x00000000000479c3 */ /* 0x000e300000002500 */
[----:B------:R-:W0:Y:S08]  /*0030*/  LDC R7, c[0x0][0x360] ;  /* 0x0000d800ff077b82 */ /* 0x000e300000000800 */
[----:B------:R-:W1:Y:S01]  /*0040*/  LDC R12, c[0x0][0x390] ;  /* 0x0000e400ff0c7b82 */ /* 0x000e620000000800 */
[----:B0-----:R-:W-:-:S05]  /*0050*/  IMAD R7, R7, UR4, R0 ;  /* 0x0000000407077c24 */ /* 0x001fca000f8e0200 */
[----:B-1----:R-:W-:-:S13]  /*0060*/  ISETP.GT.AND P0, PT, R7, R12, PT ;  /* 0x0000000c0700720c */ /* 0x002fda0003f04270 */
[----:B------:R-:W-:Y:S05]  /*0070*/  @P0 EXIT ;  /* 0x000000000000094d */ /* 0x000fea0003800000 */
[----:B------:R-:W0:Y:S01]  /*0080*/  LDC.64 R8, c[0x0][0x380] ;  /* 0x0000e000ff087b82 */ /* 0x000e220000000a00 */
[----:B------:R-:W0:Y:S07]  /*0090*/  LDCU.64 UR4, c[0x0][0x358] ;  /* 0x00006b00ff0477ac */ /* 0x000e2e0008000a00 */
[----:B------:R-:W1:Y:S08]  /*00a0*/  LDC.64 R4, c[0x0][0x388] ;  /* 0x0000e200ff047b82 */ /* 0x000e700000000a00 */
[----:B------:R-:W2:Y:S01]  /*00b0*/  LDC.64 R10, c[0x0][0x398] ;  /* 0x0000e600ff0a7b82 */ /* 0x000ea20000000a00 */
[----:B0-----:R-:W3:Y:S01]  /*00c0*/  LDG.E.64 R2, desc[UR4][R8.64+0x8] ;  /* 0x0000080408027981 */ /* 0x001ee2000c1e1b00 */
[----:B-1----:R-:W-:-:S06]  /*00d0*/  IMAD.WIDE R4, R7, 0x4, R4 ;  /* 0x0000000407047825 */ /* 0x002fcc00078e0204 */
[----:B------:R-:W4:Y:S01]  /*00e0*/  LDG.E R5, desc[UR4][R4.64] ;  /* 0x0000000404057981 */ /* 0x000f22000c1e1900 */
[----:B---3--:R-:W-:-:S06]  /*00f0*/  IMAD.WIDE R2, R7, 0x4, R2 ;  /* 0x0000000407027825 */ /* 0x008fcc00078e0202 */
[----:B------:R-:W4:Y:S01]  /*0100*/  LDG.E R2, desc[UR4][R2.64] ;  /* 0x0000000402027981 */ /* 0x000f22000c1e1900 */
[C---:B------:R-:W-:Y:S01]  /*0110*/  ISETP.NE.AND P0, PT, R7.reuse, R12, PT ;  /* 0x0000000c0700720c */ /* 0x040fe20003f05270 */
[----:B--2---:R-:W-:Y:S01]  /*0120*/  IMAD.WIDE R6, R7, 0x4, R10 ;  /* 0x0000000407067825 */ /* 0x004fe200078e020a */
[----:B----4-:R-:W-:-:S05]  /*0130*/  IADD3 R13, PT, PT, R2, R5, RZ ;  /* 0x00000005020d7210 */ /* 0x010fca0007ffe0ff */
[----:B------:R0:W-:Y:S06]  /*0140*/  STG.E desc[UR4][R6.64], R13 ;  /* 0x0000000d06007986 */ /* 0x0001ec000c101904 */
[----:B------:R-:W-:Y:S05]  /*0150*/  @P0 EXIT ;  /* 0x000000000000094d */ /* 0x000fea0003800000 */
[----:B------:R-:W-:-:S06]  /*0160*/  IMAD.WIDE R2, R12, 0x4, R10 ;  /* 0x000000040c027825 */ /* 0x000fcc00078e020a */
[----:B------:R-:W2:Y:S04]  /*0170*/  LDG.E R3, desc[UR4][R2.64] ;  /* 0x0000000402037981 */ /* 0x000ea8000c1e1900 */
[----:B--2---:R-:W-:Y:S01]  /*0180*/  STG.E desc[UR4][R8.64], R3 ;  /* 0x0000000308007986 */ /* 0x004fe2000c101904 */
[----:B------:R-:W-:Y:S05]  /*0190*/  EXIT ;  /* 0x000000000000794d */ /* 0x000fea0003800000 */
.L_x_425:
        /* <DEDUP_REMOVED lines=14> */
.L_x_437:


//--------------------- .text._Z17countRowPerVertexPiiS_ --------------------------
	.section	.text._Z17countRowPerVertexPiiS_,"ax",@progbits
	.align	128
        .global         _Z17countRowPerVertexPiiS_
        .type           _Z17countRowPerVertexPiiS_,@function
        .size           _Z17countRowPerVertexPiiS_,(.L_x_438 - _Z17countRowPerVertexPiiS_)
        .other          _Z17countRowPerVertexPiiS_,@"STO_CUDA_ENTRY STV_DEFAULT"
_Z17countRowPerVertexPiiS_:
.text._Z17countRowPerVertexPiiS_:
[----:B------:R-:W-:Y:S01]  /*0000*/  LDC R1, c[0x0][0x37c] ;  /* 0x0000df00ff017b82 */ /* 0x000fe20000000800 */
[----:B------:R-:W0:Y:S01]  /*0010*/  S2R R5, SR_TID.X ;  /* 0x0000000000057919 */ /* 0x000e220000002100 */
[----:B------:R-:W0:Y:S01]  /*0020*/  LDCU UR4, c[0x0][0x360] ;  /* 0x00006c00ff0477ac */ /* 0x000e220008000800 */
[----:B------:R-:W0:Y:S01]  /*0030*/  S2R R0, SR_CTAID.X ;  /* 0x0000000000007919 */ /* 0x000e220000002500 */
[----:B------:R-:W1:Y:S01]  /*0040*/  LDCU UR5, c[0x0][0x388] ;  /* 0x00007100ff0577ac */ /* 0x000e620008000800 */
[----:B0-----:R-:W-:-:S05]  /*0050*/  IMAD R5, R0, UR4, R5 ;  /* 0x0000000400057c24 */ /* 0x001fca000f8e0205 */
[----:B-1----:R-:W-:-:S13]  /*0060*/  ISETP.GE.U32.AND P0, PT, R5, UR5, PT ;  /* 0x0000000505007c0c */ /* 0x002fda000bf06070 */
[----:B------:R-:W-:Y:S05]  /*0070*/  @P0 EXIT ;  /* 0x000000000000094d */ /* 0x000fea0003800000 */
[----:B------:R-:W0:Y:S01]  /*0080*/  LDC.64 R2, c[0x0][0x380] ;  /* 0x0000e000ff027b82 */ /* 0x000e220000000a00 */
[----:B------:R-:W1:Y:S01]  /*0090*/  LDCU.64 UR4, c[0x0][0x358] ;  /* 0x00006b00ff0477ac */ /* 0x000e620008000a00 */
[----:B0-----:R-:W-:-:S06]  /*00a0*/  IMAD.WIDE.U32 R2, R5, 0x4, R2 ;  /* 0x0000000405027825 */ /* 0x001fcc00078e0002 */
[----:B------:R-:W0:Y:S01]  /*00b0*/  LDC.64 R4, c[0x0][0x390] ;  /* 0x0000e400ff047b82 */ /* 0x000e220000000a00 */
[----:B-1----:R-:W0:Y:S01]  /*00c0*/  LDG.E R3, desc[UR4][R2.64] ;  /* 0x0000000402037981 */ /* 0x002e22000c1e1900 */
[----:B------:R-:W-:Y:S02]  /*00d0*/  HFMA2 R7, -RZ, RZ, 0, 5.9604644775390625e-08 ;  /* 0x00000001ff077431 */ /* 0x000fe400000001ff */
[----:B0-----:R-:W-:-:S05]  /*00e0*/  IMAD.WIDE R4, R3, 0x4, R4 ;  /* 0x0000000403047825 */ /* 0x001fca00078e0204 */
[----:B------:R-:W-:Y:S01]  /*00f0*/  REDG.E.ADD.STRONG.GPU desc[UR4][R4.64], R7 ;  /* 0x000000070400798e */ /* 0x000fe2000c12e104 */
[----:B------:R-:W-:Y:S05]  /*0100*/  EXIT ;  /* 0x000000000000794d */ /* 0x000fea0003800000 */
.L_x_426:
        /* <DEDUP_REMOVED lines=15> */
.L_x_438:


//--------------------- .nv.shared._ZN3cub18CUB_300001_SM_10006detail10radix_sort29DeviceRadixSortOnesweepKernelINS1_5radix10policy_hubIiiyE10Policy1000ELNS0_9SortOrderE0EiiyiiNS1_21identity_decomposer_tEEEvPT5_SB_PT3_PKSC_PT1_PKSG_PT2_PKSK_T4_iiT6_ --------------------------
	.section	.nv.shared._ZN3cub18CUB_300001_SM_10006detail10radix_sort29DeviceRadixSortOnesweepKernelINS1_5radix10policy_hubIiiyE10Policy1000ELNS0_9SortOrderE0EiiyiiNS1_21identity_decomposer_tEEEvPT5_SB_PT3_PKSC_PT1_PKSG_PT2_PKSK_T4_iiT6_,"aw",@nobits
	.sectionflags	@""
	.align	16
.nv.shared._ZN3cub18CUB_300001_SM_10006detail10radix_sort29DeviceRadixSortOnesweepKernelINS1_5radix10policy_hubIiiyE10Policy1000ELNS0_9SortOrderE0EiiyiiNS1_21identity_decomposer_tEEEvPT5_SB_PT3_PKSC_PT1_PKSG_PT2_PKSK_T4_iiT6_:
	.zero		29184


//--------------------- .nv.shared.reserved.0     --------------------------
	.section	.nv.shared.reserved.0,"aw",@nobits
	.weak		__nv_reservedSMEM_offset_0_alias
	.size		__nv_reservedSMEM_offset_0_alias, 0, 64
	.other		__nv_reservedSMEM_offset_0_alias,@"STO_CUDA_RESERVED_SHARED STV_DEFAULT"
__nv_reservedSMEM_offset_0_alias:
	.zero		0
	.zero		64


//--------------------- .nv.global                --------------------------
	.section	.nv.global,"aw",@nobits
.nv.global:
	.type		_ZN34_INTERNAL_9cd5aa14_4_k_cu_4abdd4ee6thrust24THRUST_300001_SM_1000_NS12placeholders2_8E,@object
	.size		_ZN34_INTERNAL_9cd5aa14_4_k_cu_4abdd4ee6thrust24THRUST_300001_SM_1000_NS12placeholders2_8E,(_ZN34_INTERNAL_9cd5aa14_4_k_cu_4abdd4ee4cuda3std3__436_GLOBAL__N__9cd5aa14_4_k_cu_4abdd4ee6ignoreE - _ZN34_INTERNAL_9cd5aa14_4_k_cu_4abdd4ee6thrust24THRUST_300001_SM_1000_NS12placeholders2_8E)
_ZN34_INTERNAL_9cd5aa14_4_k_cu_4abdd4ee6thrust24THRUST_300001_SM_1000_NS12placeholders2_8E:
	.zero		1
	.type		_ZN34_INTERNAL_9cd5aa14_4_k_cu_4abdd4ee4cuda3std3__436_GLOBAL__N__9cd5aa14_4_k_cu_4abdd4ee6ignoreE,@object
	.size		_ZN34_INTERNAL_9cd5aa14_4_k_cu_4abdd4ee4cuda3std3__436_GLOBAL__N__9cd5aa14_4_k_cu_4abdd4ee6ignoreE,(_ZN34_INTERNAL_9cd5aa14_4_k_cu_4abdd4ee4cuda3std6ranges3__45__cpo4dataE - _ZN34_INTERNAL_9cd5aa14_4_k_cu_4abdd4ee4cuda3std3__436_GLOBAL__N__9cd5aa14_4_k_cu_4abdd4ee6ignoreE)
_ZN34_INTERNAL_9cd5aa14_4_k_cu_4abdd4ee4cuda3std3__436_GLOBAL__N__9cd5aa14_4_k_cu_4abdd4ee6ignoreE:
	.zero		1
	.type		_ZN34_INTERNAL_9cd5aa14_4_k_cu_4abdd4ee4cuda3std6ranges3__45__cpo4dataE,@object
	.size		_ZN34_INTERNAL_9cd5aa14_4_k_cu_4abdd4ee4cuda3std6ranges3__45__cpo4dataE,(_ZN34_INTERNAL_9cd5aa14_4_k_cu_4abdd4ee6thrust24THRUST_300001_SM_1000_NS6system3cpp3parE - _ZN34_INTERNAL_9cd5aa14_4_k_cu_4abdd4ee4cuda3std6ranges3__45__cpo4dataE)
_ZN34_INTERNAL_9cd5aa14_4_k_cu_4abdd4ee4cuda3std6ranges3__45__cpo4dataE:
	.zero		1
	.type		_ZN34_INTERNAL_9cd5aa14_4_k_cu_4abdd4ee6thrust24THRUST_300001_SM_1000_NS6system3cpp3parE,@object
	.size		_ZN34_INTERNAL_9cd5aa14_4_k_cu_4abdd4ee6thrust24THRUST_300001_SM_1000_NS6system3cpp3parE,(_ZN34_INTERNAL_9cd5aa14_4_k_cu_4abdd4ee4cuda3std3__45__cpo5beginE - _ZN34_INTERNAL_9cd5aa14_4_k_cu_4abdd4ee6thrust24THRUST_300001_SM_1000_NS6system3cpp3parE)
_ZN34_INTERNAL_9cd5aa14_4_k_cu_4abdd4ee6thrust24THRUST_300001_SM_1000_NS6system3cpp3parE:
	.zero		1
	.type		_ZN34_INTERNAL_9cd5aa14_4_k_cu_4abdd4ee4cuda3std3__45__cpo5beginE,@object
	.size		_ZN34_INTERNAL_9cd5aa14_4_k_cu_4abdd4ee4cuda3std3__45__cpo5beginE,(_ZN34_INTERNAL_9cd5aa14_4_k_cu_4abdd4ee4cuda3std6ranges3__45__cpo5beginE - _ZN34_INTERNAL_9cd5aa14_4_k_cu_4abdd4ee4cuda3std3__45__cpo5beginE)
_ZN34_INTERNAL_9cd5aa14_4_k_cu_4abdd4ee4cuda3std3__45__cpo5beginE:
	.zero		1
	.type		_ZN34_INTERNAL_9cd5aa14_4_k_cu_4abdd4ee4cuda3std6ranges3__45__cpo5beginE,@object
	.size		_ZN34_INTERNAL_9cd5aa14_4_k_cu_4abdd4ee4cuda3std6ranges3__45__cpo5beginE,(_ZN34_INTERNAL_9cd5aa14_4_k_cu_4abdd4ee6thrust24THRUST_300001_SM_1000_NS6deviceE - _ZN34_INTERNAL_9cd5aa14_4_k_cu_4abdd4ee4cuda3std6ranges3__45__cpo5beginE)
_ZN34_INTERNAL_9cd5aa14_4_k_cu_4abdd4ee4cuda3std6ranges3__45__cpo5beginE:
	.zero		1
	.type		_ZN34_INTERNAL_9cd5aa14_4_k_cu_4abdd4ee6thrust24THRUST_300001_SM_1000_NS6deviceE,@object
	.size		_ZN34_INTERNAL_9cd5aa14_4_k_cu_4abdd4ee6thrust24THRUST_300001_SM_1000_NS6deviceE,(_ZN34_INTERNAL_9cd5aa14_4_k_cu_4abdd4ee4cuda3std3__47nulloptE - _ZN34_INTERNAL_9cd5aa14_4_k_cu_4abdd4ee6thrust24THRUST_300001_SM_1000_NS6deviceE)
_ZN34_INTERNAL_9cd5aa14_4_k_cu_4abdd4ee6thrust24THRUST_300001_SM_1000_NS6deviceE:
	.zero		1
	.type		_ZN34_INTERNAL_9cd5aa14_4_k_cu_4abdd4ee4cuda3std3__47nulloptE,@object
	.size		_ZN34_INTERNAL_9cd5aa14_4_k_cu_4abdd4ee4cuda3std3__47nulloptE,(_ZN34_INTERNAL_9cd5aa14_4_k_cu_4abdd4ee4cuda3std6ranges3__45__cpo8distanceE - _ZN34_INTERNAL_9cd5aa14_4_k_cu_4abdd4ee4cuda3std3__47nulloptE)
_ZN34_INTERNAL_9cd5aa14_4_k_cu_4abdd4ee4cuda3std3__47nulloptE:
	.zero		1
	.type		_ZN34_INTERNAL_9cd5aa14_4_k_cu_4abdd4ee4cuda3std6ranges3__45__cpo8distanceE,@object
	.size		_ZN34_INTERNAL_9cd5aa14_4_k_cu_4abdd4ee4cuda3std6ranges3__45__cpo8distanceE,(_ZN34_INTERNAL_9cd5aa14_4_k_cu_4abdd4ee6thrust24THRUST_300001_SM_1000_NS12placeholders2_4E - _ZN34_INTERNAL_9cd5aa14_4_k_cu_4abdd4ee4cuda3std6ranges3__45__cpo8distanceE)
_ZN34_INTERNAL_9cd5aa14_4_k_cu_4abdd4ee4cuda3std6ranges3__45__cpo8distanceE:
	.zero		1
	.type		_ZN34_INTERNAL_9cd5aa14_4_k_cu_4abdd4ee6thrust24THRUST_300001_SM_1000_NS12placeholders2_4E,@object
	.size		_ZN34_INTERNAL_9cd5aa14_4_k_cu_4abdd4ee6thrust24THRUST_300001_SM_1000_NS12placeholders2_4E,(_ZN34_INTERNAL_9cd5aa14_4_k_cu_4abdd4ee4cuda3std3__45__cpo6rbeginE - _ZN34_INTERNAL_9cd5aa14_4_k_cu_4abdd4ee6thrust24THRUST_300001_SM_1000_NS12placeholders2_4E)
_ZN34_INTERNAL_9cd5aa14_4_k_cu_4abdd4ee6thrust24THRUST_300001_SM_1000_NS12placeholders2_4E:
	.zero		1
	.type		_ZN34_INTERNAL_9cd5aa14_4_k_cu_4abdd4ee4cuda3std3__45__cpo6rbeginE,@object
	.size		_ZN34_INTERNAL_9cd5aa14_4_k_cu_4abdd4ee4cuda3std3__45__cpo6rbeginE,(_ZN34_INTERNAL_9cd5aa14_4_k_cu_4abdd4ee4cuda3std6ranges3__45__cpo7advanceE - _ZN34_INTERNAL_9cd5aa14_4_k_cu_4abdd4ee4cuda3std3__45__cpo6rbeginE)
_ZN34_INTERNAL_9cd5aa14_4_k_cu_4abdd4ee4cuda3std3__45__cpo6rbeginE:
	.zero		1
	.type		_ZN34_INTERNAL_9cd5aa14_4_k_cu_4abdd4ee4cuda3std6ranges3__45__cpo7advanceE,@object
	.size		_ZN34_INTERNAL_9cd5aa14_4_k_cu_4abdd4ee4cuda3std6ranges3__45__cpo7advanceE,(_ZN34_INTERNAL_9cd5aa14_4_k_cu_4abdd4ee6thrust24THRUST_300001_SM_1000_NS12placeholders3_10E - _ZN34_INTERNAL_9cd5aa14_4_k_cu_4abdd4ee4cuda3std6ranges3__45__cpo7advanceE)
_ZN34_INTERNAL_9cd5aa14_4_k_cu_4abdd4ee4cuda3std6ranges3__45__cpo7advanceE:
	.zero		1
	.type		_ZN34_INTERNAL_9cd5aa14_4_k_cu_4abdd4ee6thrust24THRUST_300001_SM_1000_NS12placeholders3_10E,@object
	.size		_ZN34_INTERNAL_9cd5aa14_4_k_cu_4abdd4ee6thrust24THRUST_300001_SM_1000_NS12placeholders3_10E,(_ZN34_INTERNAL_9cd5aa14_4_k_cu_4abdd4ee4cuda3std3__48in_placeE - _ZN34_INTERNAL_9cd5aa14_4_k_cu_4abdd4ee6thrust24THRUST_300001_SM_1000_NS12placeholders3_10E)
_ZN34_INTERNAL_9cd5aa14_4_k_cu_4abdd4ee6thrust24THRUST_300001_SM_1000_NS12placeholders3_10E:
	.zero		1
	.type		_ZN34_INTERNAL_9cd5aa14_4_k_cu_4abdd4ee4cuda3std3__48in_placeE,@object
	.size		_ZN34_INTERNAL_9cd5aa14_4_k_cu_4abdd4ee4cuda3std3__48in_placeE,(_ZN34_INTERNAL_9cd5aa14_4_k_cu_4abdd4ee4cuda3std6ranges3__45__cpo4sizeE - _ZN34_INTERNAL_9cd5aa14_4_k_cu_4abdd4ee4cuda3std3__48in_placeE)
_ZN34_INTERNAL_9cd5aa14_4_k_cu_4abdd4ee4cuda3std3__48in_placeE:
	.zero		1
	.type		_ZN34_INTERNAL_9cd5aa14_4_k_cu_4abdd4ee4cuda3std6ranges3__45__cpo4sizeE,@object
	.size		_ZN34_INTERNAL_9cd5aa14_4_k_cu_4abdd4ee4cuda3std6ranges3__45__cpo4sizeE,(_ZN34_INTERNAL_9cd5aa14_4_k_cu_4abdd4ee6thrust24THRUST_300001_SM_1000_NS12placeholders2_2E - _ZN34_INTERNAL_9cd5aa14_4_k_cu_4abdd4ee4cuda3std6ranges3__45__cpo4sizeE)
_ZN34_INTERNAL_9cd5aa14_4_k_cu_4abdd4ee4cuda3std6ranges3__45__cpo4sizeE:
	.zero		1
	.type		_ZN34_INTERNAL_9cd5aa14_4_k_cu_4abdd4ee6thrust24THRUST_300001_SM_1000_NS12placeholders2_2E,@object
	.size		_ZN34_INTERNAL_9cd5aa14_4_k_cu_4abdd4ee6thrust24THRUST_300001_SM_1000_NS12placeholders2_2E,(_ZN34_INTERNAL_9cd5aa14_4_k_cu_4abdd4ee4cuda3std3__45__cpo6cbeginE - _ZN34_INTERNAL_9cd5aa14_4_k_cu_4abdd4ee6thrust24THRUST_300001_SM_1000_NS12placeholders2_2E)
_ZN34_INTERNAL_9cd5aa14_4_k_cu_4abdd4ee6thrust24THRUST_300001_SM_1000_NS12placeholders2_2E:
	.zero		1
	.type		_ZN34_INTERNAL_9cd5aa14_4_k_cu_4abdd4ee4cuda3std3__45__cpo6cbeginE,@object
	.size		_ZN34_INTERNAL_9cd5aa14_4_k_cu_4abdd4ee4cuda3std3__45__cpo6cbeginE,(_ZN34_INTERNAL_9cd5aa14_4_k_cu_4abdd4ee4cuda3std6ranges3__45__cpo6cbeginE - _ZN34_INTERNAL_9cd5aa14_4_k_cu_4abdd4ee4cuda3std3__45__cpo6cbeginE)
_ZN34_INTERNAL_9cd5aa14_4_k_cu_4abdd4ee4cuda3std3__45__cpo6cbeginE:
	.zero		1
	.type		_ZN34_INTERNAL_9cd5aa14_4_k_cu_4abdd4ee4cuda3std6ranges3__45__cpo6cbeginE,@object
	.size		_ZN34_INTERNAL_9cd5aa14_4_k_cu_4abdd4ee4cuda3std6ranges3__45__cpo6cbeginE,(_ZN34_INTERNAL_9cd5aa14_4_k_cu_4abdd4ee6thrust24THRUST_300001_SM_1000_NS12placeholders2_6E - _ZN34_INTERNAL_9cd5aa14_4_k_cu_4abdd4ee4cuda3std6ranges3__45__cpo6cbeginE)
_ZN34_INTERNAL_9cd5aa14_4_k_cu_4abdd4ee4cuda3std6ranges3__45__cpo6cbeginE:
	.zero		1
	.type		_ZN34_INTERNAL_9cd5aa14_4_k_cu_4abdd4ee6thrust24THRUST_300001_SM_1000_NS12placeholders2_6E,@object
	.size		_ZN34_INTERNAL_9cd5aa14_4_k_cu_4abdd4ee6thrust24THRUST_300001_SM_1000_NS12placeholders2_6E,(_ZN34_INTERNAL_9cd5aa14_4_k_cu_4abdd4ee4cuda3std3__45__cpo7crbeginE - _ZN34_INTERNAL_9cd5aa14_4_k_cu_4abdd4ee6thrust24THRUST_300001_SM_1000_NS12placeholders2_6E)
_ZN34_INTERNAL_9cd5aa14_4_k_cu_4abdd4ee6thrust24THRUST_300001_SM_1000_NS12placeholders2_6E:
	.zero		1
	.type		_ZN34_INTERNAL_9cd5aa14_4_k_cu_4abdd4ee4cuda3std3__45__cpo7crbeginE,@object
	.size		_ZN34_INTERNAL_9cd5aa14_4_k_cu_4abdd4ee4cuda3std3__45__cpo7crbeginE,(_ZN34_INTERNAL_9cd5aa14_4_k_cu_4abdd4ee4cuda3std6ranges3__45__cpo4nextE - _ZN34_INTERNAL_9cd5aa14_4_k_cu_4abdd4ee4cuda3std3__45__cpo7crbeginE)
_ZN34_INTERNAL_9cd5aa14_4_k_cu_4abdd4ee4cuda3std3__45__cpo7crbeginE:
	.zero		1
	.type		_ZN34_INTERNAL_9cd5aa14_4_k_cu_4abdd4ee4cuda3std6ranges3__45__cpo4nextE,@object
	.size		_ZN34_INTERNAL_9cd5aa14_4_k_cu_4abdd4ee4cuda3std6ranges3__45__cpo4nextE,(_ZN34_INTERNAL_9cd5aa14_4_k_cu_4abdd4ee4cuda3std6ranges3__45__cpo4swapE - _ZN34_INTERNAL_9cd5aa14_4_k_cu_4abdd4ee4cuda3std6ranges3__45__cpo4nextE)
_ZN34_INTERNAL_9cd5aa14_4_k_cu_4abdd4ee4cuda3std6ranges3__45__cpo4nextE:
	.zero		1
	.type		_ZN34_INTERNAL_9cd5aa14_4_k_cu_4abdd4ee4cuda3std6ranges3__45__cpo4swapE,@object
	.size		_ZN34_INTERNAL_9cd5aa14_4_k_cu_4abdd4ee4cuda3std6ranges3__45__cpo4swapE,(_ZN34_INTERNAL_9cd5aa14_4_k_cu_4abdd4ee6thrust24THRUST_300001_SM_1000_NS8cuda_cub10par_nosyncE - _ZN34_INTERNAL_9cd5aa14_4_k_cu_4abdd4ee4cuda3std6ranges3__45__cpo4swapE)
_ZN34_INTERNAL_9cd5aa14_4_k_cu_4abdd4ee4cuda3std6ranges3__45__cpo4swapE:
	.zero		1
	.type		_ZN34_INTERNAL_9cd5aa14_4_k_cu_4abdd4ee6thrust24THRUST_300001_SM_1000_NS8cuda_cub10par_nosyncE,@object
	.size		_ZN34_INTERNAL_9cd5aa14_4_k_cu_4abdd4ee6thrust24THRUST_300001_SM_1000_NS8cuda_cub10par_nosyncE,(_ZN34_INTERNAL_9cd5aa14_4_k_cu_4abdd4ee6thrust24THRUST_300001_SM_1000_NS3seqE - _ZN34_INTERNAL_9cd5aa14_4_k_cu_4abdd4ee6thrust24THRUST_300001_SM_1000_NS8cuda_cub10par_nosyncE)
_ZN34_INTERNAL_9cd5aa14_4_k_cu_4abdd4ee6thrust24THRUST_300001_SM_1000_NS8cuda_cub10par_nosyncE:
	.zero		1
	.type		_ZN34_INTERNAL_9cd5aa14_4_k_cu_4abdd4ee6thrust24THRUST_300001_SM_1000_NS3seqE,@object
	.size		_ZN34_INTERNAL_9cd5aa14_4_k_cu_4abdd4ee6thrust24THRUST_300001_SM_1000_NS3seqE,(_ZN34_INTERNAL_9cd5aa14_4_k_cu_4abdd4ee4cuda3std3__420unreachable_sentinelE - _ZN34_INTERNAL_9cd5aa14_4_k_cu_4abdd4ee6thrust24THRUST_300001_SM_1000_NS3seqE)
_ZN34_INTERNAL_9cd5aa14_4_k_cu_4abdd4ee6thrust24THRUST_300001_SM_1000_NS3seqE:
	.zero		1
	.type		_ZN34_INTERNAL_9cd5aa14_4_k_cu_4abdd4ee4cuda3std3__420unreachable_sentinelE,@object
	.size		_ZN34_INTERNAL_9cd5aa14_4_k_cu_4abdd4ee4cuda3std3__420unreachable_sentinelE,(_ZN34_INTERNAL_9cd5aa14_4_k_cu_4abdd4ee4cuda3std6ranges3__45__cpo5ssizeE - _ZN34_INTERNAL_9cd5aa14_4_k_cu_4abdd4ee4cuda3std3__420unreachable_sentinelE)
_ZN34_INTERNAL_9cd5aa14_4_k_cu_4abdd4ee4cuda3std3__420unreachable_sentinelE:
	.zero		1
	.type		_ZN34_INTERNAL_9cd5aa14_4_k_cu_4abdd4ee4cuda3std6ranges3__45__cpo5ssizeE,@object
	.size		_ZN34_INTERNAL_9cd5aa14_4_k_cu_4abdd4ee4cuda3std6ranges3__45__cpo5ssizeE,(_ZN34_INTERNAL_9cd5aa14_4_k_cu_4abdd4ee6thrust24THRUST_300001_SM_1000_NS12placeholders2_3E - _ZN34_INTERNAL_9cd5aa14_4_k_cu_4abdd4ee4cuda3std6ranges3__45__cpo5ssizeE)
_ZN34_INTERNAL_9cd5aa14_4_k_cu_4abdd4ee4cuda3std6ranges3__45__cpo5ssizeE:
	.zero		1
	.type		_ZN34_INTERNAL_9cd5aa14_4_k_cu_4abdd4ee6thrust24THRUST_300001_SM_1000_NS12placeholders2_3E,@object
	.size		_ZN34_INTERNAL_9cd5aa14_4_k_cu_4abdd4ee6thrust24THRUST_300001_SM_1000_NS12placeholders2_3E,(_ZN34_INTERNAL_9cd5aa14_4_k_cu_4abdd4ee4cuda3std3__45__cpo4cendE - _ZN34_INTERNAL_9cd5aa14_4_k_cu_4abdd4ee6thrust24THRUST_300001_SM_1000_NS12placeholders2_3E)
_ZN34_INTERNAL_9cd5aa14_4_k_cu_4abdd4ee6thrust24THRUST_300001_SM_1000_NS12placeholders2_3E:
	.zero		1
	.type		_ZN34_INTERNAL_9cd5aa14_4_k_cu_4abdd4ee4cuda3std3__45__cpo4cendE,@object
	.size		_ZN34_INTERNAL_9cd5aa14_4_k_cu_4abdd4ee4cuda3std3__45__cpo4cendE,(_ZN34_INTERNAL_9cd5aa14_4_k_cu_4abdd4ee4cuda3std6ranges3__45__cpo4cendE - _ZN34_INTERNAL_9cd5aa14_4_k_cu_4abdd4ee4cuda3std3__45__cpo4cendE)
_ZN34_INTERNAL_9cd5aa14_4_k_cu_4abdd4ee4cuda3std3__45__cpo4cendE:
	.zero		1
	.type		_ZN34_INTERNAL_9cd5aa14_4_k_cu_4abdd4ee4cuda3std6ranges3__45__cpo4cendE,@object
	.size		_ZN34_INTERNAL_9cd5aa14_4_k_cu_4abdd4ee4cuda3std6ranges3__45__cpo4cendE,(_ZN34_INTERNAL_9cd5aa14_4_k_cu_4abdd4ee6thrust24THRUST_300001_SM_1000_NS12placeholders2_7E - _ZN34_INTERNAL_9cd5aa14_4_k_cu_4abdd4ee4cuda3std6ranges3__45__cpo4cendE)
_ZN34_INTERNAL_9cd5aa14_4_k_cu_4abdd4ee4cuda3std6ranges3__45__cpo4cendE:
	.zero		1
	.type		_ZN34_INTERNAL_9cd5aa14_4_k_cu_4abdd4ee6thrust24THRUST_300001_SM_1000_NS12placeholders2_7E,@object
	.size		_ZN34_INTERNAL_9cd5aa14_4_k_cu_4abdd4ee6thrust24THRUST_300001_SM_1000_NS12placeholders2_7E,(_ZN34_INTERNAL_9cd5aa14_4_k_cu_4abdd4ee4cuda3std3__45__cpo5crendE - _ZN34_INTERNAL_9cd5aa14_4_k_cu_4abdd4ee6thrust24THRUST_300001_SM_1000_NS12placeholders2_7E)
_ZN34_INTERNAL_9cd5aa14_4_k_cu_4abdd4ee6thrust24THRUST_300001_SM_1000_NS12placeholders2_7E:
	.zero		1
	.type		_ZN34_INTERNAL_9cd5aa14_4_k_cu_4abdd4ee4cuda3std3__45__cpo5crendE,@object
	.size		_ZN34_INTERNAL_9cd5aa14_4_k_cu_4abdd4ee4cuda3std3__45__cpo5crendE,(_ZN34_INTERNAL_9cd5aa14_4_k_cu_4abdd4ee4cuda3std6ranges3__45__cpo4prevE - _ZN34_INTERNAL_9cd5aa14_4_k_cu_4abdd4ee4cuda3std3__45__cpo5crendE)
_ZN34_INTERNAL_9cd5aa14_4_k_cu_4abdd4ee4cuda3std3__45__cpo5crendE:
	.zero		1
	.type		_ZN34_INTERNAL_9cd5aa14_4_k_cu_4abdd4ee4cuda3std6ranges3__45__cpo4prevE,@object
	.size		_ZN34_INTERNAL_9cd5aa14_4_k_cu_4abdd4ee4cuda3std6ranges3__45__cpo4prevE,(_ZN34_INTERNAL_9cd5aa14_4_k_cu_4abdd4ee4cuda3std6ranges3__45__cpo9iter_moveE - _ZN34_INTERNAL_9cd5aa14_4_k_cu_4abdd4ee4cuda3std6ranges3__45__cpo4prevE)
_ZN34_INTERNAL_9cd5aa14_4_k_cu_4abdd4ee4cuda3std6ranges3__45__cpo4prevE:
	.zero		1
	.type		_ZN34_INTERNAL_9cd5aa14_4_k_cu_4abdd4ee4cuda3std6ranges3__45__cpo9iter_moveE,@object
	.size		_ZN34_INTERNAL_9cd5aa14_4_k_cu_4abdd4ee4cuda3std6ranges3__45__cpo9iter_moveE,(_ZN34_INTERNAL_9cd5aa14_4_k_cu_4abdd4ee6thrust24THRUST_300001_SM_1000_NS6system6detail10sequential3seqE - _ZN34_INTERNAL_9cd5aa14_4_k_cu_4abdd4ee4cuda3std6ranges3__45__cpo9iter_moveE)
_ZN34_INTERNAL_9cd5aa14_4_k_cu_4abdd4ee4cuda3std6ranges3__45__cpo9iter_moveE:
	.zero		1
	.type		_ZN34_INTERNAL_9cd5aa14_4_k_cu_4abdd4ee6thrust24THRUST_300001_SM_1000_NS6system6detail10sequential3seqE,@object
	.size		_ZN34_INTERNAL_9cd5aa14_4_k_cu_4abdd4ee6thrust24THRUST_300001_SM_1000_NS6system6detail10sequential3seqE,(_ZN34_INTERNAL_9cd5aa14_4_k_cu_4abdd4ee6thrust24THRUST_300001_SM_1000_NS12placeholders2_9E - _ZN34_INTERNAL_9cd5aa14_4_k_cu_4abdd4ee6thrust24THRUST_300001_SM_1000_NS6system6detail10sequential3seqE)
_ZN34_INTERNAL_9cd5aa14_4_k_cu_4abdd4ee6thrust24THRUST_300001_SM_1000_NS6system6detail10sequential3seqE:
	.zero		1
	.type		_ZN34_INTERNAL_9cd5aa14_4_k_cu_4abdd4ee6thrust24THRUST_300001_SM_1000_NS12placeholders2_9E,@object
	.size		_ZN34_INTERNAL_9cd5aa14_4_k_cu_4abdd4ee6thrust24THRUST_300001_SM_1000_NS12placeholders2_9E,(_ZN34_INTERNAL_9cd5aa14_4_k_cu_4abdd4ee4cuda3std3__419piecewise_constructE - _ZN34_INTERNAL_9cd5aa14_4_k_cu_4abdd4ee6thrust24THRUST_300001_SM_1000_NS12placeholders2_9E)
_ZN34_INTERNAL_9cd5aa14_4_k_cu_4abdd4ee6thrust24THRUST_300001_SM_1000_NS12placeholders2_9E:
	.zero		1
	.type		_ZN34_INTERNAL_9cd5aa14_4_k_cu_4abdd4ee4cuda3std3__419piecewise_constructE,@object
	.size		_ZN34_INTERNAL_9cd5aa14_4_k_cu_4abdd4ee4cuda3std3__419piecewise_constructE,(_ZN34_INTERNAL_9cd5aa14_4_k_cu_4abdd4ee4cuda3std6ranges3__45__cpo5cdataE - _ZN34_INTERNAL_9cd5aa14_4_k_cu_4abdd4ee4cuda3std3__419piecewise_constructE)
_ZN34_INTERNAL_9cd5aa14_4_k_cu_4abdd4ee4cuda3std3__419piecewise_constructE:
	.zero		1
	.type		_ZN34_INTERNAL_9cd5aa14_4_k_cu_4abdd4ee4cuda3std6ranges3__45__cpo5cdataE,@object
	.size		_ZN34_INTERNAL_9cd5aa14_4_k_cu_4abdd4ee4cuda3std6ranges3__45__cpo5cdataE,(_ZN34_INTERNAL_9cd5aa14_4_k_cu_4abdd4ee6thrust24THRUST_300001_SM_1000_NS12placeholders2_1E - _ZN34_INTERNAL_9cd5aa14_4_k_cu_4abdd4ee4cuda3std6ranges3__45__cpo5cdataE)
_ZN34_INTERNAL_9cd5aa14_4_k_cu_4abdd4ee4cuda3std6ranges3__45__cpo5cdataE:
	.zero		1
	.type		_ZN34_INTERNAL_9cd5aa14_4_k_cu_4abdd4ee6thrust24THRUST_300001_SM_1000_NS12placeholders2_1E,@object
	.size		_ZN34_INTERNAL_9cd5aa14_4_k_cu_4abdd4ee6thrust24THRUST_300001_SM_1000_NS12placeholders2_1E,(_ZN34_INTERNAL_9cd5aa14_4_k_cu_4abdd4ee4cuda3std3__45__cpo3endE - _ZN34_INTERNAL_9cd5aa14_4_k_cu_4abdd4ee6thrust24THRUST_300001_SM_1000_NS12placeholders2_1E)
_ZN34_INTERNAL_9cd5aa14_4_k_cu_4abdd4ee6thrust24THRUST_300001_SM_1000_NS12placeholders2_1E:
	.zero		1
	.type		_ZN34_INTERNAL_9cd5aa14_4_k_cu_4abdd4ee4cuda3std3__45__cpo3endE,@object
	.size		_ZN34_INTERNAL_9cd5aa14_4_k_cu_4abdd4ee4cuda3std3__45__cpo3endE,(_ZN34_INTERNAL_9cd5aa14_4_k_cu_4abdd4ee4cuda3std6ranges3__45__cpo3endE - _ZN34_INTERNAL_9cd5aa14_4_k_cu_4abdd4ee4cuda3std3__45__cpo3endE)
_ZN34_INTERNAL_9cd5aa14_4_k_cu_4abdd4ee4cuda3std3__45__cpo3endE:
	.zero		1
	.type		_ZN34_INTERNAL_9cd5aa14_4_k_cu_4abdd4ee4cuda3std6ranges3__45__cpo3endE,@object
	.size		_ZN34_INTERNAL_9cd5aa14_4_k_cu_4abdd4ee4cuda3std6ranges3__45__cpo3endE,(_ZN34_INTERNAL_9cd5aa14_4_k_cu_4abdd4ee6thrust24THRUST_300001_SM_1000_NS12placeholders2_5E - _ZN34_INTERNAL_9cd5aa14_4_k_cu_4abdd4ee4cuda3std6ranges3__45__cpo3endE)
_ZN34_INTERNAL_9cd5aa14_4_k_cu_4abdd4ee4cuda3std6ranges3__45__cpo3endE:
	.zero		1
	.type		_ZN34_INTERNAL_9cd5aa14_4_k_cu_4abdd4ee6thrust24THRUST_300001_SM_1000_NS12placeholders2_5E,@object
	.size		_ZN34_INTERNAL_9cd5aa14_4_k_cu_4abdd4ee6thrust24THRUST_300001_SM_1000_NS12placeholders2_5E,(_ZN34_INTERNAL_9cd5aa14_4_k_cu_4abdd4ee4cuda3std3__45__cpo4rendE - _ZN34_INTERNAL_9cd5aa14_4_k_cu_4abdd4ee6thrust24THRUST_300001_SM_1000_NS12placeholders2_5E)
_ZN34_INTERNAL_9cd5aa14_4_k_cu_4abdd4ee6thrust24THRUST_300001_SM_1000_NS12placeholders2_5E:
	.zero		1
	.type		_ZN34_INTERNAL_9cd5aa14_4_k_cu_4abdd4ee4cuda3std3__45__cpo4rendE,@object
	.size		_ZN34_INTERNAL_9cd5aa14_4_k_cu_4abdd4ee4cuda3std3__45__cpo4rendE,(_ZN34_INTERNAL_9cd5aa14_4_k_cu_4abdd4ee4cuda3std6ranges3__45__cpo9iter_swapE - _ZN34_INTERNAL_9cd5aa14_4_k_cu_4abdd4ee4cuda3std3__45__cpo4rendE)
_ZN34_INTERNAL_9cd5aa14_4_k_cu_4abdd4ee4cuda3std3__45__cpo4rendE:
	.zero		1
	.type		_ZN34_INTERNAL_9cd5aa14_4_k_cu_4abdd4ee4cuda3std6ranges3__45__cpo9iter_swapE,@object
	.size		_ZN34_INTERNAL_9cd5aa14_4_k_cu_4abdd4ee4cuda3std6ranges3__45__cpo9iter_swapE,(_ZN34_INTERNAL_9cd5aa14_4_k_cu_4abdd4ee4cuda3std3__48unexpectE - _ZN34_INTERNAL_9cd5aa14_4_k_cu_4abdd4ee4cuda3std6ranges3__45__cpo9iter_swapE)
_ZN34_INTERNAL_9cd5aa14_4_k_cu_4abdd4ee4cuda3std6ranges3__45__cpo9iter_swapE:
	.zero		1
	.type		_ZN34_INTERNAL_9cd5aa14_4_k_cu_4abdd4ee4cuda3std3__48unexpectE,@object
	.size		_ZN34_INTERNAL_9cd5aa14_4_k_cu_4abdd4ee4cuda3std3__48unexpectE,(_ZN34_INTERNAL_9cd5aa14_4_k_cu_4abdd4ee6thrust24THRUST_300001_SM_1000_NS8cuda_cub3parE - _ZN34_INTERNAL_9cd5aa14_4_k_cu_4abdd4ee4cuda3std3__48unexpectE)
_ZN34_INTERNAL_9cd5aa14_4_k_cu_4abdd4ee4cuda3std3__48unexpectE:
	.zero		1
	.type		_ZN34_INTERNAL_9cd5aa14_4_k_cu_4abdd4ee6thrust24THRUST_300001_SM_1000_NS8cuda_cub3parE,@object
	.size		_ZN34_INTERNAL_9cd5aa14_4_k_cu_4abdd4ee6thrust24THRUST_300001_SM_1000_NS8cuda_cub3parE,(.L_29 - _ZN34_INTERNAL_9cd5aa14_4_k_cu_4abdd4ee6thrust24THRUST_300001_SM_1000_NS8cuda_cub3parE)
_ZN34_INTERNAL_9cd5aa14_4_k_cu_4abdd4ee6thrust24THRUST_300001_SM_1000_NS8cuda_cub3parE:
	.zero		1
.L_29:


//--------------------- .nv.shared._ZN3cub18CUB_300001_SM_10006detail10radix_sort33DeviceRadixSortExclusiveSumKernelINS1_5radix10policy_hubIiiyE10Policy1000EyEEvPT0_ --------------------------
	.section	.nv.shared._ZN3cub18CUB_300001_SM_10006detail10radix_sort33DeviceRadixSortExclusiveSumKernelINS1_5radix10policy_hubIiiyE10Policy1000EyEEvPT0_,"aw",@nobits
	.sectionflags	@""
	.align	16
.nv.shared._ZN3cub18CUB_300001_SM_10006detail10radix_sort33DeviceRadixSortExclusiveSumKernelINS1_5radix10policy_hubIiiyE10Policy1000EyEEvPT0_:
	.zero		3360


//--------------------- .nv.shared._ZN3cub18CUB_300001_SM_10006detail10radix_sort30DeviceRadixSortHistogramKernelINS1_5radix10policy_hubIiiyE10Policy1000ELNS0_9SortOrderE0EiyNS1_21identity_decomposer_tEEEvPT2_PKT1_SA_iiT3_ --------------------------
	.section	.nv.shared._ZN3cub18CUB_300001_SM_10006detail10radix_sort30DeviceRadixSortHistogramKernelINS1_5radix10policy_hubIiiyE10Policy1000ELNS0_9SortOrderE0EiyNS1_21identity_decomposer_tEEEvPT2_PKT1_SA_iiT3_,"aw",@nobits
	.sectionflags	@""
	.align	4
.nv.shared._ZN3cub18CUB_300001_SM_10006detail10radix_sort30DeviceRadixSortHistogramKernelINS1_5radix10policy_hubIiiyE10Policy1000ELNS0_9SortOrderE0EiyNS1_21identity_decomposer_tEEEvPT2_PKT1_SA_iiT3_:
	.zero		5120


//--------------------- .nv.shared._ZN3cub18CUB_300001_SM_10006detail10radix_sort31DeviceRadixSortSingleTileKernelINS1_5radix10policy_hubIiiyE10Policy1000ELNS0_9SortOrderE0EiiyNS1_21identity_decomposer_tEEEvPKT1_PSA_PKT2_PSE_T3_iiT4_ --------------------------
	.section	.nv.shared._ZN3cub18CUB_300001_SM_10006detail10radix_sort31DeviceRadixSortSingleTileKernelINS1_5radix10policy_hubIiiyE10Policy1000ELNS0_9SortOrderE0EiiyNS1_21identity_decomposer_tEEEvPKT1_PSA_PKT2_PSE_T3_iiT4_,"aw",@nobits
	.sectionflags	@""
	.align	16
.nv.shared._ZN3cub18CUB_300001_SM_10006detail10radix_sort31DeviceRadixSortSingleTileKernelINS1_5radix10policy_hubIiiyE10Policy1000ELNS0_9SortOrderE0EiiyNS1_21identity_decomposer_tEEEvPKT1_PSA_PKT2_PSE_T3_iiT4_:
	.zero		34880


//--------------------- .nv.shared._ZN3cub18CUB_300001_SM_10006detail4scan16DeviceScanKernelINS2_10policy_hubIiiimN4cuda3std3__44plusIvEEE10Policy1000EN6thrust24THRUST_300001_SM_1000_NS6detail15normal_iteratorINSD_10device_ptrIiEEEESI_NS0_13ScanTileStateIiLb1EEES9_NS1_10InputValueIiPiEEmiLb0EiEEvT0_T1_T2_iT3_T4_T5_ --------------------------
	.section	.nv.shared._ZN3cub18CUB_300001_SM_10006detail4scan16DeviceScanKernelINS2_10policy_hubIiiimN4cuda3std3__44plusIvEEE10Policy1000EN6thrust24THRUST_300001_SM_1000_NS6detail15normal_iteratorINSD_10device_ptrIiEEEESI_NS0_13ScanTileStateIiLb1EEES9_NS1_10InputValueIiPiEEmiLb0EiEEvT0_T1_T2_iT3_T4_T5_,"aw",@nobits
	.sectionflags	@""
	.align	16
.nv.shared._ZN3cub18CUB_300001_SM_10006detail4scan16DeviceScanKernelINS2_10policy_hubIiiimN4cuda3std3__44plusIvEEE10Policy1000EN6thrust24THRUST_300001_SM_1000_NS6detail15normal_iteratorINSD_10device_ptrIiEEEESI_NS0_13ScanTileStateIiLb1EEES9_NS1_10InputValueIiPiEEmiLb0EiEEvT0_T1_T2_iT3_T4_T5_:
	.zero		32656


//--------------------- .nv.shared._ZN3cub18CUB_300001_SM_10006detail4scan16DeviceScanKernelINS2_10policy_hubIiiijN4cuda3std3__44plusIvEEE10Policy1000EN6thrust24THRUST_300001_SM_1000_NS6detail15normal_iteratorINSD_10device_ptrIiEEEESI_NS0_13ScanTileStateIiLb1EEES9_NS1_10InputValueIiPiEEjiLb0EiEEvT0_T1_T2_iT3_T4_T5_ --------------------------
	.section	.nv.shared._ZN3cub18CUB_300001_SM_10006detail4scan16DeviceScanKernelINS2_10policy_hubIiiijN4cuda3std3__44plusIvEEE10Policy1000EN6thrust24THRUST_300001_SM_1000_NS6detail15normal_iteratorINSD_10device_ptrIiEEEESI_NS0_13ScanTileStateIiLb1EEES9_NS1_10InputValueIiPiEEjiLb0EiEEvT0_T1_T2_iT3_T4_T5_,"aw",@nobits
	.sectionflags	@""
	.align	16
.nv.shared._ZN3cub18CUB_300001_SM_10006detail4scan16DeviceScanKernelINS2_10policy_hubIiiijN4cuda3std3__44plusIvEEE10Policy1000EN6thrust24THRUST_300001_SM_1000_NS6detail15normal_iteratorINSD_10device_ptrIiEEEESI_NS0_13ScanTileStateIiLb1EEES9_NS1_10InputValueIiPiEEjiLb0EiEEvT0_T1_T2_iT3_T4_T5_:
	.zero		34832


//--------------------- .nv.constant0._ZN3cub18CUB_300001_SM_10006detail10radix_sort29DeviceRadixSortOnesweepKernelINS1_5radix10policy_hubIiiyE10Policy1000ELNS0_9SortOrderE0EiiyiiNS1_21identity_decomposer_tEEEvPT5_SB_PT3_PKSC_PT1_PKSG_PT2_PKSK_T4_iiT6_ --------------------------
	.section	.nv.constant0._ZN3cub18CUB_300001_SM_10006detail10radix_sort29DeviceRadixSortOnesweepKernelINS1_5radix10policy_hubIiiyE10Policy1000ELNS0_9SortOrderE0EiiyiiNS1_21identity_decomposer_tEEEvPT5_SB_PT3_PKSC_PT1_PKSG_PT2_PKSK_T4_iiT6_,"a",@progbits
	.sectionflags	@""
	.align	4
.nv.constant0._ZN3cub18CUB_300001_SM_10006detail10radix_sort29DeviceRadixSortOnesweepKernelINS1_5radix10policy_hubIiiyE10Policy1000ELNS0_9SortOrderE0EiiyiiNS1_21identity_decomposer_tEEEvPT5_SB_PT3_PKSC_PT1_PKSG_PT2_PKSK_T4_iiT6_:
	.zero		973


//--------------------- .nv.constant0._ZN3cub18CUB_300001_SM_10006detail10radix_sort33DeviceRadixSortExclusiveSumKernelINS1_5radix10policy_hubIiiyE10Policy1000EyEEvPT0_ --------------------------
	.section	.nv.constant0._ZN3cub18CUB_300001_SM_10006detail10radix_sort33DeviceRadixSortExclusiveSumKernelINS1_5radix10policy_hubIiiyE10Policy1000EyEEvPT0_,"a",@progbits
	.sectionflags	@""
	.align	4
.nv.constant0._ZN3cub18CUB_300001_SM_10006detail10radix_sort33DeviceRadixSortExclusiveSumKernelINS1_5radix10policy_hubIiiyE10Policy1000EyEEvPT0_:
	.zero		904


//--------------------- .nv.constant0._ZN3cub18CUB_300001_SM_10006detail10radix_sort30DeviceRadixSortHistogramKernelINS1_5radix10policy_hubIiiyE10Policy1000ELNS0_9SortOrderE0EiyNS1_21identity_decomposer_tEEEvPT2_PKT1_SA_iiT3_ --------------------------
	.section	.nv.constant0._ZN3cub18CUB_300001_SM_10006detail10radix_sort30DeviceRadixSortHistogramKernelINS1_5radix10policy_hubIiiyE10Policy1000ELNS0_9SortOrderE0EiyNS1_21identity_decomposer_tEEEvPT2_PKT1_SA_iiT3_,"a",@progbits
	.sectionflags	@""
	.align	4
.nv.constant0._ZN3cub18CUB_300001_SM_10006detail10radix_sort30DeviceRadixSortHistogramKernelINS1_5radix10policy_hubIiiyE10Policy1000ELNS0_9SortOrderE0EiyNS1_21identity_decomposer_tEEEvPT2_PKT1_SA_iiT3_:
	.zero		929


//--------------------- .nv.constant0._ZN3cub18CUB_300001_SM_10006detail10radix_sort31DeviceRadixSortSingleTileKernelINS1_5radix10policy_hubIiiyE10Policy1000ELNS0_9SortOrderE0EiiyNS1_21identity_decomposer_tEEEvPKT1_PSA_PKT2_PSE_T3_iiT4_ --------------------------
	.section	.nv.constant0._ZN3cub18CUB_300001_SM_10006detail10radix_sort31DeviceRadixSortSingleTileKernelINS1_5radix10policy_hubIiiyE10Policy1000ELNS0_9SortOrderE0EiiyNS1_21identity_decomposer_tEEEvPKT1_PSA_PKT2_PSE_T3_iiT4_,"a",@progbits
	.sectionflags	@""
	.align	4
.nv.constant0._ZN3cub18CUB_300001_SM_10006detail10radix_sort31DeviceRadixSortSingleTileKernelINS1_5radix10policy_hubIiiyE10Policy1000ELNS0_9SortOrderE0EiiyNS1_21identity_decomposer_tEEEvPKT1_PSA_PKT2_PSE_T3_iiT4_:
	.zero		945


//--------------------- .nv.constant0._ZN3cub18CUB_300001_SM_10006detail4scan16DeviceScanKernelINS2_10policy_hubIiiimN4cuda3std3__44plusIvEEE10Policy1000EN6thrust24THRUST_300001_SM_1000_NS6detail15normal_iteratorINSD_10device_ptrIiEEEESI_NS0_13ScanTileStateIiLb1EEES9_NS1_10InputValueIiPiEEmiLb0EiEEvT0_T1_T2_iT3_T4_T5_ --------------------------
	.section	.nv.constant0._ZN3cub18CUB_300001_SM_10006detail4scan16DeviceScanKernelINS2_10policy_hubIiiimN4cuda3std3__44plusIvEEE10Policy1000EN6thrust24THRUST_300001_SM_1000_NS6detail15normal_iteratorINSD_10device_ptrIiEEEESI_NS0_13ScanTileStateIiLb1EEES9_NS1_10InputValueIiPiEEmiLb0EiEEvT0_T1_T2_iT3_T4_T5_,"a",@progbits
	.sectionflags	@""
	.align	4
.nv.constant0._ZN3cub18CUB_300001_SM_10006detail4scan16DeviceScanKernelINS2_10policy_hubIiiimN4cuda3std3__44plusIvEEE10Policy1000EN6thrust24THRUST_300001_SM_1000_NS6detail15normal_iteratorINSD_10device_ptrIiEEEESI_NS0_13ScanTileStateIiLb1EEES9_NS1_10InputValueIiPiEEmiLb0EiEEvT0_T1_T2_iT3_T4_T5_:
	.zero		952


//--------------------- .nv.constant0._ZN3cub18CUB_300001_SM_10006detail4scan16DeviceScanKernelINS2_10policy_hubIiiijN4cuda3std3__44plusIvEEE10Policy1000EN6thrust24THRUST_300001_SM_1000_NS6detail15normal_iteratorINSD_10device_ptrIiEEEESI_NS0_13ScanTileStateIiLb1EEES9_NS1_10InputValueIiPiEEjiLb0EiEEvT0_T1_T2_iT3_T4_T5_ --------------------------
	.section	.nv.constant0._ZN3cub18CUB_300001_SM_10006detail4scan16DeviceScanKernelINS2_10policy_hubIiiijN4cuda3std3__44plusIvEEE10Policy1000EN6thrust24THRUST_300001_SM_1000_NS6detail15normal_iteratorINSD_10device_ptrIiEEEESI_NS0_13ScanTileStateIiLb1EEES9_NS1_10InputValueIiPiEEjiLb0EiEEvT0_T1_T2_iT3_T4_T5_,"a",@progbits
	.sectionflags	@""
	.align	4
.nv.constant0._ZN3cub18CUB_300001_SM_10006detail4scan16DeviceScanKernelINS2_10policy_hubIiiijN4cuda3std3__44plusIvEEE10Policy1000EN6thrust24THRUST_300001_SM_1000_NS6detail15normal_iteratorINSD_10device_ptrIiEEEESI_NS0_13ScanTileStateIiLb1EEES9_NS1_10InputValueIiPiEEjiLb0EiEEvT0_T1_T2_iT3_T4_T5_:
	.zero		948


//--------------------- .nv.constant0._ZN3cub18CUB_300001_SM_10006detail4scan20DeviceScanInitKernelINS0_13ScanTileStateIiLb1EEEEEvT_i --------------------------
	.section	.nv.constant0._ZN3cub18CUB_300001_SM_10006detail4scan20DeviceScanInitKernelINS0_13ScanTileStateIiLb1EEEEEvT_i,"a",@progbits
	.sectionflags	@""
	.align	4
.nv.constant0._ZN3cub18CUB_300001_SM_10006detail4scan20DeviceScanInitKernelINS0_13ScanTileStateIiLb1EEEEEvT_i:
	.zero		908


//--------------------- .nv.constant0._ZN3cub18CUB_300001_SM_10006detail8for_each13static_kernelINS2_12policy_hub_t12policy_500_tEmN6thrust24THRUST_300001_SM_1000_NS8cuda_cub20__uninitialized_fill7functorINS7_10device_ptrIiEEiEEEEvT0_T1_ --------------------------
	.section	.nv.constant0._ZN3cub18CUB_300001_SM_10006detail8for_each13static_kernelINS2_12policy_hub_t12policy_500_tEmN6thrust24THRUST_300001_SM_1000_NS8cuda_cub20__uninitialized_fill7functorINS7_10device_ptrIiEEiEEEEvT0_T1_,"a",@progbits
	.sectionflags	@""
	.align	4
.nv.constant0._ZN3cub18CUB_300001_SM_10006detail8for_each13static_kernelINS2_12policy_hub_t12policy_500_tEmN6thrust24THRUST_300001_SM_1000_NS8cuda_cub20__uninitialized_fill7functorINS7_10device_ptrIiEEiEEEEvT0_T1_:
	.zero		920


//--------------------- .nv.constant0._ZN3cub18CUB_300001_SM_10006detail11EmptyKernelIvEEvv --------------------------
	.section	.nv.constant0._ZN3cub18CUB_300001_SM_10006detail11EmptyKernelIvEEvv,"a",@progbits
	.sectionflags	@""
	.align	4
.nv.constant0._ZN3cub18CUB_300001_SM_10006detail11EmptyKernelIvEEvv:
	.zero		896


//--------------------- .nv.constant0._Z19batch_insert_kernelP10DynamicCsrPiS1_iS1_S1_ --------------------------
	.section	.nv.constant0._Z19batch_insert_kernelP10DynamicCsrPiS1_iS1_S1_,"a",@progbits
	.sectionflags	@""
	.align	4
.nv.constant0._Z19batch_insert_kernelP10DynamicCsrPiS1_iS1_S1_:
	.zero		944


//--------------------- .nv.constant0._Z37preprocess_insert_updateOffset_kernelP10DynamicCsrPiiS1_ --------------------------
	.section	.nv.constant0._Z37preprocess_insert_updateOffset_kernelP10DynamicCsrPiiS1_,"a",@progbits
	.sectionflags	@""
	.align	4
.nv.constant0._Z37preprocess_insert_updateOffset_kernelP10DynamicCsrPiiS1_:
	.zero		928


//--------------------- .nv.constant0._Z17countRowPerVertexPiiS_ --------------------------
	.section	.nv.constant0._Z17countRowPerVertexPiiS_,"a",@progbits
	.sectionflags	@""
	.align	4
.nv.constant0._Z17countRowPerVertexPiiS_:
	.zero		920


//--------------------- SYMBOLS --------------------------

	.type		.nv.reservedSmem.offset0,@object
	.size		.nv.reservedSmem.offset0,0x4
	.type		.nv.reservedSmem.cap,@object
	.size		.nv.reservedSmem.cap,0x4
